def matmul_kernel(
    a_ptr,
    b_ptr,
    c_ptr,
    M,
    N,
    K,
    stride_am,
    stride_ak,
    stride_bk,
    stride_bn,
    stride_cm,
    stride_cn,
    BLOCK_M: tl.constexpr,
    BLOCK_N: tl.constexpr,
    BLOCK_K: tl.constexpr,
    GROUP_M: tl.constexpr,
):
    pid = tl.program_id(axis=0)
    num_pid_m = tl.cdiv(M, BLOCK_M)
    num_pid_n = tl.cdiv(N, BLOCK_N)
    num_pid_in_group = GROUP_M * num_pid_n
    group_id = pid // num_pid_in_group
    first_pid_m = group_id * GROUP_M
    group_size_m = min(num_pid_m - first_pid_m, GROUP_M)
    pid_m = first_pid_m + ((pid % num_pid_in_group) % group_size_m)
    pid_n = (pid % num_pid_in_group) // group_size_m

    offs_am = (pid_m * BLOCK_M + tl.arange(0, BLOCK_M)) % M
    offs_bn = (pid_n * BLOCK_N + tl.arange(0, BLOCK_N)) % N
    offs_k = tl.arange(0, BLOCK_K)
    a_ptrs = a_ptr + offs_am[:, None] * stride_am + offs_k[None, :] * stride_ak
    b_ptrs = b_ptr + offs_k[:, None] * stride_bk + offs_bn[None, :] * stride_bn

    acc = tl.zeros((BLOCK_M, BLOCK_N), dtype=tl.float32)
    for kk in range(0, tl.cdiv(K, BLOCK_K)):
        a = tl.load(a_ptrs, mask=offs_k[None, :] < K - kk * BLOCK_K, other=0.0)
        b = tl.load(b_ptrs, mask=offs_k[:, None] < K - kk * BLOCK_K, other=0.0)
        acc = tl.dot(a, b, acc)
        a_ptrs += BLOCK_K * stride_ak
        b_ptrs += BLOCK_K * stride_bk

    c = acc.to(c_ptr.dtype.element_ty)
    offs_cm = pid_m * BLOCK_M + tl.arange(0, BLOCK_M)
    offs_cn = pid_n * BLOCK_N + tl.arange(0, BLOCK_N)
    c_ptrs = c_ptr + offs_cm[:, None] * stride_cm + offs_cn[None, :] * stride_cn
    mask = (offs_cm[:, None] < M) & (offs_cn[None, :] < N)
    tl.store(c_ptrs, c, mask=mask)

# config = {"BLOCK_K": 64, "BLOCK_M": 128, "BLOCK_N": 64, "GROUP_M": 8, "arch": "sm_100", "dtype": "fp8e5m2", "num_ctas": 1, "num_stages": 3, "num_warps": 1}
# arch = sm_100


// ===== COMPILED SASS (sm_100a) =====

	.target	sm_100a

	.elftype	@"ET_EXEC"


//--------------------- .note.nv.tkinfo           --------------------------
	.section	.note.nv.tkinfo,"",@"SHT_NOTE"
	.sectionflags	@"SHF_NOTE_NV_TKINFO"
	.tkinfo
        /*0018*/ 	.word	0x00000081
        /*0030*/ 	.string	""
        /*0030*/ 	.string	"ptxas-blackwell"
        /*0030*/ 	.string	"Cuda compilation tools, release 12.9, V12.9.86"
        /*0030*/ 	.string	"Build cuda_12.9.r12.9/compiler.36037853_0"
        /*0030*/ 	.string	"-v  -suppress-debug-info  -lineinfo  -arch sm_100a "



//--------------------- .note.nv.cuver            --------------------------
	.section	.note.nv.cuver,"",@"SHT_NOTE"
	.sectionflags	@"SHF_NOTE_NV_CUVER"
        /*0018*/ 	.short	0x0001
        /*001a*/ 	.short	0x0064
        /*001c*/ 	.short	0x0001
        /*001e*/ 	.short	0x0000
        /*0020*/ 	.short	0x0001
        /*0022*/ 	.short	0x0000


//--------------------- .nv.info                  --------------------------
	.section	.nv.info,"",@"SHT_CUDA_INFO"
	.align	4


	//----- nvinfo : EIATTR_REGCOUNT
	.align		4
        /*0000*/ 	.byte	0x04, 0x2f
        /*0002*/ 	.short	(.L_1 - .L_0)
	.align		4
.L_0:
        /*0004*/ 	.word	index@(matmul_kernel)
        /*0008*/ 	.word	0x00000040


	//----- nvinfo : EIATTR_FRAME_SIZE
	.align		4
.L_1:
        /*000c*/ 	.byte	0x04, 0x11
        /*000e*/ 	.short	(.L_3 - .L_2)
	.align		4
.L_2:
        /*0010*/ 	.word	index@(matmul_kernel)
        /*0014*/ 	.word	0x000022a8


	//----- nvinfo : EIATTR_MIN_STACK_SIZE
	.align		4
.L_3:
        /*0018*/ 	.byte	0x04, 0x12
        /*001a*/ 	.short	(.L_5 - .L_4)
	.align		4
.L_4:
        /*001c*/ 	.word	index@(matmul_kernel)
        /*0020*/ 	.word	0x000022a8
.L_5:


//--------------------- .nv.info.matmul_kernel    --------------------------
	.section	.nv.info.matmul_kernel,"",@"SHT_CUDA_INFO"
	.sectionflags	@""
	.align	4


	//----- nvinfo : EIATTR_CUDA_API_VERSION
	.align		4
        /*0000*/ 	.byte	0x04, 0x37
        /*0002*/ 	.short	(.L_7 - .L_6)
.L_6:
        /*0004*/ 	.word	0x00000081


	//----- nvinfo : EIATTR_KPARAM_INFO
	.align		4
.L_7:
        /*0008*/ 	.byte	0x04, 0x17
        /*000a*/ 	.short	(.L_9 - .L_8)
.L_8:
        /*000c*/ 	.word	0x00000000
        /*0010*/ 	.short	0x000d
        /*0012*/ 	.short	0x0048
        /*0014*/ 	.byte	0x00, 0xf4, 0x21, 0x00


	//----- nvinfo : EIATTR_KPARAM_INFO
	.align		4
.L_9:
        /*0018*/ 	.byte	0x04, 0x17
        /*001a*/ 	.short	(.L_11 - .L_10)
.L_10:
        /*001c*/ 	.word	0x00000000
        /*0020*/ 	.short	0x000c
        /*0022*/ 	.short	0x0040
        /*0024*/ 	.byte	0x00, 0xf4, 0x21, 0x00


	//----- nvinfo : EIATTR_KPARAM_INFO
	.align		4
.L_11:
        /*0028*/ 	.byte	0x04, 0x17
        /*002a*/ 	.short	(.L_13 - .L_12)
.L_12:
        /*002c*/ 	.word	0x00000000
        /*0030*/ 	.short	0x000b
        /*0032*/ 	.short	0x0038
        /*0034*/ 	.byte	0x00, 0xf0, 0x11, 0x00


	//----- nvinfo : EIATTR_KPARAM_INFO
	.align		4
.L_13:
        /*0038*/ 	.byte	0x04, 0x17
        /*003a*/ 	.short	(.L_15 - .L_14)
.L_14:
        /*003c*/ 	.word	0x00000000
        /*0040*/ 	.short	0x000a
        /*0042*/ 	.short	0x0034
        /*0044*/ 	.byte	0x00, 0xf0, 0x11, 0x00


	//----- nvinfo : EIATTR_KPARAM_INFO
	.align		4
.L_15:
        /*0048*/ 	.byte	0x04, 0x17
        /*004a*/ 	.short	(.L_17 - .L_16)
.L_16:
        /*004c*/ 	.word	0x00000000
        /*0050*/ 	.short	0x0009
        /*0052*/ 	.short	0x0030
        /*0054*/ 	.byte	0x00, 0xf0, 0x11, 0x00


	//----- nvinfo : EIATTR_KPARAM_INFO
	.align		4
.L_17:
        /*0058*/ 	.byte	0x04, 0x17
        /*005a*/ 	.short	(.L_19 - .L_18)
.L_18:
        /*005c*/ 	.word	0x00000000
        /*0060*/ 	.short	0x0008
        /*0062*/ 	.short	0x002c
        /*0064*/ 	.byte	0x00, 0xf0, 0x11, 0x00


	//----- nvinfo : EIATTR_KPARAM_INFO
	.align		4
.L_19:
        /*0068*/ 	.byte	0x04, 0x17
        /*006a*/ 	.short	(.L_21 - .L_20)
.L_20:
        /*006c*/ 	.word	0x00000000
        /*0070*/ 	.short	0x0007
        /*0072*/ 	.short	0x0028
        /*0074*/ 	.byte	0x00, 0xf0, 0x11, 0x00


	//----- nvinfo : EIATTR_KPARAM_INFO
	.align		4
.L_21:
        /*0078*/ 	.byte	0x04, 0x17
        /*007a*/ 	.short	(.L_23 - .L_22)
.L_22:
        /*007c*/ 	.word	0x00000000
        /*0080*/ 	.short	0x0006
        /*0082*/ 	.short	0x0024
        /*0084*/ 	.byte	0x00, 0xf0, 0x11, 0x00


	//----- nvinfo : EIATTR_KPARAM_INFO
	.align		4
.L_23:
        /*0088*/ 	.byte	0x04, 0x17
        /*008a*/ 	.short	(.L_25 - .L_24)
.L_24:
        /*008c*/ 	.word	0x00000000
        /*0090*/ 	.short	0x0005
        /*0092*/ 	.short	0x0020
        /*0094*/ 	.byte	0x00, 0xf0, 0x11, 0x00


	//----- nvinfo : EIATTR_KPARAM_INFO
	.align		4
.L_25:
        /*0098*/ 	.byte	0x04, 0x17
        /*009a*/ 	.short	(.L_27 - .L_26)
.L_26:
        /*009c*/ 	.word	0x00000000
        /*00a0*/ 	.short	0x0004
        /*00a2*/ 	.short	0x001c
        /*00a4*/ 	.byte	0x00, 0xf0, 0x11, 0x00


	//----- nvinfo : EIATTR_KPARAM_INFO
	.align		4
.L_27:
        /*00a8*/ 	.byte	0x04, 0x17
        /*00aa*/ 	.short	(.L_29 - .L_28)
.L_28:
        /*00ac*/ 	.word	0x00000000
        /*00b0*/ 	.short	0x0003
        /*00b2*/ 	.short	0x0018
        /*00b4*/ 	.byte	0x00, 0xf0, 0x11, 0x00


	//----- nvinfo : EIATTR_KPARAM_INFO
	.align		4
.L_29:
        /*00b8*/ 	.byte	0x04, 0x17
        /*00ba*/ 	.short	(.L_31 - .L_30)
.L_30:
        /*00bc*/ 	.word	0x00000000
        /*00c0*/ 	.short	0x0002
        /*00c2*/ 	.short	0x0010
        /*00c4*/ 	.byte	0x00, 0xf4, 0x21, 0x00


	//----- nvinfo : EIATTR_KPARAM_INFO
	.align		4
.L_31:
        /*00c8*/ 	.byte	0x04, 0x17
        /*00ca*/ 	.short	(.L_33 - .L_32)
.L_32:
        /*00cc*/ 	.word	0x00000000
        /*00d0*/ 	.short	0x0001
        /*00d2*/ 	.short	0x0008
        /*00d4*/ 	.byte	0x00, 0xf4, 0x21, 0x00


	//----- nvinfo : EIATTR_KPARAM_INFO
	.align		4
.L_33:
        /*00d8*/ 	.byte	0x04, 0x17
        /*00da*/ 	.short	(.L_35 - .L_34)
.L_34:
        /*00dc*/ 	.word	0x00000000
        /*00e0*/ 	.short	0x0000
        /*00e2*/ 	.short	0x0000
        /*00e4*/ 	.byte	0x00, 0xf4, 0x21, 0x00


	//----- nvinfo : EIATTR_SPARSE_MMA_MASK
	.align		4
.L_35:
        /*00e8*/ 	.byte	0x03, 0x50
        /*00ea*/ 	.short	0x0000


	//----- nvinfo : EIATTR_MAXREG_COUNT
	.align		4
        /*00ec*/ 	.byte	0x03, 0x1b
        /*00ee*/ 	.short	0x00ff


	//----- nvinfo : EIATTR_NUM_BARRIERS
	.align		4
        /*00f0*/ 	.byte	0x02, 0x4c
        /*00f2*/ 	.byte	0x01
	.zero		1


	//----- nvinfo : EIATTR_ANNOTATIONS
	.align		4
        /*00f4*/ 	.byte	0x04, 0x55
        /*00f6*/ 	.short	(.L_37 - .L_36)


	//   ....[0]....
.L_36:
        /*00f8*/ 	.word	0x00000001
        /*00fc*/ 	.byte	0x80, 0x00, 0x00, 0x00, 0x01, 0x00, 0x00, 0x00, 0xa0, 0x00, 0x00, 0x00, 0x01, 0x00, 0x00, 0x00
        /* <DEDUP_REMOVED lines=4071> */
        /*ff7c*/ 	.byte	0x30, 0x19, 0x04, 0x00


	//----- nvinfo : EIATTR_COOP_GROUP_MASK_REGIDS
	.align		4
.L_37:
        /*ff80*/ 	.byte	0x04, 0x29
        /*ff82*/ 	.short	(.L_39 - .L_38)


	//   ....[0]....
.L_38:
        /*ff84*/ 	.word	0xffffffff


	//   ....[1]....
        /*ff88*/ 	.word	0xffffffff


	//   ....[2]....
        /*ff8c*/ 	.word	0xffffffff


	//   ....[3]....
        /*ff90*/ 	.word	0xffffffff


	//   ....[4]....
        /*ff94*/ 	.word	0xffffffff


	//   ....[5]....
        /*ff98*/ 	.word	0xffffffff


	//   ....[6]....
        /*ff9c*/ 	.word	0xffffffff


	//   ....[7]....
        /*ffa0*/ 	.word	0xffffffff


	//   ....[8]....
        /*ffa4*/ 	.word	0xffffffff


	//   ....[9]....
        /*ffa8*/ 	.word	0xffffffff


	//   ....[10]....
        /*ffac*/ 	.word	0xffffffff


	//   ....[11]....
        /*ffb0*/ 	.word	0xffffffff


	//   ....[12]....
        /*ffb4*/ 	.word	0xffffffff


	//   ....[13]....
        /*ffb8*/ 	.word	0xffffffff


	//   ....[14]....
        /*ffbc*/ 	.word	0xffffffff


	//   ....[15]....
        /*ffc0*/ 	.word	0xffffffff


	//   ....[16]....
        /*ffc4*/ 	.word	0xffffffff


	//   ....[17]....
        /*ffc8*/ 	.word	0xffffffff


	//   ....[18]....
        /*ffcc*/ 	.word	0xffffffff


	//   ....[19]....
        /*ffd0*/ 	.word	0xffffffff


	//   ....[20]....
        /*ffd4*/ 	.word	0xffffffff


	//   ....[21]....
        /*ffd8*/ 	.word	0xffffffff


	//   ....[22]....
        /*ffdc*/ 	.word	0xffffffff


	//   ....[23]....
        /*ffe0*/ 	.word	0xffffffff


	//   ....[24]....
        /*ffe4*/ 	.word	0xffffffff


	//   ....[25]....
        /*ffe8*/ 	.word	0xffffffff


	//   ....[26]....
        /*ffec*/ 	.word	0xffffffff


	//   ....[27]....
        /*fff0*/ 	.word	0xffffffff


	//   ....[28]....
        /*fff4*/ 	.word	0xffffffff


	//   ....[29]....
        /*fff8*/ 	.word	0xffffffff


	//   ....[30]....
        /*fffc*/ 	.word	0xffffffff


	//----- nvinfo : EIATTR_COOP_GROUP_INSTR_OFFSETS
	.align		4
.L_39:
        /*10000*/ 	.byte	0x04, 0x28
        /*10002*/ 	.short	(.L_41 - .L_40)


	//   ....[0]....
.L_40:
        /*10004*/ 	.word	0x00039050


	//   ....[1]....
        /*10008*/ 	.word	0x000394a0


	//   ....[2]....
        /*1000c*/ 	.word	0x000395d0


	//   ....[3]....
        /*10010*/ 	.word	0x00039620


	//   ....[4]....
        /*10014*/ 	.word	0x00039640


	//   ....[5]....
        /*10018*/ 	.word	0x000396d0


	//   ....[6]....
        /*1001c*/ 	.word	0x000397d0


	//   ....[7]....
        /*10020*/ 	.word	0x000398a0


	//   ....[8]....
        /*10024*/ 	.word	0x000398c0


	//   ....[9]....
        /*10028*/ 	.word	0x000399b0


	//   ....[10]....
        /*1002c*/ 	.word	0x00039a40


	//   ....[11]....
        /*10030*/ 	.word	0x00039aa0


	//   ....[12]....
        /*10034*/ 	.word	0x00039b10


	//   ....[13]....
        /*10038*/ 	.word	0x00039ba0


	//   ....[14]....
        /*1003c*/ 	.word	0x00039ca0


	//   ....[15]....
        /*10040*/ 	.word	0x00039cc0


	//   ....[16]....
        /*10044*/ 	.word	0x00039d60


	//   ....[17]....
        /*10048*/ 	.word	0x00039dd0


	//   ....[18]....
        /*1004c*/ 	.word	0x00039e70


	//   ....[19]....
        /*10050*/ 	.word	0x00039e90


	//   ....[20]....
        /*10054*/ 	.word	0x00039ec0


	//   ....[21]....
        /*10058*/ 	.word	0x00039f20


	//   ....[22]....
        /*1005c*/ 	.word	0x00039f80


	//   ....[23]....
        /*10060*/ 	.word	0x0003a070


	//   ....[24]....
        /*10064*/ 	.word	0x0003a0f0


	//   ....[25]....
        /*10068*/ 	.word	0x0003a140


	//   ....[26]....
        /*1006c*/ 	.word	0x0003a1c0


	//   ....[27]....
        /*10070*/ 	.word	0x0003a260


	//   ....[28]....
        /*10074*/ 	.word	0x0003a280


	//   ....[29]....
        /*10078*/ 	.word	0x0003a2f0


	//   ....[30]....
        /*1007c*/ 	.word	0x0003a4d0


	//----- nvinfo : EIATTR_VRC_CTA_INIT_COUNT
	.align		4
.L_41:
        /*10080*/ 	.byte	0x02, 0x4a
	.zero		1
	.zero		1


	//----- nvinfo : EIATTR_EXIT_INSTR_OFFSETS
	.align		4
        /*10084*/ 	.byte	0x04, 0x1c
        /*10086*/ 	.short	(.L_43 - .L_42)


	//   ....[0]....
.L_42:
        /*10088*/ 	.word	0x00041c90


	//   ....[1]....
        /*1008c*/ 	.word	0x00041cb0


	//----- nvinfo : EIATTR_REQNTID
	.align		4
.L_43:
        /*10090*/ 	.byte	0x04, 0x10
        /*10092*/ 	.short	(.L_45 - .L_44)
.L_44:
        /*10094*/ 	.word	0x00000020
        /*10098*/ 	.word	0x00000001
        /*1009c*/ 	.word	0x00000001


	//----- nvinfo : EIATTR_CBANK_PARAM_SIZE
	.align		4
.L_45:
        /*100a0*/ 	.byte	0x03, 0x19
        /*100a2*/ 	.short	0x0050


	//----- nvinfo : EIATTR_PARAM_CBANK
	.align		4
        /*100a4*/ 	.byte	0x04, 0x0a
        /*100a6*/ 	.short	(.L_47 - .L_46)
	.align		4
.L_46:
        /*100a8*/ 	.word	index@(.nv.constant0.matmul_kernel)
        /*100ac*/ 	.short	0x0380
        /*100ae*/ 	.short	0x0050


	//----- nvinfo : EIATTR_SW_WAR
	.align		4
.L_47:
        /*100b0*/ 	.byte	0x04, 0x36
        /*100b2*/ 	.short	(.L_49 - .L_48)
.L_48:
        /*100b4*/ 	.word	0x00000008
.L_49:


//--------------------- .nv.compat                --------------------------
	.section	.nv.compat,"",@"SHT_CUDA_COMPAT_INFO"
	.align	4
        /*0000*/ 	.byte	0x02, 0x02, 0x02, 0x00, 0x02, 0x05, 0x05, 0x00, 0x02, 0x03, 0x00, 0x00, 0x02, 0x06, 0x01, 0x00


//--------------------- .nv.callgraph             --------------------------
	.section	.nv.callgraph,"",@"SHT_CUDA_CALLGRAPH"
	.align	4
	.sectionentsize	8
	.align		4
        /*0000*/ 	.word	0x00000000
	.align		4
        /*0004*/ 	.word	0xffffffff
	.align		4
        /*0008*/ 	.word	0x00000000
	.align		4
        /*000c*/ 	.word	0xfffffffe
	.align		4
        /*0010*/ 	.word	0x00000000
	.align		4
        /*0014*/ 	.word	0xfffffffd
	.align		4
        /*0018*/ 	.word	0x00000000
	.align		4
        /*001c*/ 	.word	0xfffffffc


//--------------------- .text.matmul_kernel       --------------------------
	.section	.text.matmul_kernel,"ax",@progbits
	.align	128
        .global         matmul_kernel
        .type           matmul_kernel,@function
        .size           matmul_kernel,(.L_x_3 - matmul_kernel)
        .other          matmul_kernel,@"STO_CUDA_ENTRY STV_DEFAULT"
matmul_kernel:
.text.matmul_kernel:
[----:B------:R-:W0:Y:S08]  /*0000*/  LDC R1, c[0x0][0x37c] ;  /* 0x0000df00ff017b82 */ /* 0x000e300000000800 */
[----:B------:R-:W1:Y:S01]  /*0010*/  LDC.64 R2, c[0x0][0x398] ;  /* 0x0000e600ff027b82 */ /* 0x000e620000000a00 */
[----:B------:R-:W2:Y:S01]  /*0020*/  S2R R7, SR_CTAID.X ;  /* 0x0000000000077919 */ /* 0x000ea20000002500 */
[----:B0-----:R-:W-:Y:S01]  /*0030*/  VIADD R1, R1, 0xffffdd58 ;  /* 0xffffdd5801017836 */ /* 0x001fe20000000000 */
[----:B------:R-:W0:Y:S01]  /*0040*/  LDCU UR7, c[0x0][0x3a0] ;  /* 0x00007400ff0777ac */ /* 0x000e220008000800 */
[----:B------:R-:W3:Y:S01]  /*0050*/  S2R R14, SR_TID.X ;  /* 0x00000000000e7919 */ /* 0x000ee20000002100 */
[----:B------:R-:W-:-:S03]  /*0060*/  UMOV UR4, 0x400 ;  /* 0x0000040000047882 */ /* 0x000fc60000000000 */
[----:B------:R-:W4:Y:S01]  /*0070*/  S2UR UR5, SR_CgaCtaId ;  /* 0x00000000000579c3 */ /* 0x000f220000008800 */
[----:B------:R-:W-:Y:S01]  /*0080*/  STL [R1+0x3d0], RZ ;  /* 0x0003d0ff01007387 */ /* 0x000fe20000100800 */
[----:B------:R-:W2:Y:S03]  /*0090*/  LDCU.64 UR40, c[0x0][0x358] ;  /* 0x00006b00ff2877ac */ /* 0x000ea60008000a00 */
[----:B------:R-:W-:Y:S04]  /*00a0*/  STL [R1+0x3d4], RZ ;  /* 0x0003d4ff01007387 */ /* 0x000fe80000100800 */
[----:B------:R-:W-:Y:S04]  /*00b0*/  STL [R1+0x3d8], RZ ;  /* 0x0003d8ff01007387 */ /* 0x000fe80000100800 */
[----:B------:R-:W-:Y:S01]  /*00c0*/  STL [R1+0x3dc], RZ ;  /* 0x0003dcff01007387 */ /* 0x000fe20000100800 */
[----:B0-----:R-:W-:Y:S01]  /*00d0*/  UIADD3 UR7, UPT, UPT, UR7, 0x3f, URZ ;  /* 0x0000003f07077890 */ /* 0x001fe2000fffe0ff */
[----:B-1----:R-:W-:-:S02]  /*00e0*/  VIADD R0, R3, 0x3f ;  /* 0x0000003f03007836 */ /* 0x002fc40000000000 */
[----:B------:R-:W-:Y:S01]  /*00f0*/  STL [R1+0x460], RZ ;  /* 0x000460ff01007387 */ /* 0x000fe20000100800 */
[----:B------:R-:W-:Y:S02]  /*0100*/  UISETP.GE.AND UP0, UPT, UR7, 0x40, UPT ;  /* 0x000000400700788c */ /* 0x000fe4000bf06270 */
[----:B------:R-:W-:Y:S01]  /*0110*/  SHF.R.S32.HI R5, RZ, 0x1f, R0 ;  /* 0x0000001fff057819 */ /* 0x000fe20000011400 */
[----:B------:R-:W-:Y:S01]  /*0120*/  STL [R1+0x464], RZ ;  /* 0x000464ff01007387 */ /* 0x000fe20000100800 */
[----:B----4-:R-:W-:Y:S02]  /*0130*/  ULEA UR4, UR5, UR4, 0x18 ;  /* 0x0000000405047291 */ /* 0x010fe4000f8ec0ff */
[----:B------:R-:W-:Y:S01]  /*0140*/  LEA.HI R5, R5, R0, RZ, 0x6 ;  /* 0x0000000005057211 */ /* 0x000fe200078f30ff */
[----:B------:R-:W-:Y:S01]  /*0150*/  STL [R1+0x468], RZ ;  /* 0x000468ff01007387 */ /* 0x000fe20000100800 */
[----:B--2---:R-:W-:Y:S02]  /*0160*/  IABS R10, R7 ;  /* 0x00000007000a7213 */ /* 0x004fe40000000000 */
[----:B------:R-:W-:Y:S01]  /*0170*/  SHF.R.S32.HI R5, RZ, 0x6, R5 ;  /* 0x00000006ff057819 */ /* 0x000fe20000011405 */
[----:B------:R-:W-:Y:S04]  /*0180*/  STL [R1+0x46c], RZ ;  /* 0x00046cff01007387 */ /* 0x000fe80000100800 */
[----:B------:R-:W-:Y:S01]  /*0190*/  IMAD.SHL.U32 R6, R5, 0x8, RZ ;  /* 0x0000000805067824 */ /* 0x000fe200078e00ff */
[----:B------:R-:W-:Y:S04]  /*01a0*/  STL [R1+0x470], RZ ;  /* 0x000470ff01007387 */ /* 0x000fe80000100800 */
[-C--:B------:R-:W-:Y:S01]  /*01b0*/  IABS R9, R6.reuse ;  /* 0x0000000600097213 */ /* 0x080fe20000000000 */
[----:B------:R-:W-:Y:S01]  /*01c0*/  STL [R1+0x474], RZ ;  /* 0x000474ff01007387 */ /* 0x000fe20000100800 */
[----:B------:R-:W-:-:S02]  /*01d0*/  IABS R12, R6 ;  /* 0x00000006000c7213 */ /* 0x000fc40000000000 */
[----:B------:R-:W0:Y:S01]  /*01e0*/  I2F.RP R0, R9 ;  /* 0x0000000900007306 */ /* 0x000e220000209400 */
[----:B------:R-:W-:Y:S04]  /*01f0*/  STL [R1+0x478], RZ ;  /* 0x000478ff01007387 */ /* 0x000fe80000100800 */
[----:B------:R-:W-:Y:S04]  /*0200*/  STL [R1+0x47c], RZ ;  /* 0x00047cff01007387 */ /* 0x000fe80000100800 */
[----:B------:R-:W-:Y:S04]  /*0210*/  STL [R1+0x480], RZ ;  /* 0x000480ff01007387 */ /* 0x000fe80000100800 */
[----:B------:R-:W-:Y:S01]  /*0220*/  STL [R1+0x484], RZ ;  /* 0x000484ff01007387 */ /* 0x000fe20000100800 */
[----:B0-----:R-:W0:Y:S03]  /*0230*/  MUFU.RCP R0, R0 ;  /* 0x0000000000007308 */ /* 0x001e260000001000 */
[----:B------:R-:W-:Y:S04]  /*0240*/  STL [R1+0x488], RZ ;  /* 0x000488ff01007387 */ /* 0x000fe80000100800 */
[----:B------:R-:W-:Y:S04]  /*0250*/  STL [R1+0x48c], RZ ;  /* 0x00048cff01007387 */ /* 0x000fe80000100800 */
[----:B------:R-:W-:Y:S04]  /*0260*/  STL [R1+0x490], RZ ;  /* 0x000490ff01007387 */ /* 0x000fe80000100800 */
[----:B------:R-:W-:Y:S01]  /*0270*/  STL [R1+0x494], RZ ;  /* 0x000494ff01007387 */ /* 0x000fe20000100800 */
[----:B0-----:R-:W-:-:S03]  /*0280*/  VIADD R4, R0, 0xffffffe ;  /* 0x0ffffffe00047836 */ /* 0x001fc60000000000 */
[----:B------:R-:W-:Y:S01]  /*0290*/  STL [R1+0x498], RZ ;  /* 0x000498ff01007387 */ /* 0x000fe20000100800 */
[----:B------:R-:W-:Y:S01]  /*02a0*/  IMAD.MOV R0, RZ, RZ, -R12 ;  /* 0x000000ffff007224 */ /* 0x000fe200078e0a0c */
[----:B------:R0:W1:Y:S02]  /*02b0*/  F2I.FTZ.U32.TRUNC.NTZ R5, R4 ;  /* 0x0000000400057305 */ /* 0x000064000021f000 */
[----:B------:R-:W-:Y:S04]  /*02c0*/  STL [R1+0x49c], RZ ;  /* 0x00049cff01007387 */ /* 0x000fe80000100800 */
[----:B------:R-:W-:Y:S01]  /*02d0*/  STL [R1+0xc0], RZ ;  /* 0x0000c0ff01007387 */ /* 0x000fe20000100800 */
[----:B0-----:R-:W-:-:S03]  /*02e0*/  IMAD.MOV.U32 R4, RZ, RZ, RZ ;  /* 0x000000ffff047224 */ /* 0x001fc600078e00ff */
[----:B------:R-:W-:Y:S04]  /*02f0*/  STL [R1+0xc4], RZ ;  /* 0x0000c4ff01007387 */ /* 0x000fe80000100800 */
[----:B------:R-:W-:Y:S01]  /*0300*/  STL [R1+0xc8], RZ ;  /* 0x0000c8ff01007387 */ /* 0x000fe20000100800 */
[----:B-1----:R-:W-:-:S03]  /*0310*/  IMAD.MOV R8, RZ, RZ, -R5 ;  /* 0x000000ffff087224 */ /* 0x002fc600078e0a05 */
[----:B------:R-:W-:Y:S01]  /*0320*/  STL [R1+0xcc], RZ ;  /* 0x0000ccff01007387 */ /* 0x000fe20000100800 */
[----:B------:R-:W-:Y:S02]  /*0330*/  IMAD R11, R8, R9, RZ ;  /* 0x00000009080b7224 */ /* 0x000fe400078e02ff */
[----:B------:R-:W-:Y:S01]  /*0340*/  IMAD.MOV.U32 R8, RZ, RZ, R10 ;  /* 0x000000ffff087224 */ /* 0x000fe200078e000a */
[----:B------:R-:W-:Y:S01]  /*0350*/  STL [R1+0x730], RZ ;  /* 0x000730ff01007387 */ /* 0x000fe20000100800 */
[----:B------:R-:W-:-:S03]  /*0360*/  IMAD.HI.U32 R5, R5, R11, R4 ;  /* 0x0000000b05057227 */ /* 0x000fc600078e0004 */
[----:B------:R-:W-:Y:S03]  /*0370*/  STL [R1+0x734], RZ ;  /* 0x000734ff01007387 */ /* 0x000fe60000100800 */
[----:B------:R-:W-:Y:S01]  /*0380*/  IMAD.HI.U32 R5, R5, R8, RZ ;  /* 0x0000000805057227 */ /* 0x000fe200078e00ff */
[----:B------:R-:W-:Y:S03]  /*0390*/  STL [R1+0x738], RZ ;  /* 0x000738ff01007387 */ /* 0x000fe60000100800 */
[----:B------:R-:W-:Y:S01]  /*03a0*/  IMAD R0, R5, R0, R8 ;  /* 0x0000000005007224 */ /* 0x000fe200078e0208 */
[----:B------:R-:W-:Y:S04]  /*03b0*/  STL [R1+0x73c], RZ ;  /* 0x00073cff01007387 */ /* 0x000fe80000100800 */
[----:B------:R-:W-:Y:S01]  /*03c0*/  ISETP.GT.U32.AND P1, PT, R9, R0, PT ;  /* 0x000000000900720c */ /* 0x000fe20003f24070 */
[----:B------:R-:W-:Y:S04]  /*03d0*/  STL [R1+0x7a0], RZ ;  /* 0x0007a0ff01007387 */ /* 0x000fe80000100800 */
[----:B------:R-:W-:Y:S04]  /*03e0*/  STL [R1+0x7a4], RZ ;  /* 0x0007a4ff01007387 */ /* 0x000fe80000100800 */
[----:B------:R-:W-:Y:S04]  /*03f0*/  STL [R1+0x7a8], RZ ;  /* 0x0007a8ff01007387 */ /* 0x000fe80000100800 */
[----:B------:R-:W-:Y:S01]  /*0400*/  @!P1 IMAD.IADD R0, R0, 0x1, -R9 ;  /* 0x0000000100009824 */ /* 0x000fe200078e0a09 */
[----:B------:R-:W-:Y:S01]  /*0410*/  STL [R1+0x7ac], RZ ;  /* 0x0007acff01007387 */ /* 0x000fe20000100800 */
[----:B------:R-:W-:Y:S01]  /*0420*/  @!P1 VIADD R5, R5, 0x1 ;  /* 0x0000000105059836 */ /* 0x000fe20000000000 */
[----:B------:R-:W-:-:S02]  /*0430*/  ISETP.NE.AND P1, PT, R6, RZ, PT ;  /* 0x000000ff0600720c */ /* 0x000fc40003f25270 */
[----:B------:R-:W-:Y:S01]  /*0440*/  ISETP.GE.U32.AND P0, PT, R0, R9, PT ;  /* 0x000000090000720c */ /* 0x000fe20003f06070 */
[----:B------:R-:W-:Y:S01]  /*0450*/  STL [R1+0x720], RZ ;  /* 0x000720ff01007387 */ /* 0x000fe20000100800 */
[----:B------:R-:W-:-:S03]  /*0460*/  LOP3.LUT R0, R7, R6, RZ, 0x3c, !PT ;  /* 0x0000000607007212 */ /* 0x000fc600078e3cff */
[----:B------:R-:W-:Y:S01]  /*0470*/  STL [R1+0x724], RZ ;  /* 0x000724ff01007387 */ /* 0x000fe20000100800 */
[----:B------:R-:W-:Y:S01]  /*0480*/  ISETP.GE.AND P2, PT, R0, RZ, PT ;  /* 0x000000ff0000720c */ /* 0x000fe20003f46270 */
[----:B------:R-:W-:Y:S02]  /*0490*/  VIADD R0, R2, 0x7f ;  /* 0x0000007f02007836 */ /* 0x000fe40000000000 */
[----:B------:R-:W-:Y:S04]  /*04a0*/  STL [R1+0x728], RZ ;  /* 0x000728ff01007387 */ /* 0x000fe80000100800 */
[----:B------:R-:W-:Y:S01]  /*04b0*/  @P0 VIADD R5, R5, 0x1 ;  /* 0x0000000105050836 */ /* 0x000fe20000000000 */
[----:B------:R-:W-:Y:S03]  /*04c0*/  STL [R1+0x72c], RZ ;  /* 0x00072cff01007387 */ /* 0x000fe60000100800 */
[----:B------:R-:W-:Y:S01]  /*04d0*/  IMAD.MOV.U32 R4, RZ, RZ, R5 ;  /* 0x000000ffff047224 */ /* 0x000fe200078e0005 */
[----:B------:R-:W-:Y:S01]  /*04e0*/  STL [R1+0x710], RZ ;  /* 0x000710ff01007387 */ /* 0x000fe20000100800 */
[----:B------:R-:W-:-:S02]  /*04f0*/  SHF.R.S32.HI R5, RZ, 0x1f, R0 ;  /* 0x0000001fff057819 */ /* 0x000fc40000011400 */
[----:B------:R-:W-:Y:S01]  /*0500*/  @!P2 IMAD.MOV R4, RZ, RZ, -R4 ;  /* 0x000000ffff04a224 */ /* 0x000fe200078e0a04 */
[----:B------:R-:W-:Y:S01]  /*0510*/  STL [R1+0x714], RZ ;  /* 0x000714ff01007387 */ /* 0x000fe20000100800 */
[----:B------:R-:W-:Y:S02]  /*0520*/  @!P1 LOP3.LUT R4, RZ, R6, RZ, 0x33, !PT ;  /* 0x00000006ff049212 */ /* 0x000fe400078e33ff */
[----:B------:R-:W-:Y:S01]  /*0530*/  LEA.HI R5, R5, R0, RZ, 0x7 ;  /* 0x0000000005057211 */ /* 0x000fe200078f38ff */
[----:B------:R-:W-:Y:S02]  /*0540*/  STL [R1+0x718], RZ ;  /* 0x000718ff01007387 */ /* 0x000fe40000100800 */
[----:B------:R-:W-:Y:S02]  /*0550*/  IMAD.SHL.U32 R8, R4, 0x8, RZ ;  /* 0x0000000804087824 */ /* 0x000fe400078e00ff */
[----:B------:R-:W-:Y:S01]  /*0560*/  STL [R1+0x71c], RZ ;  /* 0x00071cff01007387 */ /* 0x000fe20000100800 */
[----:B------:R-:W-:-:S02]  /*0570*/  IMAD.MOV R4, RZ, RZ, -R4 ;  /* 0x000000ffff047224 */ /* 0x000fc400078e0a04 */
[----:B------:R-:W-:Y:S01]  /*0580*/  LEA.HI.SX32 R5, R5, -R8, 0x19 ;  /* 0x8000000805057211 */ /* 0x000fe200078fcaff */
[----:B------:R-:W-:Y:S01]  /*0590*/  STL [R1+0x700], RZ ;  /* 0x000700ff01007387 */ /* 0x000fe20000100800 */
[----:B------:R-:W-:Y:S02]  /*05a0*/  IMAD R6, R6, R4, R7 ;  /* 0x0000000406067224 */ /* 0x000fe400078e0207 */
[----:B------:R-:W-:Y:S01]  /*05b0*/  VIMNMX R13, PT, PT, R5, 0x8, PT ;  /* 0x00000008050d7848 */ /* 0x000fe20003fe0100 */
[----:B------:R-:W-:Y:S02]  /*05c0*/  STL [R1+0x704], RZ ;  /* 0x000704ff01007387 */ /* 0x000fe40000100800 */
[----:B------:R-:W-:Y:S02]  /*05d0*/  IABS R11, R6 ;  /* 0x00000006000b7213 */ /* 0x000fe40000000000 */
[----:B------:R-:W-:Y:S01]  /*05e0*/  STL [R1+0x708], RZ ;  /* 0x000708ff01007387 */ /* 0x000fe20000100800 */
[----:B------:R-:W-:-:S03]  /*05f0*/  IABS R9, R13 ;  /* 0x0000000d00097213 */ /* 0x000fc60000000000 */
[----:B------:R-:W-:Y:S01]  /*0600*/  STL [R1+0x70c], RZ ;  /* 0x00070cff01007387 */ /* 0x000fe20000100800 */
[----:B------:R-:W0:Y:S03]  /*0610*/  I2F.RP R0, R9 ;  /* 0x0000000900007306 */ /* 0x000e260000209400 */
        /* <DEDUP_REMOVED lines=10> */
[----:B------:R-:W-:Y:S04]  /*06c0*/  STL [R1+0x6d0], RZ ;  /* 0x0006d0ff01007387 */ /* 0x000fe80000100800 */
[----:B------:R-:W-:Y:S01]  /*06d0*/  STL [R1+0x6d4], RZ ;  /* 0x0006d4ff01007387 */ /* 0x000fe20000100800 */
[----:B------:R-:W0:Y:S03]  /*06e0*/  F2I.FTZ.U32.TRUNC.NTZ R5, R5 ;  /* 0x0000000500057305 */ /* 0x000e26000021f000 */
[----:B------:R-:W-:Y:S04]  /*06f0*/  STL [R1+0x6d8], RZ ;  /* 0x0006d8ff01007387 */ /* 0x000fe80000100800 */
[----:B------:R-:W-:Y:S04]  /*0700*/  STL [R1+0x6dc], RZ ;  /* 0x0006dcff01007387 */ /* 0x000fe80000100800 */
[----:B------:R-:W-:Y:S04]  /*0710*/  STL [R1+0x6c0], RZ ;  /* 0x0006c0ff01007387 */ /* 0x000fe80000100800 */
[----:B------:R-:W-:Y:S01]  /*0720*/  STL [R1+0x6c4], RZ ;  /* 0x0006c4ff01007387 */ /* 0x000fe20000100800 */
[----:B0-----:R-:W-:-:S03]  /*0730*/  IMAD.MOV R10, RZ, RZ, -R5 ;  /* 0x000000ffff0a7224 */ /* 0x001fc600078e0a05 */
[----:B------:R-:W-:Y:S01]  /*0740*/  STL [R1+0x6c8], RZ ;  /* 0x0006c8ff01007387 */ /* 0x000fe20000100800 */
[----:B------:R-:W-:Y:S01]  /*0750*/  IMAD.MOV.U32 R4, RZ, RZ, R10 ;  /* 0x000000ffff047224 */ /* 0x000fe200078e000a */
[----:B------:R-:W-:Y:S02]  /*0760*/  IABS R10, R13 ;  /* 0x0000000d000a7213 */ /* 0x000fe40000000000 */
[----:B------:R-:W-:Y:S01]  /*0770*/  STL [R1+0x6cc], RZ ;  /* 0x0006ccff01007387 */ /* 0x000fe20000100800 */
[----:B------:R-:W-:Y:S02]  /*0780*/  IMAD R7, R4, R9, RZ ;  /* 0x0000000904077224 */ /* 0x000fe400078e02ff */
[----:B------:R-:W-:Y:S01]  /*0790*/  IMAD.MOV.U32 R4, RZ, RZ, RZ ;  /* 0x000000ffff047224 */ /* 0x000fe200078e00ff */
[----:B------:R-:W-:Y:S03]  /*07a0*/  STL [R1+0x790], RZ ;  /* 0x000790ff01007387 */ /* 0x000fe60000100800 */
[----:B------:R-:W-:Y:S01]  /*07b0*/  IMAD.HI.U32 R4, R5, R7, R4 ;  /* 0x0000000705047227 */ /* 0x000fe200078e0004 */
[----:B------:R-:W-:Y:S03]  /*07c0*/  STL [R1+0x794], RZ ;  /* 0x000794ff01007387 */ /* 0x000fe60000100800 */
[----:B------:R-:W-:Y:S01]  /*07d0*/  IMAD.MOV R5, RZ, RZ, -R10 ;  /* 0x000000ffff057224 */ /* 0x000fe200078e0a0a */
[----:B------:R-:W-:Y:S01]  /*07e0*/  STL [R1+0x798], RZ ;  /* 0x000798ff01007387 */ /* 0x000fe20000100800 */
[----:B------:R-:W-:-:S03]  /*07f0*/  IMAD.HI.U32 R0, R4, R11, RZ ;  /* 0x0000000b04007227 */ /* 0x000fc600078e00ff */
[----:B------:R-:W-:Y:S01]  /*0800*/  STL [R1+0x79c], RZ ;  /* 0x00079cff01007387 */ /* 0x000fe20000100800 */
[----:B------:R-:W-:-:S03]  /*0810*/  IMAD R4, R0, R5, R11 ;  /* 0x0000000500047224 */ /* 0x000fc600078e020b */
[----:B------:R-:W-:Y:S02]  /*0820*/  STL [R1+0x6b0], RZ ;  /* 0x0006b0ff01007387 */ /* 0x000fe40000100800 */
[----:B------:R-:W-:Y:S02]  /*0830*/  ISETP.GT.U32.AND P1, PT, R9, R4, PT ;  /* 0x000000040900720c */ /* 0x000fe40003f24070 */
[----:B------:R-:W-:Y:S04]  /*0840*/  STL [R1+0x6b4], RZ ;  /* 0x0006b4ff01007387 */ /* 0x000fe80000100800 */
[----:B------:R-:W-:Y:S04]  /*0850*/  STL [R1+0x6b8], RZ ;  /* 0x0006b8ff01007387 */ /* 0x000fe80000100800 */
[----:B------:R-:W-:Y:S03]  /*0860*/  STL [R1+0x6bc], RZ ;  /* 0x0006bcff01007387 */ /* 0x000fe60000100800 */
[----:B------:R-:W-:Y:S01]  /*0870*/  @!P1 IMAD.IADD R4, R4, 0x1, -R9 ;  /* 0x0000000104049824 */ /* 0x000fe200078e0a09 */
[----:B------:R-:W-:Y:S01]  /*0880*/  STL [R1+0x6a0], RZ ;  /* 0x0006a0ff01007387 */ /* 0x000fe20000100800 */
[----:B------:R-:W-:Y:S01]  /*0890*/  @!P1 VIADD R0, R0, 0x1 ;  /* 0x0000000100009836 */ /* 0x000fe20000000000 */
[----:B------:R-:W-:-:S02]  /*08a0*/  ISETP.NE.AND P1, PT, R13, RZ, PT ;  /* 0x000000ff0d00720c */ /* 0x000fc40003f25270 */
[----:B------:R-:W-:Y:S01]  /*08b0*/  STL [R1+0x6a4], RZ ;  /* 0x0006a4ff01007387 */ /* 0x000fe20000100800 */
[----:B------:R-:W-:Y:S02]  /*08c0*/  ISETP.GE.U32.AND P0, PT, R4, R9, PT ;  /* 0x000000090400720c */ /* 0x000fe40003f06070 */
[----:B------:R-:W-:Y:S01]  /*08d0*/  LOP3.LUT R4, R6, R13, RZ, 0x3c, !PT ;  /* 0x0000000d06047212 */ /* 0x000fe200078e3cff */
[----:B------:R-:W-:Y:S03]  /*08e0*/  STL [R1+0x6a8], RZ ;  /* 0x0006a8ff01007387 */ /* 0x000fe60000100800 */
[----:B------:R-:W-:Y:S01]  /*08f0*/  ISETP.GE.AND P2, PT, R4, RZ, PT ;  /* 0x000000ff0400720c */ /* 0x000fe20003f46270 */
[----:B------:R-:W-:Y:S04]  /*0900*/  STL [R1+0x6ac], RZ ;  /* 0x0006acff01007387 */ /* 0x000fe80000100800 */
[----:B------:R-:W-:Y:S02]  /*0910*/  STL [R1+0x690], RZ ;  /* 0x000690ff01007387 */ /* 0x000fe40000100800 */
[----:B------:R-:W-:-:S02]  /*0920*/  @P0 VIADD R0, R0, 0x1 ;  /* 0x0000000100000836 */ /* 0x000fc40000000000 */
[----:B------:R-:W-:Y:S04]  /*0930*/  STL [R1+0x694], RZ ;  /* 0x000694ff01007387 */ /* 0x000fe80000100800 */
[----:B------:R-:W-:Y:S01]  /*0940*/  STL [R1+0x698], RZ ;  /* 0x000698ff01007387 */ /* 0x000fe20000100800 */
[----:B------:R-:W-:Y:S01]  /*0950*/  @!P2 IMAD.MOV R0, RZ, RZ, -R0 ;  /* 0x000000ffff00a224 */ /* 0x000fe200078e0a00 */
[----:B------:R-:W-:Y:S02]  /*0960*/  @!P1 LOP3.LUT R0, RZ, R13, RZ, 0x33, !PT ;  /* 0x0000000dff009212 */ /* 0x000fe400078e33ff */
[----:B------:R-:W-:Y:S03]  /*0970*/  STL [R1+0x69c], RZ ;  /* 0x00069cff01007387 */ /* 0x000fe60000100800 */
[----:B------:R-:W-:Y:S01]  /*0980*/  IMAD.MOV R4, RZ, RZ, -R0 ;  /* 0x000000ffff047224 */ /* 0x000fe200078e0a00 */
[----:B------:R-:W-:Y:S01]  /*0990*/  STL [R1+0x680], RZ ;  /* 0x000680ff01007387 */ /* 0x000fe20000100800 */
[----:B------:R-:W-:-:S02]  /*09a0*/  IMAD.SHL.U32 R5, R0, 0x40, RZ ;  /* 0x0000004000057824 */ /* 0x000fc400078e00ff */
[----:B------:R-:W-:Y:S01]  /*09b0*/  IMAD R4, R13, R4, R6 ;  /* 0x000000040d047224 */ /* 0x000fe200078e0206 */
[----:B------:R-:W-:Y:S01]  /*09c0*/  STL [R1+0x684], RZ ;  /* 0x000684ff01007387 */ /* 0x000fe20000100800 */
[C---:B------:R-:W-:Y:S01]  /*09d0*/  VIADD R7, R5.reuse, 0x1 ;  /* 0x0000000105077836 */ /* 0x040fe20000000000 */
[----:B---3--:R-:W-:Y:S01]  /*09e0*/  LOP3.LUT R6, R14, 0x1f, RZ, 0xc0, !PT ;  /* 0x0000001f0e067812 */ /* 0x008fe200078ec0ff */
[C---:B------:R-:W-:Y:S01]  /*09f0*/  VIADD R0, R5.reuse, 0x2 ;  /* 0x0000000205007836 */ /* 0x040fe20000000000 */
[----:B------:R-:W-:Y:S01]  /*0a00*/  STL [R1+0x688], RZ ;  /* 0x000688ff01007387 */ /* 0x000fe20000100800 */
[----:B------:R-:W-:Y:S02]  /*0a10*/  IMAD.IADD R4, R8, 0x1, R4 ;  /* 0x0000000108047824 */ /* 0x000fe400078e0204 */
[C---:B------:R-:W-:Y:S01]  /*0a20*/  VIADD R8, R5.reuse, 0x3 ;  /* 0x0000000305087836 */ /* 0x040fe20000000000 */
[----:B------:R-:W-:Y:S01]  /*0a30*/  STL [R1+0x68c], RZ ;  /* 0x00068cff01007387 */ /* 0x000fe20000100800 */
[----:B------:R-:W-:-:S02]  /*0a40*/  VIADD R61, R5, 0x18 ;  /* 0x00000018053d7836 */ /* 0x000fc40000000000 */
[C---:B------:R-:W-:Y:S01]  /*0a50*/  VIADD R60, R5.reuse, 0x19 ;  /* 0x00000019053c7836 */ /* 0x040fe20000000000 */
[----:B------:R-:W-:Y:S01]  /*0a60*/  STL [R1+0x670], RZ ;  /* 0x000670ff01007387 */ /* 0x000fe20000100800 */
[C---:B------:R-:W-:Y:S02]  /*0a70*/  VIADD R59, R5.reuse, 0x1a ;  /* 0x0000001a053b7836 */ /* 0x040fe40000000000 */
[C---:B------:R-:W-:Y:S01]  /*0a80*/  VIADD R57, R5.reuse, 0x1b ;  /* 0x0000001b05397836 */ /* 0x040fe20000000000 */
[----:B------:R-:W-:Y:S01]  /*0a90*/  STL [R1+0x674], RZ ;  /* 0x000674ff01007387 */ /* 0x000fe20000100800 */
[C---:B------:R-:W-:Y:S02]  /*0aa0*/  VIADD R55, R5.reuse, 0x1c ;  /* 0x0000001c05377836 */ /* 0x040fe40000000000 */
        /* <DEDUP_REMOVED lines=44> */
[----:B------:R-:W-:-:S03]  /*0d70*/  VIADD R9, R5, 0x3b ;  /* 0x0000003b05097836 */ /* 0x000fc60000000000 */
[----:B------:R-:W-:Y:S04]  /*0d80*/  STL [R1+0x644], RZ ;  /* 0x000644ff01007387 */ /* 0x000fe80000100800 */
        /* <DEDUP_REMOVED lines=96> */
[----:B------:R-:W-:Y:S04]  /*1390*/  STL [R1+0x7c4], R5 ;  /* 0x0007c40501007387 */ /* 0x000fe80000100800 */
[----:B------:R0:W-:Y:S04]  /*13a0*/  STL [R1+0x70], R7 ;  /* 0x0000700701007387 */ /* 0x0001e80000100800 */
[----:B------:R1:W-:Y:S04]  /*13b0*/  STL [R1+0x6c], R0 ;  /* 0x00006c0001007387 */ /* 0x0003e80000100800 */
[----:B------:R2:W-:Y:S01]  /*13c0*/  STL [R1+0x68], R8 ;  /* 0x0000680801007387 */ /* 0x0005e20000100800 */
[----:B0-----:R-:W-:-:S02]  /*13d0*/  VIADD R7, R5, 0x4 ;  /* 0x0000000405077836 */ /* 0x001fc40000000000 */
[----:B-1----:R-:W-:-:S03]  /*13e0*/  VIADD R0, R5, 0x5 ;  /* 0x0000000505007836 */ /* 0x002fc60000000000 */
[----:B------:R0:W-:Y:S01]  /*13f0*/  STL [R1+0x64], R7 ;  /* 0x0000640701007387 */ /* 0x0001e20000100800 */
[----:B--2---:R-:W-:-:S03]  /*1400*/  VIADD R8, R5, 0x6 ;  /* 0x0000000605087836 */ /* 0x004fc60000000000 */
[----:B------:R1:W-:Y:S04]  /*1410*/  STL [R1+0x60], R0 ;  /* 0x0000600001007387 */ /* 0x0003e80000100800 */
[----:B------:R2:W-:Y:S01]  /*1420*/  STL [R1+0x5c], R8 ;  /* 0x00005c0801007387 */ /* 0x0005e20000100800 */
[C---:B0-----:R-:W-:Y:S02]  /*1430*/  VIADD R7, R5.reuse, 0x7 ;  /* 0x0000000705077836 */ /* 0x041fe40000000000 */
        /* <DEDUP_REMOVED lines=33> */
[----:B------:R1:W-:Y:S01]  /*1650*/  STL [R1+0x18], R0 ;  /* 0x0000180001007387 */ /* 0x0003e20000100800 */
[----:B0-----:R-:W-:Y:S02]  /*1660*/  VIADD R7, R5, 0x3d ;  /* 0x0000003d05077836 */ /* 0x001fe40000000000 */
[----:B-1----:R-:W-:-:S05]  /*1670*/  IMAD.SHL.U32 R0, R4, 0x80, RZ ;  /* 0x0000008004007824 */ /* 0x002fca00078e00ff */
[C---:B------:R-:W-:Y:S01]  /*1680*/  LOP3.LUT R51, R0.reuse, 0x1f, R14, 0xf8, !PT ;  /* 0x0000001f00337812 */ /* 0x040fe200078ef80e */
[C---:B------:R-:W-:Y:S01]  /*1690*/  VIADD R14, R5.reuse, 0x36 ;  /* 0x00000036050e7836 */ /* 0x040fe20000000000 */
[----:B------:R-:W-:Y:S01]  /*16a0*/  LOP3.LUT R48, R0, 0x20, R6, 0xfe, !PT ;  /* 0x0000002000307812 */ /* 0x000fe200078efe06 */
[----:B------:R-:W-:Y:S01]  /*16b0*/  VIADD R6, R5, 0x3e ;  /* 0x0000003e05067836 */ /* 0x000fe20000000000 */
[C---:B------:R-:W-:Y:S01]  /*16c0*/  LOP3.LUT R45, R51.reuse, 0x40, RZ, 0xfc, !PT ;  /* 0x00000040332d7812 */ /* 0x040fe200078efcff */
[----:B------:R0:W-:Y:S01]  /*16d0*/  STL [R1+0xa2c], R51 ;  /* 0x000a2c3301007387 */ /* 0x0001e20000100800 */
[----:B------:R-:W-:Y:S01]  /*16e0*/  LOP3.LUT R42, R51, 0x60, RZ, 0xfc, !PT ;  /* 0x00000060332a7812 */ /* 0x000fe200078efcff */
[----:B------:R-:W-:Y:S02]  /*16f0*/  VIADD R5, R5, 0x3f ;  /* 0x0000003f05057836 */ /* 0x000fe40000000000 */
[----:B------:R0:W-:Y:S04]  /*1700*/  STL [R1+0xa30], R48 ;  /* 0x000a303001007387 */ /* 0x0001e80000100800 */
[----:B------:R0:W-:Y:S04]  /*1710*/  STL [R1+0x4f8], RZ ;  /* 0x0004f8ff01007387 */ /* 0x0001e80000100800 */
[----:B------:R0:W-:Y:S04]  /*1720*/  STL [R1+0x4fc], RZ ;  /* 0x0004fcff01007387 */ /* 0x0001e80000100800 */
[----:B------:R0:W-:Y:S04]  /*1730*/  STL [R1+0xa38], R45 ;  /* 0x000a382d01007387 */ /* 0x0001e80000100800 */
[----:B------:R0:W-:Y:S04]  /*1740*/  STL [R1+0x4e0], RZ ;  /* 0x0004e0ff01007387 */ /* 0x0001e80000100800 */
[----:B------:R0:W-:Y:S04]  /*1750*/  STL [R1+0xa34], R42 ;  /* 0x000a342a01007387 */ /* 0x0001e80000100800 */
[----:B------:R0:W-:Y:S04]  /*1760*/  STL [R1+0x4e4], RZ ;  /* 0x0004e4ff01007387 */ /* 0x0001e80000100800 */
        /* <DEDUP_REMOVED lines=57> */
[----:B------:R0:W-:Y:S01]  /*1b00*/  STL [R1+0xac], RZ ;  /* 0x0000acff01007387 */ /* 0x0001e20000100800 */
[----:B------:R-:W-:Y:S05]  /*1b10*/  BRA.U !UP0, `(.L_x_0) ;  /* 0x0000032508d47547 */ /* 0x000fea000b800000 */
[----:B------:R-:W-:Y:S01]  /*1b20*/  IABS R22, R2 ;  /* 0x0000000200167213 */ /* 0x000fe20000000000 */
[----:B------:R-:W-:Y:S01]  /*1b30*/  IMAD.MOV.U32 R28, RZ, RZ, RZ ;  /* 0x000000ffff1c7224 */ /* 0x000fe200078e00ff */
[----:B------:R-:W-:Y:S01]  /*1b40*/  IABS R4, R3 ;  /* 0x0000000300047213 */ /* 0x000fe20000000000 */
[----:B------:R1:W-:Y:S01]  /*1b50*/  STL [R1+0x17f4], R3 ;  /* 0x0017f40301007387 */ /* 0x0003e20000100800 */
[----:B------:R-:W2:Y:S01]  /*1b60*/  I2F.RP R25, R22 ;  /* 0x0000001600197306 */ /* 0x000ea20000209400 */
[----:B------:R-:W-:Y:S01]  /*1b70*/  IABS R30, R51 ;  /* 0x00000033001e7213 */ /* 0x000fe20000000000 */
[----:B------:R-:W3:Y:S01]  /*1b80*/  LDCU.128 UR24, c[0x0][0x380] ;  /* 0x00007000ff1877ac */ /* 0x000ee20008000c00 */
[----:B------:R-:W-:Y:S02]  /*1b90*/  IABS R39, R5 ;  /* 0x0000000500277213 */ /* 0x000fe40000000000 */
[----:B------:R-:W-:Y:S01]  /*1ba0*/  ISETP.GE.AND P4, PT, R6, RZ, PT ;  /* 0x000000ff0600720c */ /* 0x000fe20003f86270 */
[----:B------:R-:W4:Y:S01]  /*1bb0*/  LDCU UR45, c[0x0][0x3a4] ;  /* 0x00007480ff2d77ac */ /* 0x000f220008000800 */
[----:B------:R-:W-:Y:S01]  /*1bc0*/  IABS R6, R6 ;  /* 0x0000000600067213 */ /* 0x000fe20000000000 */
[----:B------:R-:W5:Y:S01]  /*1bd0*/  I2F.RP R0, R4 ;  /* 0x0000000400007306 */ /* 0x000f620000209400 */
[----:B------:R-:W-:Y:S01]  /*1be0*/  ISETP.GE.AND P1, PT, R5, RZ, PT ;  /* 0x000000ff0500720c */ /* 0x000fe20003f26270 */
[----:B------:R-:W0:Y:S01]  /*1bf0*/  LDCU UR47, c[0x0][0x3b0] ;  /* 0x00007600ff2f77ac */ /* 0x000e220008000800 */
[----:B------:R-:W-:-:S02]  /*1c00*/  ISETP.GE.AND P3, PT, R7, RZ, PT ;  /* 0x000000ff0700720c */ /* 0x000fc40003f66270 */
[----:B------:R-:W-:Y:S01]  /*1c10*/  IABS R5, R7 ;  /* 0x0000000700057213 */ /* 0x000fe20000000000 */
[----:B------:R-:W0:Y:S01]  /*1c20*/  LDCU UR39, c[0x0][0x3a8] ;  /* 0x00007500ff2777ac */ /* 0x000e220008000800 */
[----:B------:R-:W-:Y:S01]  /*1c30*/  IABS R7, R8 ;  /* 0x0000000800077213 */ /* 0x000fe20000000000 */
[----:B--2---:R-:W2:Y:S01]  /*1c40*/  MUFU.RCP R25, R25 ;  /* 0x0000001900197308 */ /* 0x004ea20000001000 */
[----:B------:R-:W-:Y:S01]  /*1c50*/  IABS R54, R34 ;  /* 0x0000002200367213 */ /* 0x000fe20000000000 */
[----:B------:R-:W0:Y:S01]  /*1c60*/  LDCU UR5, c[0x0][0x3a8] ;  /* 0x00007500ff0577ac */ /* 0x000e220008000800 */
[----:B------:R-:W-:Y:S01]  /*1c70*/  IABS R58, R36 ;  /* 0x00000024003a7213 */ /* 0x000fe20000000000 */
[----:B------:R-:W0:Y:S04]  /*1c80*/  LDCU UR17, c[0x0][0x3a8] ;  /* 0x00007500ff1177ac */ /* 0x000e280008000800 */
[----:B-----5:R-:W5:Y:S01]  /*1c90*/  MUFU.RCP R0, R0 ;  /* 0x0000000000007308 */ /* 0x020f620000001000 */
[----:B------:R-:W0:Y:S01]  /*1ca0*/  LDCU UR23, c[0x0][0x3a8] ;  /* 0x00007500ff1777ac */ /* 0x000e220008000800 */
[----:B------:R-:W0:Y:S01]  /*1cb0*/  LDCU UR34, c[0x0][0x3a8] ;  /* 0x00007500ff2277ac */ /* 0x000e220008000800 */
[----:B--2---:R-:W-:Y:S01]  /*1cc0*/  VIADD R25, R25, 0xffffffe ;  /* 0x0ffffffe19197836 */ /* 0x004fe20000000000 */
[----:B------:R-:W2:Y:S04]  /*1cd0*/  LDCU UR11, c[0x0][0x3a8] ;  /* 0x00007500ff0b77ac */ /* 0x000ea80008000800 */
[----:B------:R0:W1:Y:S01]  /*1ce0*/  F2I.FTZ.U32.TRUNC.NTZ R29, R25 ;  /* 0x00000019001d7305 */ /* 0x000062000021f000 */
[----:B------:R-:W2:Y:S01]  /*1cf0*/  LDCU UR9, c[0x0][0x3a8] ;  /* 0x00007500ff0977ac */ /* 0x000ea20008000800 */
[----:B-----5:R-:W-:Y:S01]  /*1d00*/  VIADD R0, R0, 0xffffffe ;  /* 0x0ffffffe00007836 */ /* 0x020fe20000000000 */
[----:B------:R-:W5:Y:S05]  /*1d10*/  LDCU UR37, c[0x0][0x3a8] ;  /* 0x00007500ff2577ac */ /* 0x000f6a0008000800 */
[----:B------:R-:W2:Y:S01]  /*1d20*/  F2I.FTZ.U32.TRUNC.NTZ R31, R0 ;  /* 0x00000000001f7305 */ /* 0x000ea2000021f000 */
[----:B0-----:R-:W-:Y:S01]  /*1d30*/  IABS R25, R48 ;  /* 0x0000003000197213 */ /* 0x001fe20000000000 */
[----:B------:R-:W0:Y:S01]  /*1d40*/  LDCU UR6, c[0x0][0x3a8] ;  /* 0x00007500ff0677ac */ /* 0x000e220008000800 */
[----:B------:R-:W0:Y:S01]  /*1d50*/  LDCU UR15, c[0x0][0x3a8] ;  /* 0x00007500ff0f77ac */ /* 0x000e220008000800 */
[--C-:B-1----:R-:W-:Y:S01]  /*1d60*/  IMAD.MOV R32, RZ, RZ, -R29.reuse ;  /* 0x000000ffff207224 */ /* 0x102fe200078e0a1d */
[----:B------:R-:W1:Y:S03]  /*1d70*/  LDCU UR32, c[0x0][0x3a8] ;  /* 0x00007500ff2077ac */ /* 0x000e660008000800 */
[----:B------:R-:W-:Y:S01]  /*1d80*/  IMAD R32, R32, R22, RZ ;  /* 0x0000001620207224 */ /* 0x000fe200078e02ff */
[----:B------:R-:W0:Y:S03]  /*1d90*/  LDCU UR21, c[0x0][0x3a8] ;  /* 0x00007500ff1577ac */ /* 0x000e260008000800 */
[----:B------:R-:W-:Y:S01]  /*1da0*/  IMAD.HI.U32 R28, R29, R32, R28 ;  /* 0x000000201d1c7227 */ /* 0x000fe200078e001c */
[----:B------:R-:W-:Y:S01]  /*1db0*/  IABS R32, R45 ;  /* 0x0000002d00207213 */ /* 0x000fe20000000000 */
[----:B------:R-:W0:Y:S02]  /*1dc0*/  LDCU UR13, c[0x0][0x3a8] ;  /* 0x00007500ff0d77ac */ /* 0x000e240008000800 */
[----:B--2---:R-:W-:-:S02]  /*1dd0*/  IMAD.MOV R0, RZ, RZ, -R31 ;  /* 0x000000ffff007224 */ /* 0x004fc400078e0a1f */
[----:B------:R-:W-:Y:S01]  /*1de0*/  IMAD.MOV.U32 R29, RZ, RZ, R30 ;  /* 0x000000ffff1d7224 */ /* 0x000fe200078e001e */
[----:B------:R-:W2:Y:S01]  /*1df0*/  LDCU UR29, c[0x0][0x3a8] ;  /* 0x00007500ff1d77ac */ /* 0x000ea20008000800 */
[----:B------:R-:W-:Y:S02]  /*1e00*/  IMAD R0, R0, R4, RZ ;  /* 0x0000000400007224 */ /* 0x000fe400078e02ff */
[----:B------:R-:W-:Y:S01]  /*1e10*/  IMAD.MOV.U32 R30, RZ, RZ, RZ ;  /* 0x000000ffff1e7224 */ /* 0x000fe200078e00ff */
[----:B------:R-:W0:Y:S01]  /*1e20*/  LDCU UR38, c[0x0][0x3a8] ;  /* 0x00007500ff2677ac */ /* 0x000e220008000800 */
[C---:B------:R-:W-:Y:S01]  /*1e30*/  IMAD.HI.U32 R37, R28.reuse, R29, RZ ;  /* 0x0000001d1c257227 */ /* 0x040fe200078e00ff */
[----:B------:R-:W0:Y:S03]  /*1e40*/  LDCU UR36, c[0x0][0x3a8] ;  /* 0x00007500ff2477ac */ /* 0x000e260008000800 */
[----:B------:R-:W-:Y:S01]  /*1e50*/  IMAD.HI.U32 R35, R28, R25, RZ ;  /* 0x000000191c237227 */ /* 0x000fe200078e00ff */
[----:B------:R-:W0:Y:S03]  /*1e60*/  LDCU UR35, c[0x0][0x3a8] ;  /* 0x00007500ff2377ac */ /* 0x000e260008000800 */
[----:B------:R-:W-:Y:S01]  /*1e70*/  IMAD.HI.U32 R0, R31, R0, R30 ;  /* 0x000000001f007227 */ /* 0x000fe200078e001e */
[----:B------:R-:W-:Y:S01]  /*1e80*/  IABS R31, R42 ;  /* 0x0000002a001f7213 */ /* 0x000fe20000000000 */
[----:B------:R-:W0:Y:S02]  /*1e90*/  LDCU UR33, c[0x0][0x3a8] ;  /* 0x00007500ff2177ac */ /* 0x000e240008000800 */
[----:B------:R-:W-:-:S02]  /*1ea0*/  IMAD.MOV R37, RZ, RZ, -R37 ;  /* 0x000000ffff257224 */ /* 0x000fc400078e0a25 */
[----:B------:R-:W-:Y:S01]  /*1eb0*/  IMAD.MOV R35, RZ, RZ, -R35 ;  /* 0x000000ffff237224 */ /* 0x000fe200078e0a23 */
[----:B------:R-:W0:Y:S01]  /*1ec0*/  LDCU UR31, c[0x0][0x3a8] ;  /* 0x00007500ff1f77ac */ /* 0x000e220008000800 */
[----:B------:R-:W-:Y:S01]  /*1ed0*/  IMAD.HI.U32 R30, R28, R32, RZ ;  /* 0x000000201c1e7227 */ /* 0x000fe200078e00ff */
[----:B------:R-:W0:Y:S03]  /*1ee0*/  LDCU UR30, c[0x0][0x3a8] ;  /* 0x00007500ff1e77ac */ /* 0x000e260008000800 */
[C---:B------:R-:W-:Y:S02]  /*1ef0*/  IMAD R29, R22.reuse, R37, R29 ;  /* 0x00000025161d7224 */ /* 0x040fe400078e021d */
[C---:B------:R-:W-:Y:S01]  /*1f00*/  IMAD R25, R22.reuse, R35, R25 ;  /* 0x0000002316197224 */ /* 0x040fe200078e0219 */
[----:B------:R-:W0:Y:S01]  /*1f10*/  LDCU UR28, c[0x0][0x3a8] ;  /* 0x00007500ff1c77ac */ /* 0x000e220008000800 */
[----:B------:R-:W-:Y:S01]  /*1f20*/  IMAD.MOV R35, RZ, RZ, -R30 ;  /* 0x000000ffff237224 */ /* 0x000fe200078e0a1e */
[----:B------:R-:W-:Y:S01]  /*1f30*/  ISETP.GT.U32.AND P0, PT, R22, R29, PT ;  /* 0x0000001d1600720c */ /* 0x000fe20003f04070 */
[----:B------:R-:W-:Y:S01]  /*1f40*/  IMAD.HI.U32 R28, R28, R31, RZ ;  /* 0x0000001f1c1c7227 */ /* 0x000fe200078e00ff */
[C---:B------:R-:W-:Y:S01]  /*1f50*/  ISETP.GT.U32.AND P2, PT, R22.reuse, R25, PT ;  /* 0x000000191600720c */ /* 0x040fe20003f44070 */
[----:B------:R-:W0:Y:S02]  /*1f60*/  LDCU UR22, c[0x0][0x3a8] ;  /* 0x00007500ff1677ac */ /* 0x000e240008000800 */
[----:B------:R-:W-:-:S02]  /*1f70*/  IMAD R32, R22, R35, R32 ;  /* 0x0000002316207224 */ /* 0x000fc400078e0220 */
[----:B------:R-:W-:Y:S01]  /*1f80*/  IMAD.MOV R28, RZ, RZ, -R28 ;  /* 0x000000ffff1c7224 */ /* 0x000fe200078e0a1c */
[----:B------:R-:W0:Y:S01]  /*1f90*/  LDCU UR20, c[0x0][0x3a8] ;  /* 0x00007500ff1477ac */ /* 0x000e220008000800 */
[----:B------:R-:W-:Y:S01]  /*1fa0*/  IMAD.HI.U32 R30, R0, R39, RZ ;  /* 0x00000027001e7227 */ /* 0x000fe200078e00ff */
[C---:B------:R-:W-:Y:S01]  /*1fb0*/  ISETP.GT.U32.AND P6, PT, R22.reuse, R32, PT ;  /* 0x000000201600720c */ /* 0x040fe20003fc4070 */
[----:B------:R-:W0:Y:S02]  /*1fc0*/  LDCU UR19, c[0x0][0x3a8] ;  /* 0x00007500ff1377ac */ /* 0x000e240008000800 */
[C---:B------:R-:W-:Y:S02]  /*1fd0*/  IMAD R28, R22.reuse, R28, R31 ;  /* 0x0000001c161c7224 */ /* 0x040fe400078e021f */
[--C-:B------:R-:W-:Y:S01]  /*1fe0*/  @!P0 IMAD.IADD R29, R29, 0x1, -R22.reuse ;  /* 0x000000011d1d8824 */ /* 0x100fe200078e0a16 */
[----:B------:R-:W0:Y:S01]  /*1ff0*/  LDCU UR18, c[0x0][0x3a8] ;  /* 0x00007500ff1277ac */ /* 0x000e220008000800 */
[----:B------:R-:W-:Y:S01]  /*2000*/  @!P2 IMAD.IADD R25, R25, 0x1, -R22 ;  /* 0x000000011919a824 */ /* 0x000fe200078e0a16 */
[C---:B------:R-:W-:Y:S01]  /*2010*/  ISETP.GT.U32.AND P5, PT, R22.reuse, R28, PT ;  /* 0x0000001c1600720c */ /* 0x040fe20003fa4070 */
[----:B------:R-:W-:Y:S01]  /*2020*/  IMAD.MOV R30, RZ, RZ, -R30 ;  /* 0x000000ffff1e7224 */ /* 0x000fe200078e0a1e */
[----:B------:R-:W-:Y:S01]  /*2030*/  ISETP.GT.U32.AND P0, PT, R22, R29, PT ;  /* 0x0000001d1600720c */ /* 0x000fe20003f04070 */
[----:B------:R-:W-:Y:S01]  /*2040*/  IMAD.HI.U32 R37, R0, R6, RZ ;  /* 0x0000000600257227 */ /* 0x000fe200078e00ff */
[----:B------:R-:W-:Y:S01]  /*2050*/  ISETP.GT.U32.AND P2, PT, R22, R25, PT ;  /* 0x000000191600720c */ /* 0x000fe20003f44070 */
[----:B------:R-:W0:Y:S02]  /*2060*/  LDCU UR16, c[0x0][0x3a8] ;  /* 0x00007500ff1077ac */ /* 0x000e240008000800 */
[----:B------:R-:W-:-:S02]  /*2070*/  @!P6 IMAD.IADD R32, R32, 0x1, -R22 ;  /* 0x000000012020e824 */ /* 0x000fc400078e0a16 */
[----:B------:R-:W-:Y:S01]  /*2080*/  IMAD R30, R4, R30, R39 ;  /* 0x0000001e041e7224 */ /* 0x000fe200078e0227 */
[----:B------:R-:W0:Y:S01]  /*2090*/  LDCU UR14, c[0x0][0x3a8] ;  /* 0x00007500ff0e77ac */ /* 0x000e220008000800 */
[----:B------:R-:W-:Y:S01]  /*20a0*/  IMAD.MOV R37, RZ, RZ, -R37 ;  /* 0x000000ffff257224 */ /* 0x000fe200078e0a25 */
[----:B------:R-:W-:Y:S01]  /*20b0*/  ISETP.GT.U32.AND P6, PT, R22, R32, PT ;  /* 0x000000201600720c */ /* 0x000fe20003fc4070 */
[--C-:B------:R-:W-:Y:S01]  /*20c0*/  @!P5 IMAD.IADD R28, R28, 0x1, -R22.reuse ;  /* 0x000000011c1cd824 */ /* 0x100fe200078e0a16 */
[----:B------:R-:W0:Y:S01]  /*20d0*/  LDCU UR12, c[0x0][0x3a8] ;  /* 0x00007500ff0c77ac */ /* 0x000e220008000800 */
[--C-:B------:R-:W-:Y:S01]  /*20e0*/  @!P0 IMAD.IADD R29, R29, 0x1, -R22.reuse ;  /* 0x000000011d1d8824 */ /* 0x100fe200078e0a16 */
[----:B------:R-:W-:Y:S01]  /*20f0*/  ISETP.GE.AND P0, PT, R51, RZ, PT ;  /* 0x000000ff3300720c */ /* 0x000fe20003f06270 */
[----:B------:R-:W-:Y:S01]  /*2100*/  @!P2 IMAD.IADD R25, R25, 0x1, -R22 ;  /* 0x000000011919a824 */ /* 0x000fe200078e0a16 */
[----:B------:R-:W-:Y:S01]  /*2110*/  ISETP.GT.U32.AND P5, PT, R22, R28, PT ;  /* 0x0000001c1600720c */ /* 0x000fe20003fa4070 */
[----:B------:R-:W-:Y:S01]  /*2120*/  IMAD R6, R4, R37, R6 ;  /* 0x0000002504067224 */ /* 0x000fe200078e0206 */
[----:B------:R-:W-:Y:S01]  /*2130*/  ISETP.GE.AND P2, PT, R48, RZ, PT ;  /* 0x000000ff3000720c */ /* 0x000fe20003f46270 */
[----:B------:R-:W-:Y:S01]  /*2140*/  IMAD.HI.U32 R31, R0, R7, RZ ;  /* 0x00000007001f7227 */ /* 0x000fe200078e00ff */
[----:B------:R-:W0:Y:S03]  /*2150*/  LDCU UR10, c[0x0][0x3a8] ;  /* 0x00007500ff0a77ac */ /* 0x000e260008000800 */
[--C-:B------:R-:W-:Y:S01]  /*2160*/  @!P6 IMAD.IADD R32, R32, 0x1, -R22.reuse ;  /* 0x000000012020e824 */ /* 0x100fe200078e0a16 */
[----:B------:R-:W-:Y:S01]  /*2170*/  ISETP.GE.AND P6, PT, R45, RZ, PT ;  /* 0x000000ff2d00720c */ /* 0x000fe20003fc6270 */
[----:B------:R-:W-:Y:S01]  /*2180*/  IMAD.MOV R31, RZ, RZ, -R31 ;  /* 0x000000ffff1f7224 */ /* 0x000fe200078e0a1f */
[----:B------:R-:W0:Y:S01]  /*2190*/  LDCU UR44, c[0x0][0x3a8] ;  /* 0x00007500ff2c77ac */ /* 0x000e220008000800 */
[----:B------:R-:W-:Y:S01]  /*21a0*/  @!P0 IMAD.MOV R29, RZ, RZ, -R29 ;  /* 0x000000ffff1d8224 */ /* 0x000fe200078e0a1d */
[----:B------:R-:W-:Y:S01]  /*21b0*/  ISETP.GE.AND P0, PT, R42, RZ, PT ;  /* 0x000000ff2a00720c */ /* 0x000fe20003f06270 */
[----:B------:R-:W-:Y:S01]  /*21c0*/  @!P5 IMAD.IADD R28, R28, 0x1, -R22 ;  /* 0x000000011c1cd824 */ /* 0x000fe200078e0a16 */
[----:B------:R-:W-:Y:S01]  /*21d0*/  ISETP.GT.U32.AND P5, PT, R4, R30, PT ;  /* 0x0000001e0400720c */ /* 0x000fe20003fa4070 */
[----:B------:R-:W-:Y:S01]  /*21e0*/  @!P2 IMAD.MOV R25, RZ, RZ, -R25 ;  /* 0x000000ffff19a224 */ /* 0x000fe200078e0a19 */
[----:B------:R-:W-:Y:S01]  /*21f0*/  ISETP.NE.AND P2, PT, R2, RZ, PT ;  /* 0x000000ff0200720c */ /* 0x000fe20003f45270 */
[----:B------:R-:W-:Y:S01]  /*2200*/  IMAD R7, R4, R31, R7 ;  /* 0x0000001f04077224 */ /* 0x000fe200078e0207 */
[----:B------:R-:W-:Y:S01]  /*2210*/  LOP3.LUT R2, RZ, R2, RZ, 0x33, !PT ;  /* 0x00000002ff027212 */ /* 0x000fe200078e33ff */
[----:B------:R-:W-:Y:S01]  /*2220*/  IMAD.HI.U32 R35, R0, R5, RZ ;  /* 0x0000000500237227 */ /* 0x000fe200078e00ff */
[----:B------:R-:W-:Y:S01]  /*2230*/  IABS R22, R10 ;  /* 0x0000000a00167213 */ /* 0x000fe20000000000 */
[----:B------:R-:W0:Y:S01]  /*2240*/  LDCU UR43, c[0x0][0x3a8] ;  /* 0x00007500ff2b77ac */ /* 0x000e220008000800 */
[----:B------:R-:W-:Y:S01]  /*2250*/  SEL R29, R2, R29, !P2 ;  /* 0x0000001d021d7207 */ /* 0x000fe20005000000 */
[----:B------:R-:W-:Y:S01]  /*2260*/  @!P6 IMAD.MOV R32, RZ, RZ, -R32 ;  /* 0x000000ffff20e224 */ /* 0x000fe200078e0a20 */
[----:B------:R-:W-:Y:S01]  /*2270*/  ISETP.GT.U32.AND P6, PT, R4, R6, PT ;  /* 0x000000060400720c */ /* 0x000fe20003fc4070 */
[----:B------:R-:W-:Y:S01]  /*2280*/  @!P0 IMAD.MOV R28, RZ, RZ, -R28 ;  /* 0x000000ffff1c8224 */ /* 0x000fe200078e0a1c */
[----:B------:R-:W-:Y:S01]  /*2290*/  SEL R25, R2, R25, !P2 ;  /* 0x0000001902197207 */ /* 0x000fe20005000000 */
[--C-:B------:R-:W-:Y:S01]  /*22a0*/  @!P5 IMAD.IADD R30, R30, 0x1, -R4.reuse ;  /* 0x000000011e1ed824 */ /* 0x100fe200078e0a04 */
[C---:B------:R-:W-:Y:S01]  /*22b0*/  SEL R3, R2.reuse, R32, !P2 ;  /* 0x0000002002037207 */ /* 0x040fe20005000000 */
[----:B------:R-:W-:Y:S01]  /*22c0*/  IMAD.MOV R35, RZ, RZ, -R35 ;  /* 0x000000ffff237224 */ /* 0x000fe200078e0a23 */
[----:B------:R-:W-:Y:S01]  /*22d0*/  SEL R2, R2, R28, !P2 ;  /* 0x0000001c02027207 */ /* 0x000fe20005000000 */
[----:B------:R-:W-:Y:S01]  /*22e0*/  STL [R1+0x80], R29 ;  /* 0x0000801d01007387 */ /* 0x000fe20000100800 */
[C---:B------:R-:W-:Y:S01]  /*22f0*/  ISETP.GT.U32.AND P5, PT, R4.reuse, R30, PT ;  /* 0x0000001e0400720c */ /* 0x040fe20003fa4070 */
[C---:B------:R-:W-:Y:S01]  /*2300*/  IMAD R5, R4.reuse, R35, R5 ;  /* 0x0000002304057224 */ /* 0x040fe200078e0205 */
[----:B------:R-:W-:Y:S01]  /*2310*/  ISETP.GT.U32.AND P2, PT, R4, R7, PT ;  /* 0x000000070400720c */ /* 0x000fe20003f44070 */
[----:B------:R0:W-:Y:S01]  /*2320*/  STL [R1+0x7c], R25 ;  /* 0x00007c1901007387 */ /* 0x0001e20000100800 */
[----:B------:R-:W-:Y:S01]  /*2330*/  IABS R31, R9 ;  /* 0x00000009001f7213 */ /* 0x000fe20000000000 */
[--C-:B------:R-:W-:Y:S01]  /*2340*/  @!P6 IMAD.IADD R6, R6, 0x1, -R4.reuse ;  /* 0x000000010606e824 */ /* 0x100fe200078e0a04 */
[----:B------:R-:W-:Y:S01]  /*2350*/  ISETP.GT.U32.AND P0, PT, R4, R5, PT ;  /* 0x000000050400720c */ /* 0x000fe20003f04070 */
[----:B------:R1:W-:Y:S01]  /*2360*/  STL [R1+0x78], R3 ;  /* 0x0000780301007387 */ /* 0x0003e20000100800 */
[----:B------:R-:W2:Y:S01]  /*2370*/  LDCU UR42, c[0x0][0x3a8] ;  /* 0x00007500ff2a77ac */ /* 0x000ea20008000800 */
[----:B------:R-:W-:Y:S01]  /*2380*/  IMAD.HI.U32 R28, R0, R31, RZ ;  /* 0x0000001f001c7227 */ /* 0x000fe200078e00ff */
[----:B------:R-:W-:Y:S01]  /*2390*/  ISETP.GT.U32.AND P6, PT, R4, R6, PT ;  /* 0x000000060400720c */ /* 0x000fe20003fc4070 */
[----:B------:R3:W-:Y:S01]  /*23a0*/  STL [R1+0x74], R2 ;  /* 0x0000740201007387 */ /* 0x0007e20000100800 */
[----:B------:R-:W2:Y:S01]  /*23b0*/  LDCU UR46, c[0x0][0x3a8] ;  /* 0x00007500ff2e77ac */ /* 0x000ea20008000800 */
[----:B0-----:R-:W-:Y:S01]  /*23c0*/  IABS R25, R11 ;  /* 0x0000000b00197213 */ /* 0x001fe20000000000 */
[--C-:B------:R-:W-:Y:S01]  /*23d0*/  @!P5 IMAD.IADD R30, R30, 0x1, -R4.reuse ;  /* 0x000000011e1ed824 */ /* 0x100fe200078e0a04 */
[----:B------:R-:W-:Y:S01]  /*23e0*/  ISETP.GE.AND P5, PT, R8, RZ, PT ;  /* 0x000000ff0800720c */ /* 0x000fe20003fa6270 */
[----:B------:R-:W-:Y:S01]  /*23f0*/  @!P2 IMAD.IADD R7, R7, 0x1, -R4 ;  /* 0x000000010707a824 */ /* 0x000fe200078e0a04 */
[----:B------:R-:W0:Y:S01]  /*2400*/  LDCU UR8, c[0x0][0x3a8] ;  /* 0x00007500ff0877ac */ /* 0x000e220008000800 */
[----:B------:R-:W-:-:S02]  /*2410*/  IMAD.MOV.U32 R8, RZ, RZ, R25 ;  /* 0x000000ffff087224 */ /* 0x000fc400078e0019 */
[----:B-1----:R-:W-:Y:S02]  /*2420*/  IMAD.MOV.U32 R3, RZ, RZ, R30 ;  /* 0x000000ffff037224 */ /* 0x002fe400078e001e */
[----:B---3--:R-:W-:-:S04]  /*2430*/  IMAD.HI.U32 R2, R0, R22, RZ ;  /* 0x0000001600027227 */ /* 0x008fc800078e00ff */
[----:B------:R-:W-:Y:S01]  /*2440*/  @!P6 IMAD.IADD R6, R6, 0x1, -R4 ;  /* 0x000000010606e824 */ /* 0x000fe200078e0a04 */
[----:B------:R-:W-:Y:S01]  /*2450*/  ISETP.GT.U32.AND P6, PT, R4, R7, PT ;  /* 0x000000070400720c */ /* 0x000fe20003fc4070 */
[----:B------:R-:W-:-:S04]  /*2460*/  IMAD.HI.U32 R25, R0, R8, RZ ;  /* 0x0000000800197227 */ /* 0x000fc800078e00ff */
[----:B------:R-:W-:Y:S02]  /*2470*/  @!P1 IMAD.MOV R3, RZ, RZ, -R3 ;  /* 0x000000ffff039224 */ /* 0x000fe400078e0a03 */
[----:B------:R-:W-:Y:S02]  /*2480*/  IMAD.MOV R2, RZ, RZ, -R2 ;  /* 0x000000ffff027224 */ /* 0x000fe400078e0a02 */
[----:B------:R-:W-:Y:S01]  /*2490*/  IMAD.MOV R28, RZ, RZ, -R28 ;  /* 0x000000ffff1c7224 */ /* 0x000fe200078e0a1c */
[----:B------:R1:W-:Y:S01]  /*24a0*/  STL [R1+0x14], R3 ;  /* 0x0000140301007387 */ /* 0x0003e20000100800 */
[----:B------:R-:W-:Y:S01]  /*24b0*/  @!P0 IMAD.IADD R5, R5, 0x1, -R4 ;  /* 0x0000000105058824 */ /* 0x000fe200078e0a04 */
[----:B------:R-:W-:Y:S01]  /*24c0*/  ISETP.GE.AND P0, PT, R9, RZ, PT ;  /* 0x000000ff0900720c */ /* 0x000fe20003f06270 */
[----:B------:R-:W-:Y:S01]  /*24d0*/  IMAD.MOV R25, RZ, RZ, -R25 ;  /* 0x000000ffff197224 */ /* 0x000fe200078e0a19 */
[----:B------:R-:W-:Y:S01]  /*24e0*/  IABS R9, R12 ;  /* 0x0000000c00097213 */ /* 0x000fe20000000000 */
[C---:B------:R-:W-:Y:S01]  /*24f0*/  IMAD R22, R4.reuse, R2, R22 ;  /* 0x0000000204167224 */ /* 0x040fe200078e0216 */
[C---:B------:R-:W-:Y:S01]  /*2500*/  ISETP.GT.U32.AND P2, PT, R4.reuse, R5, PT ;  /* 0x000000050400720c */ /* 0x040fe20003f44070 */
[C---:B------:R-:W-:Y:S01]  /*2510*/  IMAD R31, R4.reuse, R28, R31 ;  /* 0x0000001c041f7224 */ /* 0x040fe200078e021f */
[----:B------:R-:W-:Y:S01]  /*2520*/  IABS R2, R13 ;  /* 0x0000000d00027213 */ /* 0x000fe20000000000 */
[C---:B------:R-:W-:Y:S01]  /*2530*/  IMAD R8, R4.reuse, R25, R8 ;  /* 0x0000001904087224 */ /* 0x040fe200078e0208 */
[----:B------:R-:W-:Y:S01]  /*2540*/  IABS R25, R14 ;  /* 0x0000000e00197213 */ /* 0x000fe20000000000 */
[----:B-1----:R-:W-:Y:S01]  /*2550*/  IMAD.MOV.U32 R3, RZ, RZ, R6 ;  /* 0x000000ffff037224 */ /* 0x002fe200078e0006 */
[C---:B------:R-:W-:Y:S01]  /*2560*/  ISETP.GT.U32.AND P1, PT, R4.reuse, R31, PT ;  /* 0x0000001f0400720c */ /* 0x040fe20003f24070 */
[----:B------:R-:W-:Y:S01]  /*2570*/  @!P6 IMAD.IADD R7, R7, 0x1, -R4 ;  /* 0x000000010707e824 */ /* 0x000fe200078e0a04 */
[C---:B------:R-:W-:Y:S01]  /*2580*/  ISETP.GT.U32.AND P6, PT, R4.reuse, R8, PT ;  /* 0x000000080400720c */ /* 0x040fe20003fc4070 */
[----:B------:R-:W-:Y:S01]  /*2590*/  @!P4 IMAD.MOV R3, RZ, RZ, -R3 ;  /* 0x000000ffff03c224 */ /* 0x000fe200078e0a03 */
[----:B------:R-:W-:Y:S01]  /*25a0*/  ISETP.GT.U32.AND P4, PT, R4, R22, PT ;  /* 0x000000160400720c */ /* 0x000fe20003f84070 */
[----:B------:R-:W-:-:S02]  /*25b0*/  IMAD.MOV.U32 R6, RZ, RZ, R9 ;  /* 0x000000ffff067224 */ /* 0x000fc400078e0009 */
[----:B------:R-:W-:Y:S01]  /*25c0*/  @!P2 IMAD.IADD R5, R5, 0x1, -R4 ;  /* 0x000000010505a824 */ /* 0x000fe200078e0a04 */
[----:B------:R1:W-:Y:S01]  /*25d0*/  STL [R1+0x10], R3 ;  /* 0x0000100301007387 */ /* 0x0003e20000100800 */
[----:B------:R-:W-:Y:S01]  /*25e0*/  ISETP.GE.AND P2, PT, R10, RZ, PT ;  /* 0x000000ff0a00720c */ /* 0x000fe20003f46270 */
[----:B------:R-:W-:-:S04]  /*25f0*/  IMAD.HI.U32 R10, R0, R2, RZ ;  /* 0x00000002000a7227 */ /* 0x000fc800078e00ff */
[--C-:B------:R-:W-:Y:S01]  /*2600*/  @!P1 IMAD.IADD R31, R31, 0x1, -R4.reuse ;  /* 0x000000011f1f9824 */ /* 0x100fe200078e0a04 */
[----:B------:R-:W-:Y:S01]  /*2610*/  ISETP.GE.AND P1, PT, R11, RZ, PT ;  /* 0x000000ff0b00720c */ /* 0x000fe20003f26270 */
[--C-:B------:R-:W-:Y:S02]  /*2620*/  @!P6 IMAD.IADD R8, R8, 0x1, -R4.reuse ;  /* 0x000000010808e824 */ /* 0x100fe400078e0a04 */
[----:B------:R-:W-:Y:S02]  /*2630*/  @!P4 IMAD.IADD R22, R22, 0x1, -R4 ;  /* 0x000000011616c824 */ /* 0x000fe400078e0a04 */
[----:B-1----:R-:W-:Y:S01]  /*2640*/  IMAD.MOV.U32 R3, RZ, RZ, R5 ;  /* 0x000000ffff037224 */ /* 0x002fe200078e0005 */
[----:B------:R-:W-:Y:S01]  /*2650*/  ISETP.GT.U32.AND P6, PT, R4, R8, PT ;  /* 0x000000080400720c */ /* 0x000fe20003fc4070 */
[----:B------:R-:W-:Y:S01]  /*2660*/  IMAD.HI.U32 R9, R0, R6, RZ ;  /* 0x0000000600097227 */ /* 0x000fe200078e00ff */
[----:B------:R-:W-:-:S03]  /*2670*/  ISETP.GT.U32.AND P4, PT, R4, R22, PT ;  /* 0x000000160400720c */ /* 0x000fc60003f84070 */
[----:B------:R-:W-:Y:S01]  /*2680*/  @!P3 IMAD.MOV R3, RZ, RZ, -R3 ;  /* 0x000000ffff03b224 */ /* 0x000fe200078e0a03 */
[----:B------:R-:W-:Y:S01]  /*2690*/  ISETP.GT.U32.AND P3, PT, R4, R31, PT ;  /* 0x0000001f0400720c */ /* 0x000fe20003f64070 */
[----:B------:R-:W-:-:S03]  /*26a0*/  IMAD.HI.U32 R5, R0, R25, RZ ;  /* 0x0000001900057227 */ /* 0x000fc600078e00ff */
[----:B------:R1:W-:Y:S01]  /*26b0*/  STL [R1+0xc], R3 ;  /* 0x00000c0301007387 */ /* 0x0003e20000100800 */
[----:B------:R-:W-:Y:S02]  /*26c0*/  IMAD.MOV R10, RZ, RZ, -R10 ;  /* 0x000000ffff0a7224 */ /* 0x000fe400078e0a0a */
[----:B------:R-:W-:Y:S02]  /*26d0*/  IMAD.MOV R9, RZ, RZ, -R9 ;  /* 0x000000ffff097224 */ /* 0x000fe400078e0a09 */
[----:B------:R-:W-:Y:S02]  /*26e0*/  IMAD.MOV R5, RZ, RZ, -R5 ;  /* 0x000000ffff057224 */ /* 0x000fe400078e0a05 */
[C---:B------:R-:W-:Y:S02]  /*26f0*/  IMAD R2, R4.reuse, R10, R2 ;  /* 0x0000000a04027224 */ /* 0x040fe400078e0202 */
[C---:B------:R-:W-:Y:S01]  /*2700*/  IMAD R11, R4.reuse, R9, R6 ;  /* 0x00000009040b7224 */ /* 0x040fe200078e0206 */
[----:B------:R-:W-:Y:S01]  /*2710*/  IABS R6, R15 ;  /* 0x0000000f00067213 */ /* 0x000fe20000000000 */
[----:B-1----:R-:W-:Y:S01]  /*2720*/  IMAD.MOV.U32 R3, RZ, RZ, R7 ;  /* 0x000000ffff037224 */ /* 0x002fe200078e0007 */
[----:B------:R-:W-:Y:S01]  /*2730*/  IABS R7, R16 ;  /* 0x0000001000077213 */ /* 0x000fe20000000000 */
[C---:B------:R-:W-:Y:S01]  /*2740*/  IMAD R5, R4.reuse, R5, R25 ;  /* 0x0000000504057224 */ /* 0x040fe200078e0219 */
[----:B------:R-:W-:Y:S01]  /*2750*/  IABS R25, R17 ;  /* 0x0000001100197213 */ /* 0x000fe20000000000 */
[----:B------:R-:W-:Y:S01]  /*2760*/  @!P5 IMAD.MOV R3, RZ, RZ, -R3 ;  /* 0x000000ffff03d224 */ /* 0x000fe200078e0a03 */
[----:B------:R-:W-:Y:S01]  /*2770*/  ISETP.GT.U32.AND P5, PT, R4, R11, PT ;  /* 0x0000000b0400720c */ /* 0x000fe20003fa4070 */
[--C-:B------:R-:W-:Y:S01]  /*2780*/  @!P4 IMAD.IADD R22, R22, 0x1, -R4.reuse ;  /* 0x000000011616c824 */ /* 0x100fe200078e0a04 */
[----:B------:R-:W-:Y:S01]  /*2790*/  ISETP.GT.U32.AND P4, PT, R4, R2, PT ;  /* 0x000000020400720c */ /* 0x000fe20003f84070 */
[--C-:B------:R-:W-:Y:S01]  /*27a0*/  @!P3 IMAD.IADD R31, R31, 0x1, -R4.reuse ;  /* 0x000000011f1fb824 */ /* 0x100fe200078e0a04 */
[----:B------:R1:W-:Y:S01]  /*27b0*/  STL [R1+0x8], R3 ;  /* 0x0000080301007387 */ /* 0x0003e20000100800 */
[----:B------:R-:W-:Y:S01]  /*27c0*/  @!P6 IMAD.IADD R8, R8, 0x1, -R4 ;  /* 0x000000010808e824 */ /* 0x000fe200078e0a04 */
[----:B------:R-:W-:Y:S01]  /*27d0*/  ISETP.GT.U32.AND P6, PT, R4, R5, PT ;  /* 0x000000050400720c */ /* 0x000fe20003fc4070 */
[----:B------:R-:W-:Y:S01]  /*27e0*/  IMAD.HI.U32 R9, R0, R6, RZ ;  /* 0x0000000600097227 */ /* 0x000fe200078e00ff */
[----:B------:R-:W-:-:S03]  /*27f0*/  ISETP.GE.AND P3, PT, R12, RZ, PT ;  /* 0x000000ff0c00720c */ /* 0x000fc60003f66270 */
[----:B------:R-:W-:Y:S02]  /*2800*/  IMAD.MOV R10, RZ, RZ, -R9 ;  /* 0x000000ffff0a7224 */ /* 0x000fe400078e0a09 */
[--C-:B------:R-:W-:Y:S01]  /*2810*/  @!P5 IMAD.IADD R11, R11, 0x1, -R4.reuse ;  /* 0x000000010b0bd824 */ /* 0x100fe200078e0a04 */
[----:B------:R-:W-:Y:S01]  /*2820*/  ISETP.GE.AND P5, PT, R13, RZ, PT ;  /* 0x000000ff0d00720c */ /* 0x000fe20003fa6270 */
[----:B-1----:R-:W-:Y:S02]  /*2830*/  IMAD.MOV.U32 R3, RZ, RZ, R31 ;  /* 0x000000ffff037224 */ /* 0x002fe400078e001f */
[--C-:B------:R-:W-:Y:S01]  /*2840*/  @!P4 IMAD.IADD R2, R2, 0x1, -R4.reuse ;  /* 0x000000010202c824 */ /* 0x100fe200078e0a04 */
[----:B------:R-:W-:Y:S01]  /*2850*/  ISETP.GE.AND P4, PT, R14, RZ, PT ;  /* 0x000000ff0e00720c */ /* 0x000fe20003f86270 */
[----:B------:R-:W-:Y:S01]  /*2860*/  @!P0 IMAD.MOV R3, RZ, RZ, -R3 ;  /* 0x000000ffff038224 */ /* 0x000fe200078e0a03 */
[----:B------:R-:W-:Y:S01]  /*2870*/  ISETP.GT.U32.AND P0, PT, R4, R11, PT ;  /* 0x0000000b0400720c */ /* 0x000fe20003f04070 */
[----:B------:R-:W-:-:S02]  /*2880*/  @!P6 IMAD.IADD R5, R5, 0x1, -R4 ;  /* 0x000000010505e824 */ /* 0x000fc400078e0a04 */
[----:B------:R-:W-:Y:S01]  /*2890*/  IMAD.HI.U32 R9, R0, R7, RZ ;  /* 0x0000000700097227 */ /* 0x000fe200078e00ff */
[----:B------:R1:W-:Y:S01]  /*28a0*/  STL [R1+0x4], R3 ;  /* 0x0000040301007387 */ /* 0x0003e20000100800 */
[C---:B------:R-:W-:Y:S02]  /*28b0*/  ISETP.GT.U32.AND P6, PT, R4.reuse, R2, PT ;  /* 0x000000020400720c */ /* 0x040fe40003fc4070 */
[----:B------:R-:W-:Y:S01]  /*28c0*/  @!P1 IMAD.MOV R8, RZ, RZ, -R8 ;  /* 0x000000ffff089224 */ /* 0x000fe200078e0a08 */
[----:B------:R-:W-:Y:S01]  /*28d0*/  IABS R29, R18 ;  /* 0x00000012001d7213 */ /* 0x000fe20000000000 */
[----:B------:R-:W-:Y:S02]  /*28e0*/  IMAD R6, R4, R10, R6 ;  /* 0x0000000a04067224 */ /* 0x000fe400078e0206 */
[----:B-1----:R-:W-:Y:S02]  /*28f0*/  IMAD.MOV.U32 R3, RZ, RZ, R22 ;  /* 0x000000ffff037224 */ /* 0x002fe400078e0016 */
[----:B------:R-:W-:-:S02]  /*2900*/  IMAD.MOV R22, RZ, RZ, -R9 ;  /* 0x000000ffff167224 */ /* 0x000fc400078e0a09 */
[----:B------:R-:W-:Y:S01]  /*2910*/  @!P2 IMAD.MOV R3, RZ, RZ, -R3 ;  /* 0x000000ffff03a224 */ /* 0x000fe200078e0a03 */
[----:B------:R-:W-:Y:S02]  /*2920*/  ISETP.GT.U32.AND P2, PT, R4, R5, PT ;  /* 0x000000050400720c */ /* 0x000fe40003f44070 */
[--C-:B------:R-:W-:Y:S02]  /*2930*/  @!P6 IMAD.IADD R2, R2, 0x1, -R4.reuse ;  /* 0x000000010202e824 */ /* 0x100fe400078e0a04 */
[----:B------:R-:W-:Y:S01]  /*2940*/  @!P0 IMAD.IADD R11, R11, 0x1, -R4 ;  /* 0x000000010b0b8824 */ /* 0x000fe200078e0a04 */
[----:B------:R-:W-:Y:S01]  /*2950*/  ISETP.GE.AND P1, PT, R15, RZ, PT ;  /* 0x000000ff0f00720c */ /* 0x000fe20003f26270 */
[----:B------:R-:W-:Y:S01]  /*2960*/  IMAD.MOV.U32 R12, RZ, RZ, R2 ;  /* 0x000000ffff0c7224 */ /* 0x000fe200078e0002 */
[----:B------:R1:W-:Y:S01]  /*2970*/  STL [R1], R3 ;  /* 0x0000000301007387 */ /* 0x0003e20000100800 */
[----:B------:R-:W-:Y:S02]  /*2980*/  IMAD R22, R4, R22, R7 ;  /* 0x0000001604167224 */ /* 0x000fe400078e0207 */
[----:B------:R-:W-:-:S03]  /*2990*/  @!P3 IMAD.MOV R11, RZ, RZ, -R11 ;  /* 0x000000ffff0bb224 */ /* 0x000fc600078e0a0b */
[----:B------:R-:W-:Y:S02]  /*29a0*/  @!P2 IMAD.IADD R5, R5, 0x1, -R4 ;  /* 0x000000010505a824 */ /* 0x000fe400078e0a04 */
[----:B------:R-:W-:Y:S01]  /*29b0*/  @!P5 IMAD.MOV R12, RZ, RZ, -R12 ;  /* 0x000000ffff0cd224 */ /* 0x000fe200078e0a0c */
[----:B-1----:R-:W3:Y:S01]  /*29c0*/  LDL.LU R3, [R1+0x2c] ;  /* 0x00002c0001037983 */ /* 0x002ee20000300800 */
[----:B------:R-:W-:Y:S01]  /*29d0*/  IMAD.MOV.U32 R15, RZ, RZ, R5 ;  /* 0x000000ffff0f7224 */ /* 0x000fe200078e0005 */
[----:B------:R-:W-:Y:S01]  /*29e0*/  ISETP.GT.U32.AND P6, PT, R4, R22, PT ;  /* 0x000000160400720c */ /* 0x000fe20003fc4070 */
[----:B------:R-:W-:Y:S01]  /*29f0*/  IMAD.HI.U32 R9, R0, R25, RZ ;  /* 0x0000001900097227 */ /* 0x000fe200078e00ff */
[----:B------:R1:W-:Y:S01]  /*2a00*/  STL [R1+0x17d8], R8 ;  /* 0x0017d80801007387 */ /* 0x0003e20000100800 */
[----:B------:R-:W-:Y:S02]  /*2a10*/  IABS R32, R19 ;  /* 0x0000001300207213 */ /* 0x000fe40000000000 */
[----:B------:R-:W-:Y:S01]  /*2a20*/  @!P4 IMAD.MOV R15, RZ, RZ, -R15 ;  /* 0x000000ffff0fc224 */ /* 0x000fe200078e0a0f */
[----:B------:R-:W-:Y:S01]  /*2a30*/  ISETP.GT.U32.AND P0, PT, R4, R6, PT ;  /* 0x000000060400720c */ /* 0x000fe20003f04070 */
[----:B-1----:R-:W2:Y:S04]  /*2a40*/  LDL.LU R8, [R1+0x20] ;  /* 0x0000200001087983 */ /* 0x002ea80000300800 */
[----:B------:R1:W-:Y:S04]  /*2a50*/  STL [R1+0x17dc], R11 ;  /* 0x0017dc0b01007387 */ /* 0x0003e80000100800 */
[----:B-1----:R-:W2:Y:S01]  /*2a60*/  LDL.LU R11, [R1+0x30] ;  /* 0x00003000010b7983 */ /* 0x002ea20000300800 */
[----:B------:R-:W-:Y:S01]  /*2a70*/  @!P6 IMAD.IADD R22, R22, 0x1, -R4 ;  /* 0x000000011616e824 */ /* 0x000fe200078e0a04 */
[----:B------:R-:W-:Y:S01]  /*2a80*/  ISETP.GE.AND P3, PT, R16, RZ, PT ;  /* 0x000000ff1000720c */ /* 0x000fe20003f66270 */
[----:B------:R-:W-:Y:S01]  /*2a90*/  IMAD.MOV R9, RZ, RZ, -R9 ;  /* 0x000000ffff097224 */ /* 0x000fe200078e0a09 */
[----:B------:R1:W-:Y:S01]  /*2aa0*/  STL [R1+0x17e0], R12 ;  /* 0x0017e00c01007387 */ /* 0x0003e20000100800 */
[----:B------:R-:W-:Y:S01]  /*2ab0*/  IMAD.HI.U32 R5, R0, R29, RZ ;  /* 0x0000001d00057227 */ /* 0x000fe200078e00ff */
[----:B------:R-:W-:-:S02]  /*2ac0*/  ISETP.GT.U32.AND P6, PT, R4, R22, PT ;  /* 0x000000160400720c */ /* 0x000fc40003fc4070 */
[----:B------:R-:W-:Y:S01]  /*2ad0*/  IABS R35, R20 ;  /* 0x0000001400237213 */ /* 0x000fe20000000000 */
[----:B------:R-:W-:Y:S01]  /*2ae0*/  IMAD R25, R4, R9, R25 ;  /* 0x0000000904197224 */ /* 0x000fe200078e0219 */
[----:B------:R-:W-:Y:S01]  /*2af0*/  IABS R37, R21 ;  /* 0x0000001500257213 */ /* 0x000fe20000000000 */
[----:B------:R-:W-:Y:S01]  /*2b00*/  IMAD.HI.U32 R2, R0, R32, RZ ;  /* 0x0000002000027227 */ /* 0x000fe200078e00ff */
[----:B------:R-:W-:Y:S01]  /*2b10*/  ISETP.GE.AND P2, PT, R17, RZ, PT ;  /* 0x000000ff1100720c */ /* 0x000fe20003f46270 */
[----:B-1----:R-:W2:Y:S02]  /*2b20*/  LDL.LU R12, [R1+0x28] ;  /* 0x00002800010c7983 */ /* 0x002ea40000300800 */
[--C-:B------:R-:W-:Y:S02]  /*2b30*/  @!P0 IMAD.IADD R6, R6, 0x1, -R4.reuse ;  /* 0x0000000106068824 */ /* 0x100fe400078e0a04 */
[----:B------:R1:W-:Y:S01]  /*2b40*/  STL [R1+0x17e4], R15 ;  /* 0x0017e40f01007387 */ /* 0x0003e20000100800 */
[----:B------:R-:W-:Y:S01]  /*2b50*/  IMAD.MOV R5, RZ, RZ, -R5 ;  /* 0x000000ffff057224 */ /* 0x000fe200078e0a05 */
[----:B------:R-:W-:Y:S01]  /*2b60*/  ISETP.GT.U32.AND P5, PT, R4, R25, PT ;  /* 0x000000190400720c */ /* 0x000fe20003fa4070 */
[----:B------:R-:W-:Y:S01]  /*2b70*/  @!P6 IMAD.IADD R22, R22, 0x1, -R4 ;  /* 0x000000011616e824 */ /* 0x000fe200078e0a04 */
[C---:B------:R-:W-:Y:S01]  /*2b80*/  ISETP.GT.U32.AND P0, PT, R4.reuse, R6, PT ;  /* 0x000000060400720c */ /* 0x040fe20003f04070 */
[----:B-1----:R-:W2:Y:S01]  /*2b90*/  LDL.LU R15, [R1+0x18] ;  /* 0x00001800010f7983 */ /* 0x002ea20000300800 */
[----:B------:R-:W-:-:S05]  /*2ba0*/  IMAD R29, R4, R5, R29 ;  /* 0x00000005041d7224 */ /* 0x000fca00078e021d */
[----:B------:R-:W-:Y:S01]  /*2bb0*/  ISETP.GT.U32.AND P6, PT, R4, R29, PT ;  /* 0x0000001d0400720c */ /* 0x000fe20003fc4070 */
[----:B------:R-:W-:-:S03]  /*2bc0*/  IMAD.MOV R2, RZ, RZ, -R2 ;  /* 0x000000ffff027224 */ /* 0x000fc600078e0a02 */
[----:B------:R-:W-:Y:S02]  /*2bd0*/  @!P5 IMAD.IADD R25, R25, 0x1, -R4 ;  /* 0x000000011919d824 */ /* 0x000fe400078e0a04 */
[C---:B------:R-:W-:Y:S02]  /*2be0*/  IMAD R32, R4.reuse, R2, R32 ;  /* 0x0000000204207224 */ /* 0x040fe400078e0220 */
[----:B------:R-:W-:Y:S01]  /*2bf0*/  @!P3 IMAD.MOV R22, RZ, RZ, -R22 ;  /* 0x000000ffff16b224 */ /* 0x000fe200078e0a16 */
[C---:B------:R-:W-:Y:S02]  /*2c00*/  ISETP.GT.U32.AND P5, PT, R4.reuse, R25, PT ;  /* 0x000000190400720c */ /* 0x040fe40003fa4070 */
[----:B------:R-:W-:Y:S02]  /*2c10*/  ISETP.GT.U32.AND P3, PT, R4, R32, PT ;  /* 0x000000200400720c */ /* 0x000fe40003f64070 */
[----:B------:R-:W-:Y:S02]  /*2c20*/  @!P6 IMAD.IADD R29, R29, 0x1, -R4 ;  /* 0x000000011d1de824 */ /* 0x000fe400078e0a04 */
[----:B------:R-:W-:-:S03]  /*2c30*/  IMAD.HI.U32 R2, R0, R35, RZ ;  /* 0x0000002300027227 */ /* 0x000fc600078e00ff */
[----:B------:R-:W-:Y:S01]  /*2c40*/  ISETP.GT.U32.AND P6, PT, R4, R29, PT ;  /* 0x0000001d0400720c */ /* 0x000fe20003fc4070 */
[----:B------:R-:W-:-:S04]  /*2c50*/  IMAD.HI.U32 R5, R0, R37, RZ ;  /* 0x0000002500057227 */ /* 0x000fc800078e00ff */
[----:B------:R-:W-:Y:S02]  /*2c60*/  IMAD.MOV R2, RZ, RZ, -R2 ;  /* 0x000000ffff027224 */ /* 0x000fe400078e0a02 */
[----:B------:R-:W-:Y:S02]  /*2c70*/  IMAD.MOV R5, RZ, RZ, -R5 ;  /* 0x000000ffff057224 */ /* 0x000fe400078e0a05 */
[--C-:B------:R-:W-:Y:S02]  /*2c80*/  @!P5 IMAD.IADD R25, R25, 0x1, -R4.reuse ;  /* 0x000000011919d824 */ /* 0x100fe400078e0a04 */
[C---:B------:R-:W-:Y:S02]  /*2c90*/  IMAD R35, R4.reuse, R2, R35 ;  /* 0x0000000204237224 */ /* 0x040fe400078e0223 */
[----:B------:R-:W-:Y:S02]  /*2ca0*/  IMAD R37, R4, R5, R37 ;  /* 0x0000000504257224 */ /* 0x000fe400078e0225 */
[--C-:B------:R-:W-:Y:S01]  /*2cb0*/  @!P3 IMAD.IADD R32, R32, 0x1, -R4.reuse ;  /* 0x000000012020b824 */ /* 0x100fe200078e0a04 */
[----:B------:R-:W-:Y:S01]  /*2cc0*/  IABS R45, R26 ;  /* 0x0000001a002d7213 */ /* 0x000fe20000000000 */
[----:B------:R-:W-:Y:S01]  /*2cd0*/  @!P2 IMAD.MOV R25, RZ, RZ, -R25 ;  /* 0x000000ffff19a224 */ /* 0x000fe200078e0a19 */
[C---:B------:R-:W-:Y:S01]  /*2ce0*/  ISETP.GT.U32.AND P2, PT, R4.reuse, R35, PT ;  /* 0x000000230400720c */ /* 0x040fe20003f44070 */
[--C-:B------:R-:W-:Y:S01]  /*2cf0*/  @!P6 IMAD.IADD R29, R29, 0x1, -R4.reuse ;  /* 0x000000011d1de824 */ /* 0x100fe200078e0a04 */
[----:B------:R-:W-:Y:S01]  /*2d00*/  ISETP.GT.U32.AND P3, PT, R4, R32, PT ;  /* 0x000000200400720c */ /* 0x000fe20003f64070 */
[----:B------:R-:W-:Y:S01]  /*2d10*/  @!P0 IMAD.IADD R6, R6, 0x1, -R4 ;  /* 0x0000000106068824 */ /* 0x000fe200078e0a04 */
[----:B------:R-:W-:-:S02]  /*2d20*/  ISETP.GT.U32.AND P6, PT, R4, R37, PT ;  /* 0x000000250400720c */ /* 0x000fc40003fc4070 */
[----:B------:R-:W-:Y:S01]  /*2d30*/  ISETP.GE.AND P0, PT, R19, RZ, PT ;  /* 0x000000ff1300720c */ /* 0x000fe20003f06270 */
[----:B------:R-:W-:Y:S02]  /*2d40*/  IMAD.MOV.U32 R19, RZ, RZ, R6 ;  /* 0x000000ffff137224 */ /* 0x000fe400078e0006 */
[----:B------:R-:W-:-:S04]  /*2d50*/  IMAD.HI.U32 R6, R0, R45, RZ ;  /* 0x0000002d00067227 */ /* 0x000fc800078e00ff */
[----:B------:R-:W-:Y:S01]  /*2d60*/  IMAD.MOV R6, RZ, RZ, -R6 ;  /* 0x000000ffff067224 */ /* 0x000fe200078e0a06 */
[----:B------:R-:W-:Y:S01]  /*2d70*/  IABS R48, R27 ;  /* 0x0000001b00307213 */ /* 0x000fe20000000000 */
[--C-:B------:R-:W-:Y:S01]  /*2d80*/  @!P2 IMAD.IADD R35, R35, 0x1, -R4.reuse ;  /* 0x000000012323a824 */ /* 0x100fe200078e0a04 */
[----:B------:R-:W-:Y:S01]  /*2d90*/  IABS R39, R23 ;  /* 0x0000001700277213 */ /* 0x000fe20000000000 */
[--C-:B------:R-:W-:Y:S02]  /*2da0*/  @!P3 IMAD.IADD R32, R32, 0x1, -R4.reuse ;  /* 0x000000012020b824 */ /* 0x100fe400078e0a04 */
[----:B------:R-:W-:Y:S02]  /*2db0*/  @!P6 IMAD.IADD R37, R37, 0x1, -R4 ;  /* 0x000000012525e824 */ /* 0x000fe400078e0a04 */
[C---:B------:R-:W-:Y:S01]  /*2dc0*/  IMAD R45, R4.reuse, R6, R45 ;  /* 0x00000006042d7224 */ /* 0x040fe200078e022d */
[----:B------:R-:W-:Y:S01]  /*2dd0*/  IABS R42, R24 ;  /* 0x00000018002a7213 */ /* 0x000fe20000000000 */
[----:B------:R-:W-:Y:S01]  /*2de0*/  @!P0 IMAD.MOV R32, RZ, RZ, -R32 ;  /* 0x000000ffff208224 */ /* 0x000fe200078e0a20 */
[----:B------:R-:W-:Y:S01]  /*2df0*/  ISETP.GT.U32.AND P2, PT, R4, R35, PT ;  /* 0x000000230400720c */ /* 0x000fe20003f44070 */
[----:B------:R-:W-:Y:S01]  /*2e00*/  IMAD.HI.U32 R2, R0, R48, RZ ;  /* 0x0000003000027227 */ /* 0x000fe200078e00ff */
[----:B------:R-:W-:-:S02]  /*2e10*/  ISETP.GT.U32.AND P6, PT, R4, R37, PT ;  /* 0x000000250400720c */ /* 0x000fc40003fc4070 */
[----:B------:R-:W-:Y:S01]  /*2e20*/  ISETP.GT.U32.AND P0, PT, R4, R45, PT ;  /* 0x0000002d0400720c */ /* 0x000fe20003f04070 */
[----:B------:R-:W-:Y:S01]  /*2e30*/  IMAD.HI.U32 R7, R0, R39, RZ ;  /* 0x0000002700077227 */ /* 0x000fe200078e00ff */
[----:B------:R-:W-:Y:S02]  /*2e40*/  ISETP.GE.AND P4, PT, R18, RZ, PT ;  /* 0x000000ff1200720c */ /* 0x000fe40003f86270 */
[----:B------:R-:W-:Y:S01]  /*2e50*/  ISETP.GE.AND P5, PT, R21, RZ, PT ;  /* 0x000000ff1500720c */ /* 0x000fe20003fa6270 */
[----:B------:R-:W-:Y:S02]  /*2e60*/  IMAD.MOV R2, RZ, RZ, -R2 ;  /* 0x000000ffff027224 */ /* 0x000fe400078e0a02 */
[----:B------:R-:W-:-:S04]  /*2e70*/  IMAD.HI.U32 R5, R0, R42, RZ ;  /* 0x0000002a00057227 */ /* 0x000fc800078e00ff */
[----:B------:R-:W-:Y:S02]  /*2e80*/  IMAD.MOV R7, RZ, RZ, -R7 ;  /* 0x000000ffff077224 */ /* 0x000fe400078e0a07 */
[C---:B------:R-:W-:Y:S01]  /*2e90*/  IMAD R48, R4.reuse, R2, R48 ;  /* 0x0000000204307224 */ /* 0x040fe200078e0230 */
[----:B------:R-:W-:Y:S01]  /*2ea0*/  IABS R2, R33 ;  /* 0x0000002100027213 */ /* 0x000fe20000000000 */
[----:B------:R-:W-:Y:S02]  /*2eb0*/  IMAD.MOV R5, RZ, RZ, -R5 ;  /* 0x000000ffff057224 */ /* 0x000fe400078e0a05 */
[C---:B------:R-:W-:Y:S02]  /*2ec0*/  IMAD R39, R4.reuse, R7, R39 ;  /* 0x0000000704277224 */ /* 0x040fe400078e0227 */
[C---:B------:R-:W-:Y:S02]  /*2ed0*/  IMAD R42, R4.reuse, R5, R42 ;  /* 0x00000005042a7224 */ /* 0x040fe400078e022a */
[--C-:B------:R-:W-:Y:S01]  /*2ee0*/  @!P2 IMAD.IADD R35, R35, 0x1, -R4.reuse ;  /* 0x000000012323a824 */ /* 0x100fe200078e0a04 */
[----:B------:R-:W-:Y:S01]  /*2ef0*/  ISETP.GT.U32.AND P2, PT, R4, R39, PT ;  /* 0x000000270400720c */ /* 0x000fe20003f44070 */
[----:B------:R-:W-:-:S02]  /*2f00*/  @!P6 IMAD.IADD R37, R37, 0x1, -R4 ;  /* 0x000000012525e824 */ /* 0x000fc400078e0a04 */
[----:B------:R-:W-:Y:S02]  /*2f10*/  @!P0 IMAD.IADD R45, R45, 0x1, -R4 ;  /* 0x000000012d2d8824 */ /* 0x000fe400078e0a04 */
[----:B------:R-:W-:-:S04]  /*2f20*/  IMAD.HI.U32 R5, R0, R2, RZ ;  /* 0x0000000200057227 */ /* 0x000fc800078e00ff */
[----:B------:R-:W-:Y:S01]  /*2f30*/  @!P4 IMAD.MOV R29, RZ, RZ, -R29 ;  /* 0x000000ffff1dc224 */ /* 0x000fe200078e0a1d */
[C---:B------:R-:W-:Y:S01]  /*2f40*/  ISETP.GT.U32.AND P4, PT, R4.reuse, R42, PT ;  /* 0x0000002a0400720c */ /* 0x040fe20003f84070 */
[----:B------:R-:W-:Y:S01]  /*2f50*/  @!P5 IMAD.MOV R37, RZ, RZ, -R37 ;  /* 0x000000ffff25d224 */ /* 0x000fe200078e0a25 */
[----:B------:R-:W-:Y:S01]  /*2f60*/  ISETP.GT.U32.AND P5, PT, R4, R45, PT ;  /* 0x0000002d0400720c */ /* 0x000fe20003fa4070 */
[----:B------:R-:W-:Y:S02]  /*2f70*/  IMAD.MOV R51, RZ, RZ, -R5 ;  /* 0x000000ffff337224 */ /* 0x000fe400078e0a05 */
[----:B------:R-:W-:-:S04]  /*2f80*/  IMAD.HI.U32 R5, R0, R54, RZ ;  /* 0x0000003600057227 */ /* 0x000fc800078e00ff */
[----:B------:R-:W-:Y:S02]  /*2f90*/  IMAD.MOV R5, RZ, RZ, -R5 ;  /* 0x000000ffff057224 */ /* 0x000fe400078e0a05 */
[----:B------:R-:W-:Y:S02]  /*2fa0*/  @!P2 IMAD.IADD R39, R39, 0x1, -R4 ;  /* 0x000000012727a824 */ /* 0x000fe400078e0a04 */
[----:B------:R-:W-:Y:S02]  /*2fb0*/  IMAD R54, R4, R5, R54 ;  /* 0x0000000504367224 */ /* 0x000fe400078e0236 */
[--C-:B------:R-:W-:Y:S01]  /*2fc0*/  @!P4 IMAD.IADD R42, R42, 0x1, -R4.reuse ;  /* 0x000000012a2ac824 */ /* 0x100fe200078e0a04 */
[C---:B------:R-:W-:Y:S01]  /*2fd0*/  ISETP.GT.U32.AND P4, PT, R4.reuse, R39, PT ;  /* 0x000000270400720c */ /* 0x040fe20003f84070 */
[----:B------:R-:W-:Y:S01]  /*2fe0*/  @!P5 IMAD.IADD R45, R45, 0x1, -R4 ;  /* 0x000000012d2dd824 */ /* 0x000fe200078e0a04 */
[----:B------:R-:W-:Y:S02]  /*2ff0*/  ISETP.GT.U32.AND P5, PT, R4, R54, PT ;  /* 0x000000360400720c */ /* 0x000fe40003fa4070 */
[----:B------:R-:W-:-:S02]  /*3000*/  ISETP.GE.AND P3, PT, R23, RZ, PT ;  /* 0x000000ff1700720c */ /* 0x000fc40003f66270 */
[----:B------:R-:W-:Y:S01]  /*3010*/  ISETP.GT.U32.AND P6, PT, R4, R48, PT ;  /* 0x000000300400720c */ /* 0x000fe20003fc4070 */
[----:B------:R-:W-:Y:S01]  /*3020*/  IMAD.HI.U32 R6, R0, R58, RZ ;  /* 0x0000003a00067227 */ /* 0x000fe200078e00ff */
[----:B------:R-:W-:-:S03]  /*3030*/  IABS R5, R38 ;  /* 0x0000002600057213 */ /* 0x000fc60000000000 */
[----:B------:R-:W-:Y:S02]  /*3040*/  IMAD R51, R4, R51, R2 ;  /* 0x0000003304337224 */ /* 0x000fe400078e0202 */
[--C-:B------:R-:W-:Y:S02]  /*3050*/  @!P4 IMAD.IADD R39, R39, 0x1, -R4.reuse ;  /* 0x000000012727c824 */ /* 0x100fe400078e0a04 */
[----:B------:R-:W-:Y:S02]  /*3060*/  @!P5 IMAD.IADD R54, R54, 0x1, -R4 ;  /* 0x000000013636d824 */ /* 0x000fe400078e0a04 */
[----:B------:R-:W-:Y:S01]  /*3070*/  IMAD.MOV R6, RZ, RZ, -R6 ;  /* 0x000000ffff067224 */ /* 0x000fe200078e0a06 */
[C---:B------:R-:W-:Y:S01]  /*3080*/  ISETP.GT.U32.AND P4, PT, R4.reuse, R51, PT ;  /* 0x000000330400720c */ /* 0x040fe20003f84070 */
[----:B------:R-:W-:Y:S01]  /*3090*/  @!P3 IMAD.MOV R39, RZ, RZ, -R39 ;  /* 0x000000ffff27b224 */ /* 0x000fe200078e0a27 */
[C---:B------:R-:W-:Y:S01]  /*30a0*/  ISETP.GT.U32.AND P3, PT, R4.reuse, R54, PT ;  /* 0x000000360400720c */ /* 0x040fe20003f64070 */
[----:B------:R-:W-:-:S02]  /*30b0*/  IMAD R58, R4, R6, R58 ;  /* 0x00000006043a7224 */ /* 0x000fc400078e023a */
[----:B------:R-:W-:-:S04]  /*30c0*/  IMAD.HI.U32 R6, R0, R5, RZ ;  /* 0x0000000500067227 */ /* 0x000fc800078e00ff */
[----:B------:R-:W-:Y:S02]  /*30d0*/  @!P6 IMAD.IADD R48, R48, 0x1, -R4 ;  /* 0x000000013030e824 */ /* 0x000fe400078e0a04 */
[----:B------:R-:W-:-:S03]  /*30e0*/  IMAD.MOV R6, RZ, RZ, -R6 ;  /* 0x000000ffff067224 */ /* 0x000fc600078e0a06 */
[C---:B------:R-:W-:Y:S01]  /*30f0*/  ISETP.GT.U32.AND P6, PT, R4.reuse, R48, PT ;  /* 0x000000300400720c */ /* 0x040fe20003fc4070 */
[C---:B------:R-:W-:Y:S01]  /*3100*/  IMAD R5, R4.reuse, R6, R5 ;  /* 0x0000000604057224 */ /* 0x040fe200078e0205 */
[----:B------:R-:W-:Y:S01]  /*3110*/  ISETP.GT.U32.AND P0, PT, R4, R42, PT ;  /* 0x0000002a0400720c */ /* 0x000fe20003f04070 */
[--C-:B------:R-:W-:Y:S02]  /*3120*/  @!P4 IMAD.IADD R51, R51, 0x1, -R4.reuse ;  /* 0x000000013333c824 */ /* 0x100fe400078e0a04 */
[----:B------:R-:W-:Y:S01]  /*3130*/  @!P3 IMAD.IADD R54, R54, 0x1, -R4 ;  /* 0x000000013636b824 */ /* 0x000fe200078e0a04 */
[C---:B------:R-:W-:Y:S02]  /*3140*/  ISETP.GT.U32.AND P3, PT, R4.reuse, R5, PT ;  /* 0x000000050400720c */ /* 0x040fe40003f64070 */
[----:B------:R-:W-:Y:S02]  /*3150*/  IABS R2, R40 ;  /* 0x0000002800027213 */ /* 0x000fe40000000000 */
[----:B------:R-:W-:-:S03]  /*3160*/  ISETP.GT.U32.AND P5, PT, R4, R51, PT ;  /* 0x000000330400720c */ /* 0x000fc60003fa4070 */
[----:B------:R-:W-:Y:S01]  /*3170*/  @!P6 IMAD.IADD R48, R48, 0x1, -R4 ;  /* 0x000000013030e824 */ /* 0x000fe200078e0a04 */
[----:B------:R-:W-:Y:S01]  /*3180*/  ISETP.GE.AND P6, PT, R33, RZ, PT ;  /* 0x000000ff2100720c */ /* 0x000fe20003fc6270 */
[----:B------:R-:W-:-:S04]  /*3190*/  IMAD.HI.U32 R7, R0, R2, RZ ;  /* 0x0000000200077227 */ /* 0x000fc800078e00ff */
[--C-:B------:R-:W-:Y:S01]  /*31a0*/  @!P0 IMAD.IADD R42, R42, 0x1, -R4.reuse ;  /* 0x000000012a2a8824 */ /* 0x100fe200078e0a04 */
[----:B------:R-:W-:Y:S01]  /*31b0*/  ISETP.GE.AND P0, PT, R27, RZ, PT ;  /* 0x000000ff1b00720c */ /* 0x000fe20003f06270 */
[----:B------:R-:W-:Y:S02]  /*31c0*/  IMAD.MOV R7, RZ, RZ, -R7 ;  /* 0x000000ffff077224 */ /* 0x000fe400078e0a07 */
[--C-:B------:R-:W-:Y:S02]  /*31d0*/  @!P3 IMAD.IADD R5, R5, 0x1, -R4.reuse ;  /* 0x000000010505b824 */ /* 0x100fe400078e0a04 */
[----:B------:R-:W-:Y:S02]  /*31e0*/  @!P5 IMAD.IADD R51, R51, 0x1, -R4 ;  /* 0x000000013333d824 */ /* 0x000fe400078e0a04 */
[C---:B------:R-:W-:Y:S01]  /*31f0*/  IMAD R2, R4.reuse, R7, R2 ;  /* 0x0000000704027224 */ /* 0x040fe200078e0202 */
[----:B------:R-:W-:Y:S01]  /*3200*/  ISETP.GT.U32.AND P3, PT, R4, R5, PT ;  /* 0x000000050400720c */ /* 0x000fe20003f64070 */
[----:B------:R-:W-:Y:S01]  /*3210*/  @!P6 IMAD.MOV R51, RZ, RZ, -R51 ;  /* 0x000000ffff33e224 */ /* 0x000fe200078e0a33 */
[----:B------:R-:W-:-:S02]  /*3220*/  IABS R7, R41 ;  /* 0x0000002900077213 */ /* 0x000fc40000000000 */
[----:B------:R-:W-:Y:S01]  /*3230*/  ISETP.GT.U32.AND P6, PT, R4, R2, PT ;  /* 0x000000020400720c */ /* 0x000fe20003fc4070 */
[----:B------:R-:W-:Y:S01]  /*3240*/  @!P0 IMAD.MOV R48, RZ, RZ, -R48 ;  /* 0x000000ffff308224 */ /* 0x000fe200078e0a30 */
[----:B------:R-:W-:Y:S01]  /*3250*/  ISETP.GE.AND P0, PT, R38, RZ, PT ;  /* 0x000000ff2600720c */ /* 0x000fe20003f06270 */
[----:B------:R-:W-:-:S04]  /*3260*/  IMAD.HI.U32 R9, R0, R7, RZ ;  /* 0x0000000700097227 */ /* 0x000fc800078e00ff */
[----:B------:R-:W-:Y:S01]  /*3270*/  @!P1 IMAD.MOV R19, RZ, RZ, -R19 ;  /* 0x000000ffff139224 */ /* 0x000fe200078e0a13 */
[----:B------:R-:W-:Y:S01]  /*3280*/  ISETP.GE.AND P1, PT, R20, RZ, PT ;  /* 0x000000ff1400720c */ /* 0x000fe20003f26270 */
[----:B------:R-:W-:Y:S02]  /*3290*/  IMAD.MOV R9, RZ, RZ, -R9 ;  /* 0x000000ffff097224 */ /* 0x000fe400078e0a09 */
[--C-:B------:R-:W-:Y:S01]  /*32a0*/  @!P3 IMAD.IADD R5, R5, 0x1, -R4.reuse ;  /* 0x000000010505b824 */ /* 0x100fe200078e0a04 */
[----:B------:R-:W-:Y:S01]  /*32b0*/  IABS R18, R43 ;  /* 0x0000002b00127213 */ /* 0x000fe20000000000 */
[----:B------:R-:W-:Y:S02]  /*32c0*/  @!P6 IMAD.IADD R2, R2, 0x1, -R4 ;  /* 0x000000010202e824 */ /* 0x000fe400078e0a04 */
[----:B------:R-:W-:Y:S02]  /*32d0*/  IMAD R7, R4, R9, R7 ;  /* 0x0000000904077224 */ /* 0x000fe400078e0207 */
[----:B------:R-:W-:Y:S01]  /*32e0*/  IMAD.MOV.U32 R56, RZ, RZ, R5 ;  /* 0x000000ffff387224 */ /* 0x000fe200078e0005 */
[----:B------:R-:W-:Y:S01]  /*32f0*/  ISETP.GE.AND P4, PT, R34, RZ, PT ;  /* 0x000000ff2200720c */ /* 0x000fe20003f86270 */
[----:B------:R-:W-:Y:S01]  /*3300*/  IMAD.HI.U32 R10, R0, R18, RZ ;  /* 0x00000012000a7227 */ /* 0x000fe200078e00ff */
[----:B------:R-:W-:-:S03]  /*3310*/  ISETP.GT.U32.AND P6, PT, R4, R2, PT ;  /* 0x000000020400720c */ /* 0x000fc60003fc4070 */
[----:B------:R-:W-:Y:S01]  /*3320*/  @!P0 IMAD.MOV R56, RZ, RZ, -R56 ;  /* 0x000000ffff388224 */ /* 0x000fe200078e0a38 */
[----:B------:R-:W-:Y:S01]  /*3330*/  ISETP.GT.U32.AND P0, PT, R4, R7, PT ;  /* 0x000000070400720c */ /* 0x000fe20003f04070 */
[----:B------:R-:W-:Y:S01]  /*3340*/  @!P1 IMAD.MOV R35, RZ, RZ, -R35 ;  /* 0x000000ffff239224 */ /* 0x000fe200078e0a23 */
[----:B------:R-:W-:Y:S01]  /*3350*/  ISETP.GE.AND P1, PT, R24, RZ, PT ;  /* 0x000000ff1800720c */ /* 0x000fe20003f26270 */
[----:B------:R-:W-:-:S04]  /*3360*/  IMAD.MOV R10, RZ, RZ, -R10 ;  /* 0x000000ffff0a7224 */ /* 0x000fc800078e0a0a */
[----:B------:R-:W-:Y:S02]  /*3370*/  IMAD R18, R4, R10, R18 ;  /* 0x0000000a04127224 */ /* 0x000fe400078e0212 */
[----:B------:R-:W-:Y:S01]  /*3380*/  @!P4 IMAD.MOV R54, RZ, RZ, -R54 ;  /* 0x000000ffff36c224 */ /* 0x000fe200078e0a36 */
[----:B------:R-:W-:Y:S01]  /*3390*/  ISETP.GE.AND P4, PT, R41, RZ, PT ;  /* 0x000000ff2900720c */ /* 0x000fe20003f86270 */
[--C-:B------:R-:W-:Y:S01]  /*33a0*/  @!P6 IMAD.IADD R2, R2, 0x1, -R4.reuse ;  /* 0x000000010202e824 */ /* 0x100fe200078e0a04 */
[----:B------:R-:W-:Y:S01]  /*33b0*/  IABS R41, R46 ;  /* 0x0000002e00297213 */ /* 0x000fe20000000000 */
[----:B------:R-:W-:Y:S01]  /*33c0*/  @!P0 IMAD.IADD R7, R7, 0x1, -R4 ;  /* 0x0000000107078824 */ /* 0x000fe200078e0a04 */
[----:B------:R-:W-:Y:S01]  /*33d0*/  ISETP.GT.U32.AND P6, PT, R4, R18, PT ;  /* 0x000000120400720c */ /* 0x000fe20003fc4070 */
[----:B------:R-:W-:Y:S01]  /*33e0*/  @!P1 IMAD.MOV R42, RZ, RZ, -R42 ;  /* 0x000000ffff2a9224 */ /* 0x000fe200078e0a2a */
[----:B------:R-:W-:Y:S01]  /*33f0*/  IABS R31, R44 ;  /* 0x0000002c001f7213 */ /* 0x000fe20000000000 */
[----:B------:R-:W-:Y:S01]  /*3400*/  IMAD.HI.U32 R14, R0, R41, RZ ;  /* 0x00000029000e7227 */ /* 0x000fe200078e00ff */
[----:B------:R-:W-:-:S02]  /*3410*/  ISETP.GT.U32.AND P1, PT, R4, R58, PT ;  /* 0x0000003a0400720c */ /* 0x000fc40003f24070 */
[----:B------:R-:W-:Y:S01]  /*3420*/  ISETP.GT.U32.AND P0, PT, R4, R7, PT ;  /* 0x000000070400720c */ /* 0x000fe20003f04070 */
[----:B------:R-:W-:Y:S01]  /*3430*/  IMAD.HI.U32 R6, R0, R31, RZ ;  /* 0x0000001f00067227 */ /* 0x000fe200078e00ff */
[----:B------:R-:W-:-:S03]  /*3440*/  ISETP.GE.AND P5, PT, R40, RZ, PT ;  /* 0x000000ff2800720c */ /* 0x000fc60003fa6270 */
[----:B------:R-:W-:Y:S01]  /*3450*/  IMAD.MOV R14, RZ, RZ, -R14 ;  /* 0x000000ffff0e7224 */ /* 0x000fe200078e0a0e */
[----:B------:R-:W-:Y:S01]  /*3460*/  IABS R5, R49 ;  /* 0x0000003100057213 */ /* 0x000fe20000000000 */
[----:B------:R-:W-:Y:S01]  /*3470*/  IMAD.MOV R6, RZ, RZ, -R6 ;  /* 0x000000ffff067224 */ /* 0x000fe200078e0a06 */
[----:B------:R-:W-:Y:S01]  /*3480*/  IABS R10, R47 ;  /* 0x0000002f000a7213 */ /* 0x000fe20000000000 */
[----:B------:R-:W-:Y:S01]  /*3490*/  @!P6 IMAD.IADD R18, R18, 0x1, -R4 ;  /* 0x000000011212e824 */ /* 0x000fe200078e0a04 */
[----:B------:R-:W-:Y:S01]  /*34a0*/  IABS R9, R50 ;  /* 0x0000003200097213 */ /* 0x000fe20000000000 */
[C---:B------:R-:W-:Y:S02]  /*34b0*/  IMAD R41, R4.reuse, R14, R41 ;  /* 0x0000000e04297224 */ /* 0x040fe400078e0229 */
[----:B------:R-:W-:Y:S02]  /*34c0*/  IMAD R31, R4, R6, R31 ;  /* 0x00000006041f7224 */ /* 0x000fe400078e021f */
[----:B------:R-:W-:Y:S01]  /*34d0*/  IMAD.MOV.U32 R27, RZ, RZ, R2 ;  /* 0x000000ffff1b7224 */ /* 0x000fe200078e0002 */
[----:B------:R-:W-:Y:S01]  /*34e0*/  ISETP.GE.AND P2, PT, R26, RZ, PT ;  /* 0x000000ff1a00720c */ /* 0x000fe20003f46270 */
[--C-:B------:R-:W-:Y:S01]  /*34f0*/  @!P1 IMAD.IADD R58, R58, 0x1, -R4.reuse ;  /* 0x000000013a3a9824 */ /* 0x100fe200078e0a04 */
[C---:B------:R-:W-:Y:S01]  /*3500*/  ISETP.GT.U32.AND P6, PT, R4.reuse, R18, PT ;  /* 0x000000120400720c */ /* 0x040fe20003fc4070 */
[----:B------:R-:W-:Y:S01]  /*3510*/  @!P0 IMAD.IADD R7, R7, 0x1, -R4 ;  /* 0x0000000107078824 */ /* 0x000fe200078e0a04 */
[----:B------:R-:W-:Y:S01]  /*3520*/  ISETP.GT.U32.AND P0, PT, R4, R41, PT ;  /* 0x000000290400720c */ /* 0x000fe20003f04070 */
[----:B------:R-:W-:-:S02]  /*3530*/  IMAD.MOV.U32 R2, RZ, RZ, R5 ;  /* 0x000000ffff027224 */ /* 0x000fc400078e0005 */
[----:B------:R-:W-:Y:S01]  /*3540*/  IMAD.HI.U32 R13, R0, R10, RZ ;  /* 0x0000000a000d7227 */ /* 0x000fe200078e00ff */
[----:B------:R-:W-:-:S03]  /*3550*/  ISETP.GT.U32.AND P1, PT, R4, R58, PT ;  /* 0x0000003a0400720c */ /* 0x000fc60003f24070 */
[----:B------:R-:W-:-:S04]  /*3560*/  IMAD.HI.U32 R5, R0, R9, RZ ;  /* 0x0000000900057227 */ /* 0x000fc800078e00ff */
[----:B------:R-:W-:Y:S01]  /*3570*/  @!P5 IMAD.MOV R27, RZ, RZ, -R27 ;  /* 0x000000ffff1bd224 */ /* 0x000fe200078e0a1b */
[C---:B------:R-:W-:Y:S01]  /*3580*/  ISETP.GT.U32.AND P5, PT, R4.reuse, R31, PT ;  /* 0x0000001f0400720c */ /* 0x040fe20003fa4070 */
[----:B------:R-:W-:Y:S02]  /*3590*/  IMAD.MOV R13, RZ, RZ, -R13 ;  /* 0x000000ffff0d7224 */ /* 0x000fe400078e0a0d */
[----:B------:R-:W-:Y:S02]  /*35a0*/  IMAD.MOV R5, RZ, RZ, -R5 ;  /* 0x000000ffff057224 */ /* 0x000fe400078e0a05 */
[C---:B------:R-:W-:Y:S02]  /*35b0*/  IMAD R10, R4.reuse, R13, R10 ;  /* 0x0000000d040a7224 */ /* 0x040fe400078e020a */
[----:B------:R-:W-:Y:S02]  /*35c0*/  IMAD R9, R4, R5, R9 ;  /* 0x0000000504097224 */ /* 0x000fe400078e0209 */
[----:B------:R-:W-:Y:S01]  /*35d0*/  @!P2 IMAD.MOV R45, RZ, RZ, -R45 ;  /* 0x000000ffff2da224 */ /* 0x000fe200078e0a2d */
[----:B------:R-:W-:Y:S01]  /*35e0*/  ISETP.GE.AND P2, PT, R36, RZ, PT ;  /* 0x000000ff2400720c */ /* 0x000fe20003f46270 */
[--C-:B------:R-:W-:Y:S01]  /*35f0*/  @!P6 IMAD.IADD R18, R18, 0x1, -R4.reuse ;  /* 0x000000011212e824 */ /* 0x100fe200078e0a04 */
[C---:B------:R-:W-:Y:S01]  /*3600*/  ISETP.GT.U32.AND P6, PT, R4.reuse, R10, PT ;  /* 0x0000000a0400720c */ /* 0x040fe20003fc4070 */
[--C-:B------:R-:W-:Y:S01]  /*3610*/  @!P0 IMAD.IADD R41, R41, 0x1, -R4.reuse ;  /* 0x0000000129298824 */ /* 0x100fe200078e0a04 */
[----:B------:R-:W-:Y:S01]  /*3620*/  ISETP.GT.U32.AND P0, PT, R4, R9, PT ;  /* 0x000000090400720c */ /* 0x000fe20003f04070 */
[----:B------:R-:W-:-:S02]  /*3630*/  @!P5 IMAD.IADD R31, R31, 0x1, -R4 ;  /* 0x000000011f1fd824 */ /* 0x000fc400078e0a04 */
[----:B------:R-:W-:Y:S01]  /*3640*/  @!P1 IMAD.IADD R58, R58, 0x1, -R4 ;  /* 0x000000013a3a9824 */ /* 0x000fe200078e0a04 */
[----:B------:R-:W-:Y:S01]  /*3650*/  ISETP.GE.AND P1, PT, R43, RZ, PT ;  /* 0x000000ff2b00720c */ /* 0x000fe20003f26270 */
[----:B------:R-:W-:Y:S01]  /*3660*/  IMAD.HI.U32 R6, R0, R2, RZ ;  /* 0x0000000200067227 */ /* 0x000fe200078e00ff */
[----:B------:R-:W-:Y:S02]  /*3670*/  ISETP.GT.U32.AND P5, PT, R4, R31, PT ;  /* 0x0000001f0400720c */ /* 0x000fe40003fa4070 */
[----:B------:R-:W-:Y:S01]  /*3680*/  IABS R40, R52 ;  /* 0x0000003400287213 */ /* 0x000fe20000000000 */
[----:B------:R-:W-:Y:S01]  /*3690*/  IMAD.MOV R6, RZ, RZ, -R6 ;  /* 0x000000ffff067224 */ /* 0x000fe200078e0a06 */
[----:B------:R-:W-:Y:S01]  /*36a0*/  IABS R5, R55 ;  /* 0x0000003700057213 */ /* 0x000fe20000000000 */
[----:B------:R-:W-:Y:S01]  /*36b0*/  @!P2 IMAD.MOV R58, RZ, RZ, -R58 ;  /* 0x000000ffff3aa224 */ /* 0x000fe200078e0a3a */
[----:B------:R-:W-:Y:S01]  /*36c0*/  ISETP.GE.AND P2, PT, R44, RZ, PT ;  /* 0x000000ff2c00720c */ /* 0x000fe20003f46270 */
[----:B------:R-:W-:-:S02]  /*36d0*/  @!P6 IMAD.IADD R10, R10, 0x1, -R4 ;  /* 0x000000010a0ae824 */ /* 0x000fc400078e0a04 */
[----:B------:R-:W-:Y:S02]  /*36e0*/  @!P0 IMAD.IADD R9, R9, 0x1, -R4 ;  /* 0x0000000109098824 */ /* 0x000fe400078e0a04 */
[----:B------:R-:W-:Y:S01]  /*36f0*/  IMAD.HI.U32 R16, R0, R40, RZ ;  /* 0x0000002800107227 */ /* 0x000fe200078e00ff */
[----:B------:R-:W-:-:S03]  /*3700*/  ISETP.GT.U32.AND P0, PT, R4, R10, PT ;  /* 0x0000000a0400720c */ /* 0x000fc60003f04070 */
[C---:B------:R-:W-:Y:S02]  /*3710*/  IMAD R2, R4.reuse, R6, R2 ;  /* 0x0000000604027224 */ /* 0x040fe400078e0202 */
[----:B------:R-:W-:Y:S01]  /*3720*/  @!P1 IMAD.MOV R18, RZ, RZ, -R18 ;  /* 0x000000ffff129224 */ /* 0x000fe200078e0a12 */
[----:B------:R-:W-:Y:S01]  /*3730*/  ISETP.GT.U32.AND P1, PT, R4, R9, PT ;  /* 0x000000090400720c */ /* 0x000fe20003f24070 */
[----:B------:R-:W-:Y:S01]  /*3740*/  IMAD.HI.U32 R13, R0, R5, RZ ;  /* 0x00000005000d7227 */ /* 0x000fe200078e00ff */
[----:B------:R-:W-:-:S03]  /*3750*/  IABS R6, R53 ;  /* 0x0000003500067213 */ /* 0x000fc60000000000 */
[----:B------:R-:W-:Y:S02]  /*3760*/  IMAD.MOV R16, RZ, RZ, -R16 ;  /* 0x000000ffff107224 */ /* 0x000fe400078e0a10 */
[----:B------:R-:W-:Y:S01]  /*3770*/  @!P5 IMAD.IADD R31, R31, 0x1, -R4 ;  /* 0x000000011f1fd824 */ /* 0x000fe200078e0a04 */
[C---:B------:R-:W-:Y:S01]  /*3780*/  ISETP.GT.U32.AND P5, PT, R4.reuse, R2, PT ;  /* 0x000000020400720c */ /* 0x040fe20003fa4070 */
[----:B------:R-:W-:Y:S02]  /*3790*/  IMAD.MOV R13, RZ, RZ, -R13 ;  /* 0x000000ffff0d7224 */ /* 0x000fe400078e0a0d */
[----:B------:R-:W-:Y:S02]  /*37a0*/  IMAD R40, R4, R16, R40 ;  /* 0x0000001004287224 */ /* 0x000fe400078e0228 */
[----:B------:R-:W-:Y:S01]  /*37b0*/  IMAD.HI.U32 R14, R0, R6, RZ ;  /* 0x00000006000e7227 */ /* 0x000fe200078e00ff */
[----:B------:R-:W-:-:S03]  /*37c0*/  IABS R24, R57 ;  /* 0x0000003900187213 */ /* 0x000fc60000000000 */
[C---:B------:R-:W-:Y:S02]  /*37d0*/  IMAD R5, R4.reuse, R13, R5 ;  /* 0x0000000d04057224 */ /* 0x040fe400078e0205 */
[----:B------:R-:W-:Y:S01]  /*37e0*/  @!P2 IMAD.MOV R31, RZ, RZ, -R31 ;  /* 0x000000ffff1fa224 */ /* 0x000fe200078e0a1f */
[----:B------:R-:W-:Y:S01]  /*37f0*/  ISETP.GT.U32.AND P2, PT, R4, R40, PT ;  /* 0x000000280400720c */ /* 0x000fe20003f44070 */
[----:B------:R-:W-:Y:S02]  /*3800*/  IMAD.MOV R14, RZ, RZ, -R14 ;  /* 0x000000ffff0e7224 */ /* 0x000fe400078e0a0e */
[--C-:B------:R-:W-:Y:S01]  /*3810*/  @!P0 IMAD.IADD R10, R10, 0x1, -R4.reuse ;  /* 0x000000010a0a8824 */ /* 0x100fe200078e0a04 */
[----:B------:R-:W-:Y:S01]  /*3820*/  ISETP.GT.U32.AND P0, PT, R4, R5, PT ;  /* 0x000000050400720c */ /* 0x000fe20003f04070 */
[----:B------:R-:W-:Y:S01]  /*3830*/  @!P1 IMAD.IADD R9, R9, 0x1, -R4 ;  /* 0x0000000109099824 */ /* 0x000fe200078e0a04 */
[----:B------:R-:W-:Y:S01]  /*3840*/  ISETP.GE.AND P1, PT, R50, RZ, PT ;  /* 0x000000ff3200720c */ /* 0x000fe20003f26270 */
[----:B------:R-:W-:-:S02]  /*3850*/  IMAD R6, R4, R14, R6 ;  /* 0x0000000e04067224 */ /* 0x000fc400078e0206 */
[----:B------:R-:W-:-:S04]  /*3860*/  IMAD.HI.U32 R14, R0, R24, RZ ;  /* 0x00000018000e7227 */ /* 0x000fc800078e00ff */
[----:B------:R-:W-:Y:S01]  /*3870*/  @!P5 IMAD.IADD R2, R2, 0x1, -R4 ;  /* 0x000000010202d824 */ /* 0x000fe200078e0a04 */
[----:B------:R-:W-:Y:S01]  /*3880*/  ISETP.GT.U32.AND P5, PT, R4, R41, PT ;  /* 0x000000290400720c */ /* 0x000fe20003fa4070 */
[----:B------:R-:W-:Y:S02]  /*3890*/  IMAD.MOV R14, RZ, RZ, -R14 ;  /* 0x000000ffff0e7224 */ /* 0x000fe400078e0a0e */
[----:B------:R-:W-:Y:S02]  /*38a0*/  @!P2 IMAD.IADD R40, R40, 0x1, -R4 ;  /* 0x000000012828a824 */ /* 0x000fe400078e0a04 */
[C---:B------:R-:W-:Y:S02]  /*38b0*/  IMAD R24, R4.reuse, R14, R24 ;  /* 0x0000000e04187224 */ /* 0x040fe400078e0218 */
[----:B------:R-:W-:Y:S02]  /*38c0*/  IMAD.MOV.U32 R50, RZ, RZ, R9 ;  /* 0x000000ffff327224 */ /* 0x000fe400078e0009 */
[----:B------:R-:W-:Y:S01]  /*38d0*/  @!P0 IMAD.IADD R5, R5, 0x1, -R4 ;  /* 0x0000000105058824 */ /* 0x000fe200078e0a04 */
[C---:B------:R-:W-:Y:S01]  /*38e0*/  ISETP.GT.U32.AND P0, PT, R4.reuse, R40, PT ;  /* 0x000000280400720c */ /* 0x040fe20003f04070 */
[----:B------:R-:W-:Y:S01]  /*38f0*/  @!P1 IMAD.MOV R50, RZ, RZ, -R50 ;  /* 0x000000ffff329224 */ /* 0x000fe200078e0a32 */
[C---:B------:R-:W-:Y:S01]  /*3900*/  ISETP.GT.U32.AND P1, PT, R4.reuse, R24, PT ;  /* 0x000000180400720c */ /* 0x040fe20003f24070 */
[----:B------:R-:W-:Y:S01]  /*3910*/  @!P5 IMAD.IADD R41, R41, 0x1, -R4 ;  /* 0x000000012929d824 */ /* 0x000fe200078e0a04 */
[----:B------:R-:W-:-:S02]  /*3920*/  ISETP.GT.U32.AND P5, PT, R4, R6, PT ;  /* 0x000000060400720c */ /* 0x000fc40003fa4070 */
[----:B------:R-:W-:Y:S02]  /*3930*/  ISETP.GE.AND P2, PT, R52, RZ, PT ;  /* 0x000000ff3400720c */ /* 0x000fe40003f46270 */
[----:B------:R-:W-:Y:S02]  /*3940*/  IABS R9, R60 ;  /* 0x0000003c00097213 */ /* 0x000fe40000000000 */
[----:B------:R-:W-:-:S03]  /*3950*/  ISETP.GE.AND P3, PT, R46, RZ, PT ;  /* 0x000000ff2e00720c */ /* 0x000fc60003f66270 */
[--C-:B------:R-:W-:Y:S02]  /*3960*/  @!P0 IMAD.IADD R40, R40, 0x1, -R4.reuse ;  /* 0x0000000128288824 */ /* 0x100fe400078e0a04 */
[--C-:B------:R-:W-:Y:S02]  /*3970*/  @!P1 IMAD.IADD R24, R24, 0x1, -R4.reuse ;  /* 0x0000000118189824 */ /* 0x100fe400078e0a04 */
[----:B------:R-:W-:Y:S01]  /*3980*/  @!P5 IMAD.IADD R6, R6, 0x1, -R4 ;  /* 0x000000010606d824 */ /* 0x000fe200078e0a04 */
[----:B------:R-:W-:Y:S01]  /*3990*/  ISETP.GE.AND P5, PT, R53, RZ, PT ;  /* 0x000000ff3500720c */ /* 0x000fe20003fa6270 */
[----:B------:R-:W-:Y:S01]  /*39a0*/  @!P2 IMAD.MOV R40, RZ, RZ, -R40 ;  /* 0x000000ffff28a224 */ /* 0x000fe200078e0a28 */
[----:B------:R-:W-:Y:S01]  /*39b0*/  ISETP.GT.U32.AND P2, PT, R4, R24, PT ;  /* 0x000000180400720c */ /* 0x000fe20003f44070 */
[----:B------:R-:W-:Y:S02]  /*39c0*/  IMAD.MOV.U32 R53, RZ, RZ, R10 ;  /* 0x000000ffff357224 */ /* 0x000fe400078e000a */
[----:B------:R-:W-:Y:S01]  /*39d0*/  IMAD.HI.U32 R10, R0, R9, RZ ;  /* 0x00000009000a7227 */ /* 0x000fe200078e00ff */
[----:B------:R1:W-:Y:S03]  /*39e0*/  STL [R1+0x17e8], R19 ;  /* 0x0017e81301007387 */ /* 0x0003e60000100800 */
[----:B------:R-:W-:Y:S01]  /*39f0*/  IMAD.MOV R10, RZ, RZ, -R10 ;  /* 0x000000ffff0a7224 */ /* 0x000fe200078e0a0a */
[----:B------:R-:W-:-:S02]  /*3a00*/  IABS R46, R59 ;  /* 0x0000003b002e7213 */ /* 0x000fc40000000000 */
[----:B------:R-:W-:Y:S01]  /*3a10*/  ISETP.GE.AND P1, PT, R60, RZ, PT ;  /* 0x000000ff3c00720c */ /* 0x000fe20003f26270 */
[----:B-1----:R-:W4:Y:S04]  /*3a20*/  LDL.LU R19, [R1+0x34] ;  /* 0x0000340001137983 */ /* 0x002f280000300800 */
[----:B------:R1:W-:Y:S01]  /*3a30*/  STL [R1+0x17ec], R22 ;  /* 0x0017ec1601007387 */ /* 0x0003e20000100800 */
[C---:B------:R-:W-:Y:S01]  /*3a40*/  IMAD R60, R4.reuse, R10, R9 ;  /* 0x0000000a043c7224 */ /* 0x040fe200078e0209 */
[----:B--2---:R-:W-:Y:S01]  /*3a50*/  IABS R30, R15 ;  /* 0x0000000f001e7213 */ /* 0x004fe20000000000 */
[----:B------:R-:W-:Y:S01]  /*3a60*/  @!P3 IMAD.MOV R41, RZ, RZ, -R41 ;  /* 0x000000ffff29b224 */ /* 0x000fe200078e0a29 */
[----:B------:R-:W-:Y:S01]  /*3a70*/  ISETP.GT.U32.AND P3, PT, R4, R6, PT ;  /* 0x000000060400720c */ /* 0x000fe20003f64070 */
[----:B-1----:R-:W2:Y:S04]  /*3a80*/  LDL.LU R22, [R1+0x24] ;  /* 0x0000240001167983 */ /* 0x002ea80000300800 */
[----:B------:R-:W4:Y:S01]  /*3a90*/  LDL.LU R21, [R1+0x1c] ;  /* 0x00001c0001157983 */ /* 0x000f220000300800 */
[----:B------:R-:W-:-:S04]  /*3aa0*/  IMAD.HI.U32 R13, R0, R46, RZ ;  /* 0x0000002e000d7227 */ /* 0x000fc800078e00ff */
[----:B------:R-:W-:Y:S01]  /*3ab0*/  @!P2 IMAD.IADD R24, R24, 0x1, -R4 ;  /* 0x000000011818a824 */ /* 0x000fe200078e0a04 */
[C---:B------:R-:W-:Y:S01]  /*3ac0*/  ISETP.GT.U32.AND P2, PT, R4.reuse, R60, PT ;  /* 0x0000003c0400720c */ /* 0x040fe20003f44070 */
[----:B------:R-:W-:Y:S01]  /*3ad0*/  @!P4 IMAD.MOV R7, RZ, RZ, -R7 ;  /* 0x000000ffff07c224 */ /* 0x000fe200078e0a07 */
[----:B------:R-:W-:Y:S01]  /*3ae0*/  ISETP.GT.U32.AND P4, PT, R4, R2, PT ;  /* 0x000000020400720c */ /* 0x000fe20003f84070 */
[----:B------:R-:W-:-:S04]  /*3af0*/  IMAD.HI.U32 R10, R0, R30, RZ ;  /* 0x0000001e000a7227 */ /* 0x000fc800078e00ff */
[----:B------:R-:W-:Y:S02]  /*3b00*/  IMAD.MOV R13, RZ, RZ, -R13 ;  /* 0x000000ffff0d7224 */ /* 0x000fe400078e0a0d */
[----:B------:R-:W-:Y:S02]  /*3b10*/  IMAD.MOV R10, RZ, RZ, -R10 ;  /* 0x000000ffff0a7224 */ /* 0x000fe400078e0a0a */
[C---:B------:R-:W-:Y:S02]  /*3b20*/  IMAD R46, R4.reuse, R13, R46 ;  /* 0x0000000d042e7224 */ /* 0x040fe400078e022e */
[----:B------:R-:W-:Y:S02]  /*3b30*/  IMAD R30, R4, R10, R30 ;  /* 0x0000000a041e7224 */ /* 0x000fe400078e021e */
[--C-:B------:R-:W-:Y:S01]  /*3b40*/  @!P3 IMAD.IADD R6, R6, 0x1, -R4.reuse ;  /* 0x000000010606b824 */ /* 0x100fe200078e0a04 */
[----:B------:R-:W-:Y:S01]  /*3b50*/  ISETP.GT.U32.AND P3, PT, R4, R46, PT ;  /* 0x0000002e0400720c */ /* 0x000fe20003f64070 */
[--C-:B------:R-:W-:Y:S01]  /*3b60*/  @!P2 IMAD.IADD R60, R60, 0x1, -R4.reuse ;  /* 0x000000013c3ca824 */ /* 0x100fe200078e0a04 */
[----:B------:R-:W-:Y:S01]  /*3b70*/  IABS R16, R61 ;  /* 0x0000003d00107213 */ /* 0x000fe20000000000 */
[----:B------:R-:W-:Y:S01]  /*3b80*/  @!P4 IMAD.IADD R2, R2, 0x1, -R4 ;  /* 0x000000010202c824 */ /* 0x000fe200078e0a04 */
[----:B------:R-:W-:-:S02]  /*3b90*/  ISETP.GT.U32.AND P2, PT, R4, R30, PT ;  /* 0x0000001e0400720c */ /* 0x000fc40003f44070 */
[----:B------:R-:W-:Y:S01]  /*3ba0*/  ISETP.GE.AND P4, PT, R49, RZ, PT ;  /* 0x000000ff3100720c */ /* 0x000fe20003f86270 */
[----:B------:R-:W-:Y:S01]  /*3bb0*/  IMAD.HI.U32 R13, R0, R16, RZ ;  /* 0x00000010000d7227 */ /* 0x000fe200078e00ff */
[----:B------:R-:W-:-:S03]  /*3bc0*/  ISETP.GE.AND P0, PT, R57, RZ, PT ;  /* 0x000000ff3900720c */ /* 0x000fc60003f06270 */
[----:B------:R-:W-:Y:S02]  /*3bd0*/  IMAD.MOV R13, RZ, RZ, -R13 ;  /* 0x000000ffff0d7224 */ /* 0x000fe400078e0a0d */
[----:B------:R-:W-:Y:S02]  /*3be0*/  @!P3 IMAD.IADD R46, R46, 0x1, -R4 ;  /* 0x000000012e2eb824 */ /* 0x000fe400078e0a04 */
[----:B------:R-:W-:Y:S01]  /*3bf0*/  IMAD R16, R4, R13, R16 ;  /* 0x0000000d04107224 */ /* 0x000fe200078e0210 */
[----:B------:R-:W-:Y:S01]  /*3c00*/  IABS R13, R12 ;  /* 0x0000000c000d7213 */ /* 0x000fe20000000000 */
[----:B------:R-:W-:Y:S02]  /*3c10*/  IMAD.MOV.U32 R57, RZ, RZ, R6 ;  /* 0x000000ffff397224 */ /* 0x000fe400078e0006 */
[----:B------:R-:W-:Y:S01]  /*3c20*/  @!P2 IMAD.IADD R30, R30, 0x1, -R4 ;  /* 0x000000011e1ea824 */ /* 0x000fe200078e0a04 */
[C---:B------:R-:W-:Y:S01]  /*3c30*/  ISETP.GT.U32.AND P3, PT, R4.reuse, R46, PT ;  /* 0x0000002e0400720c */ /* 0x040fe20003f64070 */
[----:B------:R-:W-:Y:S01]  /*3c40*/  @!P4 IMAD.MOV R2, RZ, RZ, -R2 ;  /* 0x000000ffff02c224 */ /* 0x000fe200078e0a02 */
[C---:B------:R-:W-:Y:S01]  /*3c50*/  ISETP.GT.U32.AND P4, PT, R4.reuse, R5, PT ;  /* 0x000000050400720c */ /* 0x040fe20003f84070 */
[----:B------:R-:W-:Y:S01]  /*3c60*/  @!P5 IMAD.MOV R57, RZ, RZ, -R57 ;  /* 0x000000ffff39d224 */ /* 0x000fe200078e0a39 */
[----:B------:R-:W-:Y:S01]  /*3c70*/  ISETP.GT.U32.AND P5, PT, R4, R30, PT ;  /* 0x0000001e0400720c */ /* 0x000fe20003fa4070 */
[----:B------:R-:W-:Y:S01]  /*3c80*/  IMAD.HI.U32 R10, R0, R13, RZ ;  /* 0x0000000d000a7227 */ /* 0x000fe200078e00ff */
[----:B------:R-:W-:-:S03]  /*3c90*/  ISETP.GE.AND P6, PT, R47, RZ, PT ;  /* 0x000000ff2f00720c */ /* 0x000fc60003fc6270 */
[----:B------:R-:W-:-:S04]  /*3ca0*/  IMAD.MOV R10, RZ, RZ, -R10 ;  /* 0x000000ffff0a7224 */ /* 0x000fc800078e0a0a */
[----:B------:R-:W-:Y:S02]  /*3cb0*/  IMAD R13, R4, R10, R13 ;  /* 0x0000000a040d7224 */ /* 0x000fe400078e020d */
[--C-:B------:R-:W-:Y:S01]  /*3cc0*/  @!P4 IMAD.IADD R5, R5, 0x1, -R4.reuse ;  /* 0x000000010505c824 */ /* 0x100fe200078e0a04 */
[----:B------:R-:W-:Y:S01]  /*3cd0*/  ISETP.GE.AND P4, PT, R59, RZ, PT ;  /* 0x000000ff3b00720c */ /* 0x000fe20003f86270 */
[--C-:B------:R-:W-:Y:S01]  /*3ce0*/  @!P3 IMAD.IADD R46, R46, 0x1, -R4.reuse ;  /* 0x000000012e2eb824 */ /* 0x100fe200078e0a04 */
[----:B------:R-:W-:Y:S01]  /*3cf0*/  ISETP.GT.U32.AND P3, PT, R4, R16, PT ;  /* 0x000000100400720c */ /* 0x000fe20003f64070 */
[----:B------:R-:W-:Y:S01]  /*3d00*/  @!P5 IMAD.IADD R30, R30, 0x1, -R4 ;  /* 0x000000011e1ed824 */ /* 0x000fe200078e0a04 */
[----:B------:R-:W-:Y:S01]  /*3d10*/  IABS R59, R8 ;  /* 0x00000008003b7213 */ /* 0x000fe20000000000 */
[----:B------:R-:W-:Y:S01]  /*3d20*/  @!P6 IMAD.MOV R53, RZ, RZ, -R53 ;  /* 0x000000ffff35e224 */ /* 0x000fe200078e0a35 */
[----:B------:R-:W-:Y:S02]  /*3d30*/  ISETP.GT.U32.AND P5, PT, R4, R13, PT ;  /* 0x0000000d0400720c */ /* 0x000fe40003fa4070 */
[----:B------:R-:W-:Y:S01]  /*3d40*/  ISETP.GE.AND P6, PT, R55, RZ, PT ;  /* 0x000000ff3700720c */ /* 0x000fe20003fc6270 */
[----:B------:R-:W-:-:S04]  /*3d50*/  IMAD.HI.U32 R17, R0, R59, RZ ;  /* 0x0000003b00117227 */ /* 0x000fc800078e00ff */
[----:B------:R-:W-:Y:S02]  /*3d60*/  IMAD.MOV R17, RZ, RZ, -R17 ;  /* 0x000000ffff117224 */ /* 0x000fe400078e0a11 */
[--C-:B------:R-:W-:Y:S02]  /*3d70*/  @!P3 IMAD.IADD R16, R16, 0x1, -R4.reuse ;  /* 0x000000011010b824 */ /* 0x100fe400078e0a04 */
[C---:B------:R-:W-:Y:S02]  /*3d80*/  IMAD R59, R4.reuse, R17, R59 ;  /* 0x00000011043b7224 */ /* 0x040fe400078e023b */
[----:B------:R-:W-:Y:S02]  /*3d90*/  @!P5 IMAD.IADD R13, R13, 0x1, -R4 ;  /* 0x000000010d0dd824 */ /* 0x000fe400078e0a04 */
[----:B------:R-:W-:Y:S01]  /*3da0*/  @!P6 IMAD.MOV R5, RZ, RZ, -R5 ;  /* 0x000000ffff05e224 */ /* 0x000fe200078e0a05 */
[C---:B------:R-:W-:Y:S01]  /*3db0*/  ISETP.GT.U32.AND P6, PT, R4.reuse, R16, PT ;  /* 0x000000100400720c */ /* 0x040fe20003fc4070 */
[----:B------:R-:W-:Y:S01]  /*3dc0*/  @!P4 IMAD.MOV R46, RZ, RZ, -R46 ;  /* 0x000000ffff2ec224 */ /* 0x000fe200078e0a2e */
[----:B------:R-:W-:-:S02]  /*3dd0*/  ISETP.GT.U32.AND P4, PT, R4, R59, PT ;  /* 0x0000003b0400720c */ /* 0x000fc40003f84070 */
[----:B------:R-:W-:Y:S01]  /*3de0*/  ISETP.GT.U32.AND P5, PT, R4, R13, PT ;  /* 0x0000000d0400720c */ /* 0x000fe20003fa4070 */
[----:B------:R1:W-:Y:S01]  /*3df0*/  STL [R1+0x17f0], R25 ;  /* 0x0017f01901007387 */ /* 0x0003e20000100800 */
[----:B---3--:R-:W-:-:S03]  /*3e00*/  IABS R6, R3 ;  /* 0x0000000300067213 */ /* 0x008fc60000000000 */
[----:B------:R3:W-:Y:S04]  /*3e10*/  STL [R1+0x17f8], R29 ;  /* 0x0017f81d01007387 */ /* 0x0007e80000100800 */
[--C-:B------:R-:W-:Y:S01]  /*3e20*/  @!P6 IMAD.IADD R16, R16, 0x1, -R4.reuse ;  /* 0x000000011010e824 */ /* 0x100fe200078e0a04 */
[----:B------:R0:W-:Y:S01]  /*3e30*/  STL [R1+0x17fc], R32 ;  /* 0x0017fc2001007387 */ /* 0x0001e20000100800 */
[----:B------:R-:W-:Y:S01]  /*3e40*/  ISETP.GE.AND P6, PT, R15, RZ, PT ;  /* 0x000000ff0f00720c */ /* 0x000fe20003fc6270 */
[--C-:B------:R-:W-:Y:S01]  /*3e50*/  @!P4 IMAD.IADD R59, R59, 0x1, -R4.reuse ;  /* 0x000000013b3bc824 */ /* 0x100fe200078e0a04 */
[----:B------:R-:W-:Y:S01]  /*3e60*/  ISETP.GE.AND P4, PT, R8, RZ, PT ;  /* 0x000000ff0800720c */ /* 0x000fe20003f86270 */
[----:B------:R-:W3:Y:S01]  /*3e70*/  LDL.LU R15, [R1+0x38] ;  /* 0x00003800010f7983 */ /* 0x000ee20000300800 */
[----:B------:R-:W-:Y:S01]  /*3e80*/  @!P5 IMAD.IADD R13, R13, 0x1, -R4 ;  /* 0x000000010d0dd824 */ /* 0x000fe200078e0a04 */
[----:B------:R-:W-:-:S02]  /*3e90*/  ISETP.GE.AND P5, PT, R3, RZ, PT ;  /* 0x000000ff0300720c */ /* 0x000fc40003fa6270 */
[----:B------:R-:W3:Y:S04]  /*3ea0*/  LDL.LU R8, [R1+0x3c] ;  /* 0x00003c0001087983 */ /* 0x000ee80000300800 */
[----:B------:R-:W5:Y:S01]  /*3eb0*/  LDL.LU R3, [R1+0x40] ;  /* 0x0000400001037983 */ /* 0x000f620000300800 */
[----:B------:R-:W-:Y:S01]  /*3ec0*/  ISETP.GT.U32.AND P2, PT, R4, R60, PT ;  /* 0x0000003c0400720c */ /* 0x000fe20003f44070 */
[----:B------:R-:W-:-:S12]  /*3ed0*/  @!P0 IMAD.MOV R24, RZ, RZ, -R24 ;  /* 0x000000ffff188224 */ /* 0x000fd800078e0a18 */
[----:B------:R-:W-:Y:S02]  /*3ee0*/  @!P2 IMAD.IADD R60, R60, 0x1, -R4 ;  /* 0x000000013c3ca824 */ /* 0x000fe400078e0a04 */
[----:B------:R-:W-:-:S04]  /*3ef0*/  IMAD.HI.U32 R10, R0, R6, RZ ;  /* 0x00000006000a7227 */ /* 0x000fc800078e00ff */
[----:B------:R-:W-:Y:S02]  /*3f00*/  IMAD.MOV R10, RZ, RZ, -R10 ;  /* 0x000000ffff0a7224 */ /* 0x000fe400078e0a0a */
[----:B------:R-:W-:Y:S01]  /*3f10*/  @!P1 IMAD.MOV R60, RZ, RZ, -R60 ;  /* 0x000000ffff3c9224 */ /* 0x000fe200078e0a3c */
[----:B------:R-:W-:Y:S02]  /*3f20*/  ISETP.GT.U32.AND P1, PT, R4, R59, PT ;  /* 0x0000003b0400720c */ /* 0x000fe40003f24070 */
[----:B------:R-:W-:-:S11]  /*3f30*/  IABS R26, R11 ;  /* 0x0000000b001a7213 */ /* 0x000fd60000000000 */
[----:B------:R-:W-:Y:S01]  /*3f40*/  @!P1 IMAD.IADD R59, R59, 0x1, -R4 ;  /* 0x000000013b3b9824 */ /* 0x000fe200078e0a04 */
[----:B------:R-:W-:Y:S02]  /*3f50*/  ISETP.GE.AND P1, PT, R12, RZ, PT ;  /* 0x000000ff0c00720c */ /* 0x000fe40003f26270 */
[----:B--2---:R-:W-:Y:S02]  /*3f60*/  IABS R9, R22 ;  /* 0x0000001600097213 */ /* 0x004fe40000000000 */
[----:B----4-:R-:W-:-:S03]  /*3f70*/  IABS R28, R21 ;  /* 0x00000015001c7213 */ /* 0x010fc60000000000 */
[----:B------:R-:W-:-:S04]  /*3f80*/  IMAD.HI.U32 R14, R0, R9, RZ ;  /* 0x00000009000e7227 */ /* 0x000fc800078e00ff */
[----:B------:R-:W-:-:S04]  /*3f90*/  IMAD.HI.U32 R20, R0, R28, RZ ;  /* 0x0000001c00147227 */ /* 0x000fc800078e00ff */
[----:B------:R-:W-:Y:S02]  /*3fa0*/  IMAD.MOV R20, RZ, RZ, -R20 ;  /* 0x000000ffff147224 */ /* 0x000fe400078e0a14 */
[----:B------:R-:W-:Y:S02]  /*3fb0*/  IMAD.MOV R14, RZ, RZ, -R14 ;  /* 0x000000ffff0e7224 */ /* 0x000fe400078e0a0e */
[C---:B------:R-:W-:Y:S02]  /*3fc0*/  IMAD R28, R4.reuse, R20, R28 ;  /* 0x00000014041c7224 */ /* 0x040fe400078e021c */
[----:B------:R-:W-:-:S03]  /*3fd0*/  IMAD R9, R4, R14, R9 ;  /* 0x0000000e04097224 */ /* 0x000fc600078e0209 */
[C---:B------:R-:W-:Y:S02]  /*3fe0*/  ISETP.GT.U32.AND P0, PT, R4.reuse, R28, PT ;  /* 0x0000001c0400720c */ /* 0x040fe40003f04070 */
[----:B------:R-:W-:-:S11]  /*3ff0*/  ISETP.GT.U32.AND P2, PT, R4, R9, PT ;  /* 0x000000090400720c */ /* 0x000fd60003f44070 */
[--C-:B------:R-:W-:Y:S02]  /*4000*/  @!P0 IMAD.IADD R28, R28, 0x1, -R4.reuse ;  /* 0x000000011c1c8824 */ /* 0x100fe400078e0a04 */
[----:B------:R-:W-:-:S03]  /*4010*/  @!P2 IMAD.IADD R9, R9, 0x1, -R4 ;  /* 0x000000010909a824 */ /* 0x000fc600078e0a04 */
[C---:B------:R-:W-:Y:S01]  /*4020*/  ISETP.GT.U32.AND P2, PT, R4.reuse, R28, PT ;  /* 0x0000001c0400720c */ /* 0x040fe20003f44070 */
[----:B------:R-:W-:Y:S01]  /*4030*/  IMAD R20, R4, R10, R6 ;  /* 0x0000000a04147224 */ /* 0x000fe200078e0206 */
[----:B------:R-:W-:-:S11]  /*4040*/  ISETP.GE.AND P0, PT, R21, RZ, PT ;  /* 0x000000ff1500720c */ /* 0x000fd60003f06270 */
[----:B------:R-:W-:Y:S01]  /*4050*/  @!P2 IMAD.IADD R28, R28, 0x1, -R4 ;  /* 0x000000011c1ca824 */ /* 0x000fe200078e0a04 */
[----:B------:R-:W-:-:S03]  /*4060*/  ISETP.GT.U32.AND P2, PT, R4, R20, PT ;  /* 0x000000140400720c */ /* 0x000fc60003f44070 */
[----:B------:R-:W-:-:S10]  /*4070*/  @!P0 IMAD.MOV R28, RZ, RZ, -R28 ;  /* 0x000000ffff1c8224 */ /* 0x000fd400078e0a1c */
[----:B------:R-:W-:-:S05]  /*4080*/  @!P2 IMAD.IADD R20, R20, 0x1, -R4 ;  /* 0x000000011414a824 */ /* 0x000fca00078e0a04 */
[----:B------:R-:W-:Y:S02]  /*4090*/  ISETP.GT.U32.AND P0, PT, R4, R20, PT ;  /* 0x000000140400720c */ /* 0x000fe40003f04070 */
[----:B------:R-:W-:Y:S02]  /*40a0*/  ISETP.GE.AND P2, PT, R11, RZ, PT ;  /* 0x000000ff0b00720c */ /* 0x000fe40003f46270 */
[----:B------:R-:W2:Y:S04]  /*40b0*/  LDL.LU R11, [R1+0x44] ;  /* 0x00004400010b7983 */ /* 0x000ea80000300800 */
[----:B------:R-:W4:Y:S05]  /*40c0*/  LDL.LU R12, [R1+0x48] ;  /* 0x00004800010c7983 */ /* 0x000f2a0000300800 */
[----:B------:R-:W-:-:S04]  /*40d0*/  @!P0 IMAD.IADD R20, R20, 0x1, -R4 ;  /* 0x0000000114148824 */ /* 0x000fc800078e0a04 */
[----:B------:R-:W-:Y:S01]  /*40e0*/  @!P5 IMAD.MOV R20, RZ, RZ, -R20 ;  /* 0x000000ffff14d224 */ /* 0x000fe200078e0a14 */
[----:B---3--:R-:W-:Y:S02]  /*40f0*/  IABS R43, R8 ;  /* 0x00000008002b7213 */ /* 0x008fe40000000000 */
[----:B------:R-:W-:Y:S02]  /*4100*/  ISETP.GE.AND P0, PT, R8, RZ, PT ;  /* 0x000000ff0800720c */ /* 0x000fe40003f06270 */
[----:B-----5:R-:W-:Y:S01]  /*4110*/  IABS R49, R3 ;  /* 0x0000000300317213 */ /* 0x020fe20000000000 */
[----:B------:R-:W3:Y:S01]  /*4120*/  LDL.LU R8, [R1+0x4c] ;  /* 0x00004c0001087983 */ /* 0x000ee20000300800 */
[----:B------:R-:W-:-:S03]  /*4130*/  ISETP.GE.AND P5, PT, R3, RZ, PT ;  /* 0x000000ff0300720c */ /* 0x000fc60003fa6270 */
[----:B------:R-:W5:Y:S01]  /*4140*/  LDL.LU R3, [R1+0x50] ;  /* 0x0000500001037983 */ /* 0x000f620000300800 */
[----:B------:R-:W-:Y:S01]  /*4150*/  ISETP.GE.AND P3, PT, R61, RZ, PT ;  /* 0x000000ff3d00720c */ /* 0x000fe20003f66270 */
[----:B------:R-:W-:-:S04]  /*4160*/  IMAD.HI.U32 R6, R0, R26, RZ ;  /* 0x0000001a00067227 */ /* 0x000fc800078e00ff */
[----:B------:R-:W-:-:S08]  /*4170*/  IMAD.MOV R6, RZ, RZ, -R6 ;  /* 0x000000ffff067224 */ /* 0x000fd000078e0a06 */
[----:B------:R-:W-:Y:S01]  /*4180*/  @!P3 IMAD.MOV R16, RZ, RZ, -R16 ;  /* 0x000000ffff10b224 */ /* 0x000fe200078e0a10 */
[C---:B------:R-:W-:Y:S01]  /*4190*/  ISETP.GT.U32.AND P3, PT, R4.reuse, R9, PT ;  /* 0x000000090400720c */ /* 0x040fe20003f64070 */
[----:B------:R-:W-:Y:S01]  /*41a0*/  IMAD R26, R4, R6, R26 ;  /* 0x00000006041a7224 */ /* 0x000fe200078e021a */
[----:B------:R-:W-:-:S11]  /*41b0*/  IABS R10, R19 ;  /* 0x00000013000a7213 */ /* 0x000fd60000000000 */
[----:B------:R-:W-:Y:S01]  /*41c0*/  @!P3 IMAD.IADD R9, R9, 0x1, -R4 ;  /* 0x000000010909b824 */ /* 0x000fe200078e0a04 */
[----:B------:R-:W-:Y:S01]  /*41d0*/  ISETP.GT.U32.AND P3, PT, R4, R26, PT ;  /* 0x0000001a0400720c */ /* 0x000fe20003f64070 */
[----:B------:R-:W-:Y:S01]  /*41e0*/  IMAD.HI.U32 R33, R0, R10, RZ ;  /* 0x0000000a00217227 */ /* 0x000fe200078e00ff */
[----:B------:R-:W-:-:S03]  /*41f0*/  IABS R38, R15 ;  /* 0x0000000f00267213 */ /* 0x000fc60000000000 */
[----:B------:R-:W-:-:S08]  /*4200*/  IMAD.MOV R33, RZ, RZ, -R33 ;  /* 0x000000ffff217224 */ /* 0x000fd000078e0a21 */
[----:B------:R-:W-:Y:S02]  /*4210*/  @!P3 IMAD.IADD R26, R26, 0x1, -R4 ;  /* 0x000000011a1ab824 */ /* 0x000fe400078e0a04 */
[----:B------:R-:W-:Y:S02]  /*4220*/  IMAD R33, R4, R33, R10 ;  /* 0x0000002104217224 */ /* 0x000fe400078e020a */
[----:B------:R-:W-:Y:S01]  /*4230*/  IMAD.HI.U32 R10, R0, R38, RZ ;  /* 0x00000026000a7227 */ /* 0x000fe200078e00ff */
[----:B------:R-:W-:-:S03]  /*4240*/  ISETP.GT.U32.AND P3, PT, R4, R26, PT ;  /* 0x0000001a0400720c */ /* 0x000fc60003f64070 */
[----:B------:R-:W-:-:S04]  /*4250*/  IMAD.MOV R10, RZ, RZ, -R10 ;  /* 0x000000ffff0a7224 */ /* 0x000fc800078e0a0a */
[----:B------:R-:W-:-:S06]  /*4260*/  IMAD R38, R4, R10, R38 ;  /* 0x0000000a04267224 */ /* 0x000fcc00078e0226 */
[----:B------:R-:W-:Y:S01]  /*4270*/  @!P3 IMAD.IADD R26, R26, 0x1, -R4 ;  /* 0x000000011a1ab824 */ /* 0x000fe200078e0a04 */
[----:B------:R-:W-:Y:S01]  /*4280*/  ISETP.GT.U32.AND P3, PT, R4, R38, PT ;  /* 0x000000260400720c */ /* 0x000fe20003f64070 */
[----:B------:R-:W-:-:S04]  /*4290*/  IMAD.HI.U32 R6, R0, R43, RZ ;  /* 0x0000002b00067227 */ /* 0x000fc800078e00ff */
[----:B------:R-:W-:-:S08]  /*42a0*/  IMAD.MOV R6, RZ, RZ, -R6 ;  /* 0x000000ffff067224 */ /* 0x000fd000078e0a06 */
[----:B------:R-:W-:Y:S02]  /*42b0*/  @!P3 IMAD.IADD R38, R38, 0x1, -R4 ;  /* 0x000000012626b824 */ /* 0x000fe400078e0a04 */
[----:B------:R-:W-:Y:S02]  /*42c0*/  IMAD R43, R4, R6, R43 ;  /* 0x00000006042b7224 */ /* 0x000fe400078e022b */
[----:B------:R-:W-:Y:S01]  /*42d0*/  IMAD.HI.U32 R6, R0, R49, RZ ;  /* 0x0000003100067227 */ /* 0x000fe200078e00ff */
[----:B------:R-:W-:-:S03]  /*42e0*/  ISETP.GT.U32.AND P3, PT, R4, R38, PT ;  /* 0x000000260400720c */ /* 0x000fc60003f64070 */
[----:B------:R-:W-:Y:S01]  /*42f0*/  @!P4 IMAD.MOV R59, RZ, RZ, -R59 ;  /* 0x000000ffff3bc224 */ /* 0x000fe200078e0a3b */
[----:B------:R-:W-:Y:S01]  /*4300*/  ISETP.GT.U32.AND P4, PT, R4, R33, PT ;  /* 0x000000210400720c */ /* 0x000fe20003f84070 */
[----:B------:R-:W-:-:S04]  /*4310*/  IMAD.MOV R6, RZ, RZ, -R6 ;  /* 0x000000ffff067224 */ /* 0x000fc800078e0a06 */
[----:B------:R-:W-:-:S04]  /*4320*/  IMAD R49, R4, R6, R49 ;  /* 0x0000000604317224 */ /* 0x000fc800078e0231 */
[----:B------:R-:W-:Y:S01]  /*4330*/  @!P3 IMAD.IADD R38, R38, 0x1, -R4 ;  /* 0x000000012626b824 */ /* 0x000fe200078e0a04 */
[----:B------:R-:W-:-:S03]  /*4340*/  ISETP.GT.U32.AND P3, PT, R4, R49, PT ;  /* 0x000000310400720c */ /* 0x000fc60003f64070 */
[----:B------:R-:W-:-:S05]  /*4350*/  @!P4 IMAD.IADD R33, R33, 0x1, -R4 ;  /* 0x000000012121c824 */ /* 0x000fca00078e0a04 */
[----:B------:R-:W-:Y:S01]  /*4360*/  ISETP.GT.U32.AND P4, PT, R4, R33, PT ;  /* 0x000000210400720c */ /* 0x000fe20003f84070 */
[----:B------:R-:W-:-:S04]  /*4370*/  @!P1 IMAD.MOV R13, RZ, RZ, -R13 ;  /* 0x000000ffff0d9224 */ /* 0x000fc800078e0a0d */
[----:B------:R-:W-:Y:S01]  /*4380*/  @!P3 IMAD.IADD R49, R49, 0x1, -R4 ;  /* 0x000000013131b824 */ /* 0x000fe200078e0a04 */
[----:B------:R-:W-:-:S04]  /*4390*/  ISETP.GE.AND P1, PT, R15, RZ, PT ;  /* 0x000000ff0f00720c */ /* 0x000fc80003f26270 */
[----:B------:R-:W-:-:S03]  /*43a0*/  ISETP.GT.U32.AND P3, PT, R4, R49, PT ;  /* 0x000000310400720c */ /* 0x000fc60003f64070 */
[----:B------:R-:W-:-:S06]  /*43b0*/  @!P4 IMAD.IADD R33, R33, 0x1, -R4 ;  /* 0x000000012121c824 */ /* 0x000fcc00078e0a04 */
[----:B------:R-:W-:-:S04]  /*43c0*/  @!P1 IMAD.MOV R38, RZ, RZ, -R38 ;  /* 0x000000ffff269224 */ /* 0x000fc800078e0a26 */
[----:B------:R-:W-:Y:S01]  /*43d0*/  @!P3 IMAD.IADD R49, R49, 0x1, -R4 ;  /* 0x000000013131b824 */ /* 0x000fe200078e0a04 */
[----:B--2---:R-:W-:Y:S02]  /*43e0*/  IABS R55, R11 ;  /* 0x0000000b00377213 */ /* 0x004fe40000000000 */
[----:B------:R-:W-:Y:S02]  /*43f0*/  ISETP.GE.AND P4, PT, R11, RZ, PT ;  /* 0x000000ff0b00720c */ /* 0x000fe40003f86270 */
[----:B------:R-:W2:Y:S01]  /*4400*/  LDL.LU R11, [R1+0x54] ;  /* 0x00005400010b7983 */ /* 0x000ea20000300800 */
[----:B---3--:R-:W-:Y:S02]  /*4410*/  ISETP.GE.AND P1, PT, R8, RZ, PT ;  /* 0x000000ff0800720c */ /* 0x008fe40003f26270 */
[----:B------:R-:W-:Y:S02]  /*4420*/  IABS R44, R8 ;  /* 0x00000008002c7213 */ /* 0x000fe40000000000 */
[----:B------:R-:W3:Y:S01]  /*4430*/  LDL.LU R8, [R1+0x58] ;  /* 0x0000580001087983 */ /* 0x000ee20000300800 */
[----:B-----5:R-:W-:-:S02]  /*4440*/  IABS R14, R3 ;  /* 0x00000003000e7213 */ /* 0x020fc40000000000 */
[----:B------:R-:W-:Y:S02]  /*4450*/  ISETP.GE.AND P3, PT, R3, RZ, PT ;  /* 0x000000ff0300720c */ /* 0x000fe40003f66270 */
[----:B------:R-:W5:Y:S01]  /*4460*/  LDL.LU R3, [R1+0x5c] ;  /* 0x00005c0001037983 */ /* 0x000f620000300800 */
[----:B------:R-:W-:Y:S01]  /*4470*/  @!P2 IMAD.MOV R26, RZ, RZ, -R26 ;  /* 0x000000ffff1aa224 */ /* 0x000fe200078e0a1a */
[----:B------:R-:W-:Y:S02]  /*4480*/  ISETP.GT.U32.AND P2, PT, R4, R43, PT ;  /* 0x0000002b0400720c */ /* 0x000fe40003f44070 */
[----:B----4-:R-:W-:Y:S01]  /*4490*/  IABS R47, R12 ;  /* 0x0000000c002f7213 */ /* 0x010fe20000000000 */
[----:B------:R-:W-:Y:S01]  /*44a0*/  @!P6 IMAD.MOV R30, RZ, RZ, -R30 ;  /* 0x000000ffff1ee224 */ /* 0x000fe200078e0a1e */
[----:B------:R-:W4:Y:S09]  /*44b0*/  LDL.LU R15, [R1+0x60] ;  /* 0x00006000010f7983 */ /* 0x000f320000300800 */
[----:B------:R-:W-:-:S05]  /*44c0*/  @!P2 IMAD.IADD R43, R43, 0x1, -R4 ;  /* 0x000000012b2ba824 */ /* 0x000fca00078e0a04 */
[----:B------:R-:W-:Y:S01]  /*44d0*/  ISETP.GT.U32.AND P2, PT, R4, R43, PT ;  /* 0x0000002b0400720c */ /* 0x000fe20003f44070 */
[----:B------:R-:W-:Y:S01]  /*44e0*/  IMAD.HI.U32 R6, R0, R47, RZ ;  /* 0x0000002f00067227 */ /* 0x000fe200078e00ff */
[----:B------:R-:W-:-:S03]  /*44f0*/  ISETP.GE.AND P6, PT, R22, RZ, PT ;  /* 0x000000ff1600720c */ /* 0x000fc60003fc6270 */
[----:B------:R-:W-:-:S04]  /*4500*/  IMAD.MOV R6, RZ, RZ, -R6 ;  /* 0x000000ffff067224 */ /* 0x000fc800078e0a06 */
[----:B------:R-:W-:-:S04]  /*4510*/  IMAD R47, R4, R6, R47 ;  /* 0x00000006042f7224 */ /* 0x000fc800078e022f */
[----:B------:R-:W-:-:S04]  /*4520*/  @!P2 IMAD.IADD R43, R43, 0x1, -R4 ;  /* 0x000000012b2ba824 */ /* 0x000fc800078e0a04 */
[----:B------:R-:W-:Y:S01]  /*4530*/  @!P0 IMAD.MOV R43, RZ, RZ, -R43 ;  /* 0x000000ffff2b8224 */ /* 0x000fe200078e0a2b */
[----:B------:R-:W-:Y:S01]  /*4540*/  ISETP.GT.U32.AND P0, PT, R4, R47, PT ;  /* 0x0000002f0400720c */ /* 0x000fe20003f04070 */
[----:B------:R-:W-:Y:S01]  /*4550*/  @!P6 IMAD.MOV R9, RZ, RZ, -R9 ;  /* 0x000000ffff09e224 */ /* 0x000fe200078e0a09 */
[----:B------:R-:W-:Y:S01]  /*4560*/  ISETP.GE.AND P6, PT, R19, RZ, PT ;  /* 0x000000ff1300720c */ /* 0x000fe20003fc6270 */
[----:B------:R-:W-:-:S10]  /*4570*/  IMAD.HI.U32 R6, R0, R14, RZ ;  /* 0x0000000e00067227 */ /* 0x000fd400078e00ff */
[----:B------:R-:W-:Y:S02]  /*4580*/  @!P0 IMAD.IADD R47, R47, 0x1, -R4 ;  /* 0x000000012f2f8824 */ /* 0x000fe400078e0a04 */
[----:B------:R-:W-:-:S03]  /*4590*/  @!P6 IMAD.MOV R33, RZ, RZ, -R33 ;  /* 0x000000ffff21e224 */ /* 0x000fc600078e0a21 */
[----:B------:R-:W-:Y:S02]  /*45a0*/  ISETP.GT.U32.AND P0, PT, R4, R47, PT ;  /* 0x0000002f0400720c */ /* 0x000fe40003f04070 */
[----:B------:R-:W-:Y:S01]  /*45b0*/  ISETP.GE.AND P6, PT, R12, RZ, PT ;  /* 0x000000ff0c00720c */ /* 0x000fe20003fc6270 */
[----:B------:R-:W-:Y:S01]  /*45c0*/  IMAD.MOV R6, RZ, RZ, -R6 ;  /* 0x000000ffff067224 */ /* 0x000fe200078e0a06 */
[----:B------:R-:W4:Y:S03]  /*45d0*/  LDL.LU R12, [R1+0x64] ;  /* 0x00006400010c7983 */ /* 0x000f260000300800 */
[----:B------:R-:W-:-:S06]  /*45e0*/  IMAD R14, R4, R6, R14 ;  /* 0x00000006040e7224 */ /* 0x000fcc00078e020e */
[----:B------:R-:W-:-:S04]  /*45f0*/  @!P0 IMAD.IADD R47, R47, 0x1, -R4 ;  /* 0x000000012f2f8824 */ /* 0x000fc800078e0a04 */
[----:B------:R-:W-:Y:S02]  /*4600*/  @!P6 IMAD.MOV R47, RZ, RZ, -R47 ;  /* 0x000000ffff2fe224 */ /* 0x000fe400078e0a2f */
[----:B------:R-:W-:Y:S01]  /*4610*/  @!P5 IMAD.MOV R49, RZ, RZ, -R49 ;  /* 0x000000ffff31d224 */ /* 0x000fe200078e0a31 */
[----:B--2---:R-:W-:-:S05]  /*4620*/  IABS R36, R11 ;  /* 0x0000000b00247213 */ /* 0x004fca0000000000 */
[----:B------:R-:W-:-:S04]  /*4630*/  IMAD.HI.U32 R6, R0, R36, RZ ;  /* 0x0000002400067227 */ /* 0x000fc800078e00ff */
[----:B------:R-:W-:Y:S01]  /*4640*/  IMAD.MOV R6, RZ, RZ, -R6 ;  /* 0x000000ffff067224 */ /* 0x000fe200078e0a06 */
[----:B------:R-:W-:-:S03]  /*4650*/  ISETP.GE.AND P5, PT, R11, RZ, PT ;  /* 0x000000ff0b00720c */ /* 0x000fc60003fa6270 */
[----:B------:R-:W-:Y:S01]  /*4660*/  IMAD R36, R4, R6, R36 ;  /* 0x0000000604247224 */ /* 0x000fe200078e0224 */
[----:B---3--:R-:W-:Y:S02]  /*4670*/  ISETP.GE.AND P0, PT, R8, RZ, PT ;  /* 0x000000ff0800720c */ /* 0x008fe40003f06270 */
[----:B------:R-:W-:Y:S02]  /*4680*/  IABS R6, R8 ;  /* 0x0000000800067213 */ /* 0x000fe40000000000 */
[----:B-----5:R-:W-:Y:S02]  /*4690*/  ISETP.GE.AND P6, PT, R3, RZ, PT ;  /* 0x000000ff0300720c */ /* 0x020fe40003fc6270 */
[----:B------:R-:W-:Y:S02]  /*46a0*/  IABS R61, R3 ;  /* 0x00000003003d7213 */ /* 0x000fe40000000000 */
[----:B------:R-:W2:Y:S04]  /*46b0*/  LDL.LU R3, [R1+0x68] ;  /* 0x0000680001037983 */ /* 0x000ea80000300800 */
[----:B------:R-:W3:Y:S04]  /*46c0*/  LDL.LU R8, [R1+0x6c] ;  /* 0x00006c0001087983 */ /* 0x000ee80000300800 */
[----:B------:R-:W5:Y:S04]  /*46d0*/  LDL.LU R11, [R1+0x70] ;  /* 0x00007000010b7983 */ /* 0x000f680000300800 */
[----:B-1----:R-:W5:Y:S01]  /*46e0*/  LDL R25, [R1+0x7c4] ;  /* 0x0007c40001197983 */ /* 0x002f620000100800 */
[----:B------:R-:W-:-:S04]  /*46f0*/  IMAD.HI.U32 R10, R0, R55, RZ ;  /* 0x00000037000a7227 */ /* 0x000fc800078e00ff */
[----:B------:R-:W-:-:S04]  /*4700*/  IMAD.MOV R10, RZ, RZ, -R10 ;  /* 0x000000ffff0a7224 */ /* 0x000fc800078e0a0a */
[----:B------:R-:W-:-:S05]  /*4710*/  IMAD R55, R4, R10, R55 ;  /* 0x0000000a04377224 */ /* 0x000fca00078e0237 */
[----:B------:R-:W-:Y:S01]  /*4720*/  ISETP.GT.U32.AND P2, PT, R4, R55, PT ;  /* 0x000000370400720c */ /* 0x000fe20003f44070 */
[----:B------:R-:W-:-:S12]  /*4730*/  IMAD.HI.U32 R10, R0, R44, RZ ;  /* 0x0000002c000a7227 */ /* 0x000fd800078e00ff */
[----:B------:R-:W-:-:S05]  /*4740*/  @!P2 IMAD.IADD R55, R55, 0x1, -R4 ;  /* 0x000000013737a824 */ /* 0x000fca00078e0a04 */
[----:B------:R-:W-:Y:S01]  /*4750*/  ISETP.GT.U32.AND P2, PT, R4, R55, PT ;  /* 0x000000370400720c */ /* 0x000fe20003f44070 */
[----:B------:R-:W-:-:S04]  /*4760*/  IMAD.MOV R10, RZ, RZ, -R10 ;  /* 0x000000ffff0a7224 */ /* 0x000fc800078e0a0a */
[----:B------:R-:W-:-:S08]  /*4770*/  IMAD R44, R4, R10, R44 ;  /* 0x0000000a042c7224 */ /* 0x000fd000078e022c */
[----:B------:R-:W-:Y:S01]  /*4780*/  @!P2 IMAD.IADD R55, R55, 0x1, -R4 ;  /* 0x000000013737a824 */ /* 0x000fe200078e0a04 */
[----:B------:R-:W-:-:S03]  /*4790*/  ISETP.GT.U32.AND P2, PT, R4, R44, PT ;  /* 0x0000002c0400720c */ /* 0x000fc60003f44070 */
[----:B------:R-:W-:Y:S01]  /*47a0*/  @!P4 IMAD.MOV R55, RZ, RZ, -R55 ;  /* 0x000000ffff37c224 */ /* 0x000fe200078e0a37 */
[----:B------:R-:W-:-:S09]  /*47b0*/  ISETP.GT.U32.AND P4, PT, R4, R14, PT ;  /* 0x0000000e0400720c */ /* 0x000fd20003f84070 */
[----:B------:R-:W-:-:S04]  /*47c0*/  @!P2 IMAD.IADD R44, R44, 0x1, -R4 ;  /* 0x000000012c2ca824 */ /* 0x000fc800078e0a04 */
[----:B------:R-:W-:Y:S01]  /*47d0*/  @!P4 IMAD.IADD R14, R14, 0x1, -R4 ;  /* 0x000000010e0ec824 */ /* 0x000fe200078e0a04 */
[----:B------:R-:W-:Y:S01]  /*47e0*/  ISETP.GT.U32.AND P2, PT, R4, R44, PT ;  /* 0x0000002c0400720c */ /* 0x000fe20003f44070 */
[----:B------:R-:W-:-:S03]  /*47f0*/  IMAD.HI.U32 R10, R0, R6, RZ ;  /* 0x00000006000a7227 */ /* 0x000fc600078e00ff */
[----:B------:R-:W-:Y:S01]  /*4800*/  ISETP.GT.U32.AND P4, PT, R4, R14, PT ;  /* 0x0000000e0400720c */ /* 0x000fe20003f84070 */
[----:B------:R-:W-:-:S04]  /*4810*/  IMAD.MOV R10, RZ, RZ, -R10 ;  /* 0x000000ffff0a7224 */ /* 0x000fc800078e0a0a */
[----:B------:R-:W-:-:S04]  /*4820*/  IMAD R6, R4, R10, R6 ;  /* 0x0000000a04067224 */ /* 0x000fc800078e0206 */
[----:B------:R-:W-:Y:S01]  /*4830*/  @!P2 IMAD.IADD R44, R44, 0x1, -R4 ;  /* 0x000000012c2ca824 */ /* 0x000fe200078e0a04 */
[----:B------:R-:W-:-:S03]  /*4840*/  ISETP.GT.U32.AND P2, PT, R4, R36, PT ;  /* 0x000000240400720c */ /* 0x000fc60003f44070 */
[----:B------:R-:W-:Y:S01]  /*4850*/  @!P4 IMAD.IADD R14, R14, 0x1, -R4 ;  /* 0x000000010e0ec824 */ /* 0x000fe200078e0a04 */
[----:B------:R-:W-:Y:S01]  /*4860*/  ISETP.GT.U32.AND P4, PT, R4, R6, PT ;  /* 0x000000060400720c */ /* 0x000fe20003f84070 */
[----:B------:R-:W-:Y:S01]  /*4870*/  IMAD.HI.U32 R10, R0, R61, RZ ;  /* 0x0000003d000a7227 */ /* 0x000fe200078e00ff */
[----:B----4-:R-:W-:-:S07]  /*4880*/  IABS R23, R15 ;  /* 0x0000000f00177213 */ /* 0x010fce0000000000 */
[----:B------:R-:W-:-:S04]  /*4890*/  @!P2 IMAD.IADD R36, R36, 0x1, -R4 ;  /* 0x000000012424a824 */ /* 0x000fc800078e0a04 */
[----:B------:R-:W-:Y:S01]  /*48a0*/  @!P4 IMAD.IADD R6, R6, 0x1, -R4 ;  /* 0x000000010606c824 */ /* 0x000fe200078e0a04 */
[----:B------:R-:W-:Y:S01]  /*48b0*/  ISETP.GT.U32.AND P2, PT, R4, R36, PT ;  /* 0x000000240400720c */ /* 0x000fe20003f44070 */
[----:B------:R-:W-:Y:S01]  /*48c0*/  IMAD.MOV R10, RZ, RZ, -R10 ;  /* 0x000000ffff0a7224 */ /* 0x000fe200078e0a0a */
[----:B------:R-:W-:Y:S01]  /*48d0*/  IABS R52, R12 ;  /* 0x0000000c00347213 */ /* 0x000fe20000000000 */
[----:B------:R-:W-:Y:S01]  /*48e0*/  IMAD.HI.U32 R17, R0, R23, RZ ;  /* 0x0000001700117227 */ /* 0x000fe200078e00ff */
[----:B------:R-:W-:-:S03]  /*48f0*/  ISETP.GT.U32.AND P4, PT, R4, R6, PT ;  /* 0x000000060400720c */ /* 0x000fc60003f84070 */
[----:B------:R-:W-:Y:S02]  /*4900*/  IMAD R61, R4, R10, R61 ;  /* 0x0000000a043d7224 */ /* 0x000fe400078e023d */
[----:B------:R-:W-:-:S04]  /*4910*/  IMAD.HI.U32 R21, R0, R52, RZ ;  /* 0x0000003400157227 */ /* 0x000fc800078e00ff */
[----:B------:R-:W-:Y:S02]  /*4920*/  IMAD.MOV R17, RZ, RZ, -R17 ;  /* 0x000000ffff117224 */ /* 0x000fe400078e0a11 */
[----:B------:R-:W-:Y:S01]  /*4930*/  @!P2 IMAD.IADD R36, R36, 0x1, -R4 ;  /* 0x000000012424a824 */ /* 0x000fe200078e0a04 */
[C---:B------:R-:W-:Y:S01]  /*4940*/  ISETP.GT.U32.AND P2, PT, R4.reuse, R61, PT ;  /* 0x0000003d0400720c */ /* 0x040fe20003f44070 */
[----:B------:R-:W-:Y:S02]  /*4950*/  IMAD.MOV R10, RZ, RZ, -R21 ;  /* 0x000000ffff0a7224 */ /* 0x000fe400078e0a15 */
[C---:B------:R-:W-:Y:S02]  /*4960*/  IMAD R23, R4.reuse, R17, R23 ;  /* 0x0000001104177224 */ /* 0x040fe400078e0217 */
[----:B------:R-:W-:Y:S02]  /*4970*/  IMAD R52, R4, R10, R52 ;  /* 0x0000000a04347224 */ /* 0x000fe400078e0234 */
[----:B------:R-:W-:Y:S01]  /*4980*/  @!P4 IMAD.IADD R6, R6, 0x1, -R4 ;  /* 0x000000010606c824 */ /* 0x000fe200078e0a04 */
[----:B------:R-:W-:-:S05]  /*4990*/  ISETP.GT.U32.AND P4, PT, R4, R23, PT ;  /* 0x000000170400720c */ /* 0x000fca0003f84070 */
[----:B------:R-:W-:Y:S01]  /*49a0*/  @!P2 IMAD.IADD R61, R61, 0x1, -R4 ;  /* 0x000000013d3da824 */ /* 0x000fe200078e0a04 */
[----:B------:R-:W-:Y:S01]  /*49b0*/  ISETP.GT.U32.AND P2, PT, R4, R52, PT ;  /* 0x000000340400720c */ /* 0x000fe20003f44070 */
[----:B------:R-:W-:-:S06]  /*49c0*/  @!P1 IMAD.MOV R44, RZ, RZ, -R44 ;  /* 0x000000ffff2c9224 */ /* 0x000fcc00078e0a2c */
[----:B------:R-:W-:Y:S01]  /*49d0*/  @!P4 IMAD.IADD R23, R23, 0x1, -R4 ;  /* 0x000000011717c824 */ /* 0x000fe200078e0a04 */
[----:B------:R-:W-:-:S05]  /*49e0*/  ISETP.GT.U32.AND P1, PT, R4, R61, PT ;  /* 0x0000003d0400720c */ /* 0x000fca0003f24070 */
[----:B------:R-:W-:-:S08]  /*49f0*/  @!P2 IMAD.IADD R52, R52, 0x1, -R4 ;  /* 0x000000013434a824 */ /* 0x000fd000078e0a04 */
[----:B------:R-:W-:Y:S02]  /*4a00*/  @!P1 IMAD.IADD R61, R61, 0x1, -R4 ;  /* 0x000000013d3d9824 */ /* 0x000fe400078e0a04 */
[----:B------:R-:W-:Y:S01]  /*4a10*/  @!P5 IMAD.MOV R36, RZ, RZ, -R36 ;  /* 0x000000ffff24d224 */ /* 0x000fe200078e0a24 */
[----:B------:R-:W-:Y:S01]  /*4a20*/  ISETP.GT.U32.AND P5, PT, R4, R52, PT ;  /* 0x000000340400720c */ /* 0x000fe20003fa4070 */
[----:B------:R-:W-:Y:S01]  /*4a30*/  @!P0 IMAD.MOV R6, RZ, RZ, -R6 ;  /* 0x000000ffff068224 */ /* 0x000fe200078e0a06 */
[----:B------:R-:W-:-:S11]  /*4a40*/  ISETP.GE.AND P0, PT, R15, RZ, PT ;  /* 0x000000ff0f00720c */ /* 0x000fd60003f06270 */
[----:B------:R-:W-:Y:S01]  /*4a50*/  @!P5 IMAD.IADD R52, R52, 0x1, -R4 ;  /* 0x000000013434d824 */ /* 0x000fe200078e0a04 */
[----:B------:R-:W-:Y:S02]  /*4a60*/  ISETP.GE.AND P5, PT, R12, RZ, PT ;  /* 0x000000ff0c00720c */ /* 0x000fe40003fa6270 */
[----:B--2---:R-:W-:Y:S02]  /*4a70*/  IABS R17, R3 ;  /* 0x0000000300117213 */ /* 0x004fe40000000000 */
[----:B---3--:R-:W-:-:S03]  /*4a80*/  IABS R10, R8 ;  /* 0x00000008000a7213 */ /* 0x008fc60000000000 */
[----:B------:R-:W-:Y:S01]  /*4a90*/  IMAD.HI.U32 R29, R0, R17, RZ ;  /* 0x00000011001d7227 */ /* 0x000fe200078e00ff */
[----:B-----5:R-:W-:-:S03]  /*4aa0*/  IABS R21, R11 ;  /* 0x0000000b00157213 */ /* 0x020fc60000000000 */
[----:B------:R-:W-:Y:S01]  /*4ab0*/  IMAD.HI.U32 R19, R0, R10, RZ ;  /* 0x0000000a00137227 */ /* 0x000fe200078e00ff */
[----:B------:R-:W-:-:S03]  /*4ac0*/  IABS R34, R25 ;  /* 0x0000001900227213 */ /* 0x000fc60000000000 */
[----:B------:R-:W-:-:S04]  /*4ad0*/  IMAD.HI.U32 R22, R0, R21, RZ ;  /* 0x0000001500167227 */ /* 0x000fc800078e00ff */
[----:B0-----:R-:W-:Y:S02]  /*4ae0*/  IMAD.MOV R32, RZ, RZ, -R29 ;  /* 0x000000ffff207224 */ /* 0x001fe400078e0a1d */
[----:B------:R-:W-:Y:S02]  /*4af0*/  IMAD.MOV R29, RZ, RZ, -R19 ;  /* 0x000000ffff1d7224 */ /* 0x000fe400078e0a13 */
[----:B------:R-:W-:-:S04]  /*4b00*/  IMAD.HI.U32 R19, R0, R34, RZ ;  /* 0x0000002200137227 */ /* 0x000fc800078e00ff */
[C---:B------:R-:W-:Y:S02]  /*4b10*/  IMAD R17, R4.reuse, R32, R17 ;  /* 0x0000002004117224 */ /* 0x040fe400078e0211 */
[----:B------:R-:W-:Y:S01]  /*4b20*/  IMAD.MOV R0, RZ, RZ, -R22 ;  /* 0x000000ffff007224 */ /* 0x000fe200078e0a16 */
[----:B------:R-:W2:Y:S01]  /*4b30*/  LDL.LU R32, [R1+0x17fc] ;  /* 0x0017fc0001207983 */ /* 0x000ea20000300800 */
[----:B------:R-:W0:Y:S01]  /*4b40*/  S2R R22, SR_TID.X ;  /* 0x0000000000167919 */ /* 0x000e220000002100 */
[C---:B------:R-:W-:Y:S01]  /*4b50*/  ISETP.GT.U32.AND P4, PT, R4.reuse, R17, PT ;  /* 0x000000110400720c */ /* 0x040fe20003f84070 */
[----:B------:R-:W-:-:S05]  /*4b60*/  IMAD R10, R4, R29, R10 ;  /* 0x0000001d040a7224 */ /* 0x000fca00078e020a */
[C---:B------:R-:W-:Y:S01]  /*4b70*/  ISETP.GT.U32.AND P2, PT, R4.reuse, R10, PT ;  /* 0x0000000a0400720c */ /* 0x040fe20003f44070 */
[----:B------:R-:W-:-:S06]  /*4b80*/  IMAD R21, R4, R0, R21 ;  /* 0x0000000004157224 */ /* 0x000fcc00078e0215 */
[----:B------:R-:W-:Y:S01]  /*4b90*/  @!P4 IMAD.IADD R17, R17, 0x1, -R4 ;  /* 0x000000011111c824 */ /* 0x000fe200078e0a04 */
[----:B------:R-:W-:-:S04]  /*4ba0*/  ISETP.GT.U32.AND P1, PT, R4, R21, PT ;  /* 0x000000150400720c */ /* 0x000fc80003f24070 */
[----:B------:R-:W-:Y:S01]  /*4bb0*/  ISETP.GT.U32.AND P4, PT, R4, R17, PT ;  /* 0x000000110400720c */ /* 0x000fe20003f84070 */
[----:B------:R-:W-:-:S05]  /*4bc0*/  @!P2 IMAD.IADD R10, R10, 0x1, -R4 ;  /* 0x000000010a0aa824 */ /* 0x000fca00078e0a04 */
[----:B------:R-:W-:-:S03]  /*4bd0*/  ISETP.GT.U32.AND P2, PT, R4, R10, PT ;  /* 0x0000000a0400720c */ /* 0x000fc60003f44070 */
[--C-:B------:R-:W-:Y:S02]  /*4be0*/  @!P1 IMAD.IADD R21, R21, 0x1, -R4.reuse ;  /* 0x0000000115159824 */ /* 0x100fe400078e0a04 */
[C---:B0-----:R-:W-:Y:S02]  /*4bf0*/  IMAD.SHL.U32 R0, R22.reuse, 0x40, RZ ;  /* 0x0000004016007824 */ /* 0x041fe400078e00ff */
[--C-:B------:R-:W-:Y:S01]  /*4c00*/  @!P4 IMAD.IADD R17, R17, 0x1, -R4.reuse ;  /* 0x000000011111c824 */ /* 0x100fe200078e0a04 */
[----:B------:R-:W-:Y:S01]  /*4c10*/  ISETP.GE.AND P4, PT, R3, RZ, PT ;  /* 0x000000ff0300720c */ /* 0x000fe20003f86270 */
[----:B------:R-:W-:Y:S01]  /*4c20*/  IMAD.SHL.U32 R3, R22, 0x8, RZ ;  /* 0x0000000816037824 */ /* 0x000fe200078e00ff */
[----:B------:R-:W-:Y:S02]  /*4c30*/  LOP3.LUT R0, R0, 0x1c0, RZ, 0xc0, !PT ;  /* 0x000001c000007812 */ /* 0x000fe400078ec0ff */
[----:B------:R-:W-:Y:S01]  /*4c40*/  ISETP.GT.U32.AND P1, PT, R4, R21, PT ;  /* 0x000000150400720c */ /* 0x000fe20003f24070 */
[----:B------:R-:W-:Y:S01]  /*4c50*/  @!P2 IMAD.IADD R10, R10, 0x1, -R4 ;  /* 0x000000010a0aa824 */ /* 0x000fe200078e0a04 */
[----:B------:R-:W-:-:S02]  /*4c60*/  LOP3.LUT R3, R0, 0x30, R3, 0xf8, !PT ;  /* 0x0000003000037812 */ /* 0x000fc400078ef803 */
[----:B------:R-:W-:Y:S02]  /*4c70*/  LOP3.LUT R0, R22, 0x3, RZ, 0xc0, !PT ;  /* 0x0000000316007812 */ /* 0x000fe400078ec0ff */
[----:B------:R-:W-:Y:S02]  /*4c80*/  ISETP.GE.AND P2, PT, R8, RZ, PT ;  /* 0x000000ff0800720c */ /* 0x000fe40003f46270 */
[----:B------:R-:W-:Y:S01]  /*4c90*/  SHF.R.U32.HI R8, RZ, 0x2, R22 ;  /* 0x00000002ff087819 */ /* 0x000fe20000011616 */
[----:B------:R-:W-:Y:S02]  /*4ca0*/  IMAD.MOV R19, RZ, RZ, -R19 ;  /* 0x000000ffff137224 */ /* 0x000fe400078e0a13 */
[----:B------:R-:W-:Y:S01]  /*4cb0*/  IMAD R0, R0, 0x220, RZ ;  /* 0x0000022000007824 */ /* 0x000fe200078e02ff */
[----:B------:R-:W-:Y:S01]  /*4cc0*/  SGXT.U32 R8, R8, 0x3 ;  /* 0x000000030808781a */ /* 0x000fe20000000000 */
[----:B------:R-:W-:Y:S02]  /*4cd0*/  IMAD.SHL.U32 R29, R22, 0x2, RZ ;  /* 0x00000002161d7824 */ /* 0x000fe400078e00ff */
[----:B------:R-:W-:Y:S01]  /*4ce0*/  IMAD R34, R4, R19, R34 ;  /* 0x0000001304227224 */ /* 0x000fe200078e0222 */
[----:B------:R-:W-:Y:S01]  /*4cf0*/  LOP3.LUT R0, R0, R8, RZ, 0xfc, !PT ;  /* 0x0000000800007212 */ /* 0x000fe200078efcff */
[----:B------:R-:W3:Y:S01]  /*4d00*/  LDL.LU R19, [R1+0x14] ;  /* 0x0000140001137983 */ /* 0x000ee20000300800 */
[----:B------:R-:W-:Y:S01]  /*4d10*/  @!P1 IMAD.IADD R21, R21, 0x1, -R4 ;  /* 0x0000000115159824 */ /* 0x000fe200078e0a04 */
[----:B------:R-:W-:-:S02]  /*4d20*/  ISETP.GE.AND P1, PT, R11, RZ, PT ;  /* 0x000000ff0b00720c */ /* 0x000fc40003f26270 */
[----:B------:R-:W4:Y:S01]  /*4d30*/  LDL.LU R15, [R1+0x10] ;  /* 0x00001000010f7983 */ /* 0x000f220000300800 */
[----:B------:R-:W-:-:S03]  /*4d40*/  LOP3.LUT R3, R3, 0x30, R29, 0x78, !PT ;  /* 0x0000003003037812 */ /* 0x000fc600078e781d */
[----:B------:R-:W5:Y:S04]  /*4d50*/  LDL.LU R12, [R1+0xc] ;  /* 0x00000c00010c7983 */ /* 0x000f680000300800 */
[----:B------:R-:W2:Y:S04]  /*4d60*/  LDL.LU R11, [R1+0x8] ;  /* 0x00000800010b7983 */ /* 0x000ea80000300800 */
[----:B------:R-:W2:Y:S04]  /*4d70*/  LDL.LU R8, [R1+0x4] ;  /* 0x0000040001087983 */ /* 0x000ea80000300800 */
[----:B------:R0:W-:Y:S04]  /*4d80*/  STL [R1+0x1750], R0 ;  /* 0x0017500001007387 */ /* 0x0001e80000100800 */
[----:B0-----:R-:W2:Y:S04]  /*4d90*/  LDL.LU R0, [R1] ;  /* 0x0000000001007983 */ /* 0x001ea80000300800 */
[----:B------:R-:W2:Y:S04]  /*4da0*/  LDL.LU R29, [R1+0x17f8] ;  /* 0x0017f800011d7983 */ /* 0x000ea80000300800 */
[----:B------:R-:W2:Y:S01]  /*4db0*/  LDL.LU R3, [R1+0x17f4] ;  /* 0x0017f40001037983 */ /* 0x000ea20000300800 */
[----:B------:R-:W-:Y:S01]  /*4dc0*/  @!P3 IMAD.MOV R14, RZ, RZ, -R14 ;  /* 0x000000ffff0eb224 */ /* 0x000fe200078e0a0e */
[----:B------:R-:W-:-:S13]  /*4dd0*/  ISETP.GT.U32.AND P3, PT, R4, R23, PT ;  /* 0x000000170400720c */ /* 0x000fda0003f64070 */
[----:B------:R-:W-:Y:S01]  /*4de0*/  @!P3 IMAD.IADD R23, R23, 0x1, -R4 ;  /* 0x000000011717b824 */ /* 0x000fe200078e0a04 */
[----:B------:R-:W-:-:S13]  /*4df0*/  ISETP.GT.U32.AND P3, PT, R4, R34, PT ;  /* 0x000000220400720c */ /* 0x000fda0003f64070 */
[----:B------:R-:W-:-:S05]  /*4e00*/  @!P3 IMAD.IADD R34, R34, 0x1, -R4 ;  /* 0x000000012222b824 */ /* 0x000fca00078e0a04 */
[----:B------:R-:W-:-:S13]  /*4e10*/  ISETP.GT.U32.AND P3, PT, R4, R34, PT ;  /* 0x000000220400720c */ /* 0x000fda0003f64070 */
[----:B------:R-:W-:Y:S02]  /*4e20*/  @!P3 IMAD.IADD R34, R34, 0x1, -R4 ;  /* 0x000000012222b824 */ /* 0x000fe400078e0a04 */
[----:B------:R-:W0:Y:S01]  /*4e30*/  LDC R4, c[0x0][0x3ac] ;  /* 0x0000eb00ff047b82 */ /* 0x000e220000000800 */
[----:B------:R-:W-:Y:S01]  /*4e40*/  LOP3.LUT R22, R22, 0x1f, RZ, 0xc0, !PT ;  /* 0x0000001f16167812 */ /* 0x000fe200078ec0ff */
[----:B------:R-:W-:Y:S01]  /*4e50*/  @!P6 IMAD.MOV R61, RZ, RZ, -R61 ;  /* 0x000000ffff3de224 */ /* 0x000fe200078e0a3d */
[----:B------:R-:W-:Y:S02]  /*4e60*/  ISETP.GE.AND P6, PT, R25, RZ, PT ;  /* 0x000000ff1900720c */ /* 0x000fe40003fc6270 */
[----:B------:R-:W5:Y:S01]  /*4e70*/  LDL.LU R25, [R1+0x17f0] ;  /* 0x0017f00001197983 */ /* 0x000f620000300800 */
[----:B0-----:R-:W-:-:S04]  /*4e80*/  IMAD R22, R22, R4, RZ ;  /* 0x0000000416167224 */ /* 0x001fc800078e02ff */
[----:B------:R-:W-:Y:S02]  /*4e90*/  IMAD R4, R4, 0x20, R22 ;  /* 0x0000002004047824 */ /* 0x000fe400078e0216 */
[----:B------:R-:W5:Y:S01]  /*4ea0*/  LDL.LU R22, [R1+0x17ec] ;  /* 0x0017ec0001167983 */ /* 0x000f620000300800 */
[----:B--2---:R-:W-:Y:S02]  /*4eb0*/  ISETP.NE.AND P3, PT, R3, RZ, PT ;  /* 0x000000ff0300720c */ /* 0x004fe40003f65270 */
[----:B------:R-:W-:-:S04]  /*4ec0*/  LOP3.LUT R3, RZ, R3, RZ, 0x33, !PT ;  /* 0x00000003ff037212 */ /* 0x000fc800078e33ff */
[C---:B---3--:R-:W-:Y:S02]  /*4ed0*/  SEL R19, R3.reuse, R19, !P3 ;  /* 0x0000001303137207 */ /* 0x048fe40005800000 */
[C---:B----4-:R-:W-:Y:S02]  /*4ee0*/  SEL R15, R3.reuse, R15, !P3 ;  /* 0x0000000f030f7207 */ /* 0x050fe40005800000 */
[C---:B-----5:R-:W-:Y:S01]  /*4ef0*/  SEL R12, R3.reuse, R12, !P3 ;  /* 0x0000000c030c7207 */ /* 0x060fe20005800000 */
[----:B------:R0:W-:Y:S01]  /*4f00*/  STL [R1+0x64], R19 ;  /* 0x0000641301007387 */ /* 0x0001e20000100800 */
[C---:B------:R-:W-:Y:S02]  /*4f10*/  SEL R11, R3.reuse, R11, !P3 ;  /* 0x0000000b030b7207 */ /* 0x040fe40005800000 */
[C---:B------:R-:W-:Y:S01]  /*4f20*/  SEL R8, R3.reuse, R8, !P3 ;  /* 0x0000000803087207 */ /* 0x040fe20005800000 */
[----:B0-----:R-:W2:Y:S04]  /*4f30*/  LDL.LU R19, [R1+0x17e8] ;  /* 0x0017e80001137983 */ /* 0x001ea80000300800 */
[----:B------:R0:W-:Y:S04]  /*4f40*/  STL [R1+0x60], R15 ;  /* 0x0000600f01007387 */ /* 0x0001e80000100800 */
[----:B0-----:R-:W3:Y:S04]  /*4f50*/  LDL.LU R15, [R1+0x17e4] ;  /* 0x0017e400010f7983 */ /* 0x001ee80000300800 */
[----:B------:R0:W-:Y:S04]  /*4f60*/  STL [R1+0x5c], R12 ;  /* 0x00005c0c01007387 */ /* 0x0001e80000100800 */
[----:B0-----:R-:W4:Y:S04]  /*4f70*/  LDL.LU R12, [R1+0x17e0] ;  /* 0x0017e000010c7983 */ /* 0x001f280000300800 */
[----:B------:R0:W-:Y:S04]  /*4f80*/  STL [R1+0x58], R11 ;  /* 0x0000580b01007387 */ /* 0x0001e80000100800 */
[----:B0-----:R-:W5:Y:S04]  /*4f90*/  LDL.LU R11, [R1+0x17dc] ;  /* 0x0017dc00010b7983 */ /* 0x001f680000300800 */
[----:B------:R0:W-:Y:S04]  /*4fa0*/  STL [R1+0x54], R8 ;  /* 0x0000540801007387 */ /* 0x0001e80000100800 */
[----:B0-----:R-:W2:Y:S01]  /*4fb0*/  LDL.LU R8, [R1+0x17d8] ;  /* 0x0017d80001087983 */ /* 0x001ea20000300800 */
[----:B------:R-:W-:-:S05]  /*4fc0*/  SEL R0, R3, R0, !P3 ;  /* 0x0000000003007207 */ /* 0x000fca0005800000 */
[----:B------:R2:W-:Y:S01]  /*4fd0*/  STL [R1+0x50], R0 ;  /* 0x0000500001007387 */ /* 0x0005e20000100800 */
[C---:B-----5:R-:W-:Y:S02]  /*4fe0*/  SEL R11, R3.reuse, R11, !P3 ;  /* 0x0000000b030b7207 */ /* 0x060fe40005800000 */
[C---:B--2---:R-:W-:Y:S02]  /*4ff0*/  SEL R0, R3.reuse, R8, !P3 ;  /* 0x0000000803007207 */ /* 0x044fe40005800000 */
[----:B----4-:R-:W-:-:S03]  /*5000*/  SEL R8, R3, R12, !P3 ;  /* 0x0000000c03087207 */ /* 0x010fc60005800000 */
[----:B------:R3:W-:Y:S04]  /*5010*/  STL [R1+0x4c], R0 ;  /* 0x00004c0001007387 */ /* 0x0007e80000100800 */
[----:B------:R0:W-:Y:S01]  /*5020*/  STL [R1+0x48], R11 ;  /* 0x0000480b01007387 */ /* 0x0001e20000100800 */
[----:B---3--:R-:W-:-:S03]  /*5030*/  SEL R0, R3, R15, !P3 ;  /* 0x0000000f03007207 */ /* 0x008fc60005800000 */
[----:B------:R1:W-:Y:S01]  /*5040*/  STL [R1+0x44], R8 ;  /* 0x0000440801007387 */ /* 0x0003e20000100800 */
[----:B0-----:R-:W-:-:S03]  /*5050*/  SEL R11, R3, R19, !P3 ;  /* 0x00000013030b7207 */ /* 0x001fc60005800000 */
[----:B------:R0:W-:Y:S01]  /*5060*/  STL [R1+0x40], R0 ;  /* 0x0000400001007387 */ /* 0x0001e20000100800 */
[----:B-1----:R-:W-:-:S03]  /*5070*/  SEL R8, R3, R22, !P3 ;  /* 0x0000001603087207 */ /* 0x002fc60005800000 */
[----:B------:R1:W-:Y:S01]  /*5080*/  STL [R1+0x3c], R11 ;  /* 0x00003c0b01007387 */ /* 0x0003e20000100800 */
[----:B------:R-:W2:Y:S01]  /*5090*/  LDC R22, c[0x0][0x3ac] ;  /* 0x0000eb00ff167b82 */ /* 0x000ea20000000800 */
[C---:B0-----:R-:W-:Y:S02]  /*50a0*/  SEL R0, R3.reuse, R25, !P3 ;  /* 0x0000001903007207 */ /* 0x041fe40005800000 */
[----:B------:R0:W-:Y:S01]  /*50b0*/  STL [R1+0x38], R8 ;  /* 0x0000380801007387 */ /* 0x0001e20000100800 */
[----:B-1----:R-:W-:-:S03]  /*50c0*/  SEL R11, R3, R29, !P3 ;  /* 0x0000001d030b7207 */ /* 0x002fc60005800000 */
[----:B------:R1:W-:Y:S01]  /*50d0*/  STL [R1+0x34], R0 ;  /* 0x0000340001007387 */ /* 0x0003e20000100800 */
[----:B0-----:R-:W-:-:S03]  /*50e0*/  SEL R8, R3, R32, !P3 ;  /* 0x0000002003087207 */ /* 0x001fc60005800000 */
        /* <DEDUP_REMOVED lines=20> */
[----:B------:R-:W3:Y:S04]  /*5230*/  LDL.LU R12, [R1+0x80] ;  /* 0x00008000010c7983 */ /* 0x000ee80000300800 */
[----:B------:R0:W-:Y:S04]  /*5240*/  STL [R1+0x8], R8 ;  /* 0x0000080801007387 */ /* 0x0001e80000100800 */
[----:B-1----:R-:W4:Y:S04]  /*5250*/  LDL.LU R11, [R1+0x7c] ;  /* 0x00007c00010b7983 */ /* 0x002f280000300800 */
[----:B------:R1:W-:Y:S04]  /*5260*/  STL [R1+0x4], R0 ;  /* 0x0000040001007387 */ /* 0x0003e80000100800 */
[----:B0-----:R-:W5:Y:S04]  /*5270*/  LDL.LU R8, [R1+0x78] ;  /* 0x0000780001087983 */ /* 0x001f680000300800 */
[----:B------:R-:W5:Y:S01]  /*5280*/  LDL.LU R19, [R1+0x74] ;  /* 0x0000740001137983 */ /* 0x000f620000300800 */
[----:B------:R-:W0:Y:S01]  /*5290*/  S2R R15, SR_TID.X ;  /* 0x00000000000f7919 */ /* 0x000e220000002100 */
[----:B-1----:R-:W-:-:S02]  /*52a0*/  SEL R0, R3, R27, !P3 ;  /* 0x0000001b03007207 */ /* 0x002fc40005800000 */
[C---:B------:R-:W-:Y:S01]  /*52b0*/  SEL R58, R3.reuse, R7, !P3 ;  /* 0x00000007033a7207 */ /* 0x040fe20005800000 */
[----:B------:R-:W-:Y:S01]  /*52c0*/  @!P0 IMAD.MOV R23, RZ, RZ, -R23 ;  /* 0x000000ffff178224 */ /* 0x000fe200078e0a17 */
[C---:B------:R-:W-:Y:S02]  /*52d0*/  SEL R56, R3.reuse, R18, !P3 ;  /* 0x0000001203387207 */ /* 0x040fe40005800000 */
[C---:B------:R-:W-:Y:S02]  /*52e0*/  SEL R54, R3.reuse, R31, !P3 ;  /* 0x0000001f03367207 */ /* 0x040fe40005800000 */
[C---:B------:R-:W-:Y:S01]  /*52f0*/  SEL R48, R3.reuse, R2, !P3 ;  /* 0x0000000203307207 */ /* 0x040fe20005800000 */
[----:B------:R-:W-:Y:S01]  /*5300*/  STL [R1+0x17c8], R0 ;  /* 0x0017c80001007387 */ /* 0x000fe20000100800 */
[----:B------:R-:W-:Y:S01]  /*5310*/  @!P4 IMAD.MOV R17, RZ, RZ, -R17 ;  /* 0x000000ffff11c224 */ /* 0x000fe200078e0a11 */
[----:B------:R-:W-:Y:S02]  /*5320*/  SEL R42, R3, R5, !P3 ;  /* 0x00000005032a7207 */ /* 0x000fe40005800000 */
[----:B------:R-:W-:Y:S01]  /*5330*/  STL [R1+0x17cc], R58 ;  /* 0x0017cc3a01007387 */ /* 0x000fe20000100800 */
[----:B------:R-:W-:Y:S01]  /*5340*/  IADD3 R4, P4, PT, R4, UR26, RZ ;  /* 0x0000001a04047c10 */ /* 0x000fe2000ff9e0ff */
[----:B------:R-:W-:-:S02]  /*5350*/  @!P5 IMAD.MOV R52, RZ, RZ, -R52 ;  /* 0x000000ffff34d224 */ /* 0x000fc400078e0a34 */
[----:B------:R-:W-:Y:S01]  /*5360*/  STL [R1+0x17d0], R56 ;  /* 0x0017d03801007387 */ /* 0x000fe20000100800 */
[----:B0-----:R-:W-:-:S05]  /*5370*/  LOP3.LUT R15, R15, 0x1f, RZ, 0xc0, !PT ;  /* 0x0000001f0f0f7812 */ /* 0x001fca00078ec0ff */
[----:B--2---:R-:W-:Y:S01]  /*5380*/  IMAD R15, R15, R22, RZ ;  /* 0x000000160f0f7224 */ /* 0x004fe200078e02ff */
[----:B------:R-:W-:Y:S04]  /*5390*/  STL [R1+0x17d4], R54 ;  /* 0x0017d43601007387 */ /* 0x000fe80000100800 */
[C---:B------:R-:W-:Y:S01]  /*53a0*/  IADD3 R2, P0, PT, R15.reuse, UR26, RZ ;  /* 0x0000001a0f027c10 */ /* 0x040fe2000ff1e0ff */
[----:B------:R-:W-:Y:S02]  /*53b0*/  @!P2 IMAD.MOV R10, RZ, RZ, -R10 ;  /* 0x000000ffff0aa224 */ /* 0x000fe400078e0a0a */
[----:B------:R-:W-:Y:S01]  /*53c0*/  @!P1 IMAD.MOV R21, RZ, RZ, -R21 ;  /* 0x000000ffff159224 */ /* 0x000fe200078e0a15 */
[----:B------:R-:W-:Y:S01]  /*53d0*/  LEA.HI.X.SX32 R5, R15, UR27, 0x1, P0 ;  /* 0x0000001b0f057c11 */ /* 0x000fe200080f0eff */
[----:B------:R0:W-:Y:S01]  /*53e0*/  STL [R1+0x1754], R2 ;  /* 0x0017540201007387 */ /* 0x0001e20000100800 */
[----:B------:R-:W-:Y:S01]  /*53f0*/  @!P6 IMAD.MOV R34, RZ, RZ, -R34 ;  /* 0x000000ffff22e224 */ /* 0x000fe200078e0a22 */
[----:B------:R-:W-:-:S02]  /*5400*/  SEL R51, R3, R41, !P3 ;  /* 0x0000002903337207 */ /* 0x000fc40005800000 */
[----:B------:R1:W-:Y:S01]  /*5410*/  STL [R1+0x1758], R4 ;  /* 0x0017580401007387 */ /* 0x0003e20000100800 */
[C---:B------:R-:W-:Y:S02]  /*5420*/  SEL R53, R3.reuse, R53, !P3 ;  /* 0x0000003503357207 */ /* 0x040fe40005800000 */
[C---:B------:R-:W-:Y:S01]  /*5430*/  SEL R50, R3.reuse, R50, !P3 ;  /* 0x0000003203327207 */ /* 0x040fe20005800000 */
[----:B------:R-:W-:Y:S01]  /*5440*/  STL [R1+0x175c], R5 ;  /* 0x00175c0501007387 */ /* 0x000fe20000100800 */
[C---:B------:R-:W-:Y:S02]  /*5450*/  SEL R45, R3.reuse, R40, !P3 ;  /* 0x00000028032d7207 */ /* 0x040fe40005800000 */
[C---:B------:R-:W-:Y:S02]  /*5460*/  SEL R57, R3.reuse, R57, !P3 ;  /* 0x0000003903397207 */ /* 0x040fe40005800000 */
[C---:B------:R-:W-:Y:S02]  /*5470*/  SEL R41, R3.reuse, R24, !P3 ;  /* 0x0000001803297207 */ /* 0x040fe40005800000 */
[----:B------:R-:W-:-:S02]  /*5480*/  SEL R46, R3, R46, !P3 ;  /* 0x0000002e032e7207 */ /* 0x000fc40005800000 */
[C---:B------:R-:W-:Y:S02]  /*5490*/  SEL R60, R3.reuse, R60, !P3 ;  /* 0x0000003c033c7207 */ /* 0x040fe40005800000 */
[C---:B------:R-:W-:Y:S02]  /*54a0*/  SEL R16, R3.reuse, R16, !P3 ;  /* 0x0000001003107207 */ /* 0x040fe40005800000 */
        /* <DEDUP_REMOVED lines=23> */
[----:B------:R-:W-:Y:S01]  /*5620*/  SEL R3, R3, R34, !P3 ;  /* 0x0000002203037207 */ /* 0x000fe20005800000 */
[----:B---3--:R-:W-:-:S05]  /*5630*/  IMAD R12, R12, UR45, RZ ;  /* 0x0000002d0c0c7c24 */ /* 0x008fca000f8e02ff */
[----:B0-----:R-:W-:Y:S01]  /*5640*/  IADD3 R2, P0, PT, R12, UR24, RZ ;  /* 0x000000180c027c10 */ /* 0x001fe2000ff1e0ff */
[----:B----4-:R-:W-:-:S04]  /*5650*/  IMAD R11, R11, UR45, RZ ;  /* 0x0000002d0b0b7c24 */ /* 0x010fc8000f8e02ff */
[----:B------:R0:W-:Y:S01]  /*5660*/  STL [R1+0x80c], R2 ;  /* 0x00080c0201007387 */ /* 0x0001e20000100800 */
[----:B------:R-:W-:Y:S01]  /*5670*/  IADD3 R0, P1, PT, R11, UR24, RZ ;  /* 0x000000180b007c10 */ /* 0x000fe2000ff3e0ff */
[----:B-----5:R-:W-:Y:S02]  /*5680*/  IMAD R8, R8, UR45, RZ ;  /* 0x0000002d08087c24 */ /* 0x020fe4000f8e02ff */
[----:B------:R-:W-:-:S03]  /*5690*/  IMAD R7, R19, UR45, RZ ;  /* 0x0000002d13077c24 */ /* 0x000fc6000f8e02ff */
[----:B-1----:R-:W-:Y:S01]  /*56a0*/  IADD3 R4, P2, PT, R8, UR24, RZ ;  /* 0x0000001808047c10 */ /* 0x002fe2000ff5e0ff */
[----:B------:R1:W-:Y:S01]  /*56b0*/  STL [R1+0x814], R0 ;  /* 0x0008140001007387 */ /* 0x0003e20000100800 */
[----:B0-----:R-:W-:-:S03]  /*56c0*/  IADD3 R2, P3, PT, R7, UR24, RZ ;  /* 0x0000001807027c10 */ /* 0x001fc6000ff7e0ff */
[----:B------:R-:W-:Y:S01]  /*56d0*/  STL [R1+0x81c], R4 ;  /* 0x00081c0401007387 */ /* 0x000fe20000100800 */
[----:B-1----:R-:W-:-:S03]  /*56e0*/  LEA.HI.X.SX32 R0, R12, UR25, 0x1, P0 ;  /* 0x000000190c007c11 */ /* 0x002fc600080f0eff */
[----:B------:R-:W2:Y:S04]  /*56f0*/  LDL.LU R12, [R1+0x5c] ;  /* 0x00005c00010c7983 */ /* 0x000ea80000300800 */
[----:B------:R-:W-:Y:S04]  /*5700*/  STL [R1+0x824], R2 ;  /* 0x0008240201007387 */ /* 0x000fe80000100800 */
[----:B------:R-:W3:Y:S04]  /*5710*/  LDL.LU R15, [R1+0x58] ;  /* 0x00005800010f7983 */ /* 0x000ee80000300800 */
[----:B------:R0:W-:Y:S04]  /*5720*/  STL [R1+0x808], R0 ;  /* 0x0008080001007387 */ /* 0x0001e80000100800 */
[----:B------:R-:W4:Y:S04]  /*5730*/  LDL.LU R18, [R1+0x54] ;  /* 0x0000540001127983 */ /* 0x000f280000300800 */
[----:B------:R-:W5:Y:S04]  /*5740*/  LDL.LU R19, [R1+0x50] ;  /* 0x0000500001137983 */ /* 0x000f680000300800 */
[----:B------:R-:W2:Y:S04]  /*5750*/  LDL.LU R22, [R1+0x4c] ;  /* 0x00004c0001167983 */ /* 0x000ea80000300800 */
        /* <DEDUP_REMOVED lines=12> */
[----:B------:R-:W3:Y:S04]  /*5820*/  LDL.LU R58, [R1+0x18] ;  /* 0x00001800013a7983 */ /* 0x000ee80000300800 */
[----:B0-----:R-:W4:Y:S01]  /*5830*/  LDL.LU R0, [R1+0x14] ;  /* 0x0000140001007983 */ /* 0x001f220000300800 */
[----:B------:R-:W-:-:S02]  /*5840*/  LEA.HI.X.SX32 R54, R11, UR25, 0x1, P1 ;  /* 0x000000190b367c11 */ /* 0x000fc400088f0eff */
[----:B------:R-:W-:Y:S01]  /*5850*/  LEA.HI.X.SX32 R8, R8, UR25, 0x1, P2 ;  /* 0x0000001908087c11 */ /* 0x000fe200090f0eff */
[----:B------:R-:W5:Y:S01]  /*5860*/  LDL.LU R5, [R1+0xc] ;  /* 0x00000c0001057983 */ /* 0x000f620000300800 */
[----:B------:R-:W-:-:S03]  /*5870*/  LEA.HI.X.SX32 R7, R7, UR25, 0x1, P3 ;  /* 0x0000001907077c11 */ /* 0x000fc600098f0eff */
[----:B------:R-:W5:Y:S04]  /*5880*/  LDL.LU R4, [R1+0x8] ;  /* 0x0000080001047983 */ /* 0x000f680000300800 */
[----:B------:R-:W5:Y:S04]  /*5890*/  LDL.LU R2, [R1+0x4] ;  /* 0x0000040001027983 */ /* 0x000f680000300800 */
[----:B------:R-:W5:Y:S04]  /*58a0*/  LDL.LU R11, [R1+0x60] ;  /* 0x00006000010b7983 */ /* 0x000f680000300800 */
[----:B------:R0:W-:Y:S04]  /*58b0*/  STL [R1+0x810], R54 ;  /* 0x0008103601007387 */ /* 0x0001e80000100800 */
[----:B------:R1:W-:Y:S01]  /*58c0*/  STL [R1+0x818], R8 ;  /* 0x0008180801007387 */ /* 0x0003e20000100800 */
[----:B0-----:R-:W0:Y:S03]  /*58d0*/  LDC R54, c[0x0][0x3ac] ;  /* 0x0000eb00ff367b82 */ /* 0x001e260000000800 */
[----:B-1----:R-:W5:Y:S04]  /*58e0*/  LDL.LU R8, [R1+0x64] ;  /* 0x0000640001087983 */ /* 0x002f680000300800 */
[----:B------:R1:W-:Y:S02]  /*58f0*/  STL [R1+0x820], R7 ;  /* 0x0008200701007387 */ /* 0x0003e40000100800 */
[----:B-1----:R-:W1:Y:S02]  /*5900*/  S2R R7, SR_TID.X ;  /* 0x0000000000077919 */ /* 0x002e640000002100 */
[----:B-1----:R-:W-:-:S05]  /*5910*/  LOP3.LUT R7, R7, 0x1f, RZ, 0xc0, !PT ;  /* 0x0000001f07077812 */ /* 0x002fca00078ec0ff */
[----:B0-----:R-:W-:-:S04]  /*5920*/  IMAD R7, R7, R54, RZ ;  /* 0x0000003607077224 */ /* 0x001fc800078e02ff */
[----:B------:R-:W-:Y:S02]  /*5930*/  IMAD R7, R54, 0x20, R7 ;  /* 0x0000002036077824 */ /* 0x000fe400078e0207 */
[----:B------:R-:W5:Y:S03]  /*5940*/  LDL.LU R54, [R1+0x17d4] ;  /* 0x0017d40001367983 */ /* 0x000f660000300800 */
[----:B------:R-:W-:-:S05]  /*5950*/  LEA.HI.X.SX32 R7, R7, UR27, 0x1, P4 ;  /* 0x0000001b07077c11 */ /* 0x000fca000a0f0eff */
[----:B------:R0:W-:Y:S04]  /*5960*/  STL [R1+0x1760], R7 ;  /* 0x0017600701007387 */ /* 0x0001e80000100800 */
[----:B0-----:R-:W5:Y:S01]  /*5970*/  LDL.LU R7, [R1+0x10] ;  /* 0x0000100001077983 */ /* 0x001f620000300800 */
[----:B--2---:R-:W-:Y:S02]  /*5980*/  IMAD R56, R56, UR47, RZ ;  /* 0x0000002f38387c24 */ /* 0x004fe4000f8e02ff */
[----:B---3--:R-:W-:-:S03]  /*5990*/  IMAD R58, R58, UR47, RZ ;  /* 0x0000002f3a3a7c24 */ /* 0x008fc6000f8e02ff */
[----:B------:R0:W-:Y:S01]  /*59a0*/  STL [R1+0x1c], R56 ;  /* 0x00001c3801007387 */ /* 0x0001e20000100800 */
[----:B----4-:R-:W-:-:S03]  /*59b0*/  IMAD R0, R0, UR47, RZ ;  /* 0x0000002f00007c24 */ /* 0x010fc6000f8e02ff */
[----:B0-----:R-:W2:Y:S04]  /*59c0*/  LDL.LU R56, [R1+0x17d0] ;  /* 0x0017d00001387983 */ /* 0x001ea80000300800 */
[----:B------:R0:W-:Y:S04]  /*59d0*/  STL [R1+0x18], R58 ;  /* 0x0000183a01007387 */ /* 0x0001e80000100800 */
[----:B0-----:R-:W3:Y:S04]  /*59e0*/  LDL.LU R58, [R1+0x17cc] ;  /* 0x0017cc00013a7983 */ /* 0x001ee80000300800 */
[----:B------:R0:W-:Y:S04]  /*59f0*/  STL [R1+0x14], R0 ;  /* 0x0000140001007387 */ /* 0x0001e80000100800 */
[----:B0-----:R-:W4:Y:S01]  /*5a00*/  LDL.LU R0, [R1+0x17c8] ;  /* 0x0017c80001007983 */ /* 0x001f220000300800 */
[----:B-----5:R-:W-:-:S02]  /*5a10*/  IMAD R5, R5, UR47, RZ ;  /* 0x0000002f05057c24 */ /* 0x020fc4000f8e02ff */
[----:B------:R-:W-:Y:S02]  /*5a20*/  IMAD R4, R4, UR47, RZ ;  /* 0x0000002f04047c24 */ /* 0x000fe4000f8e02ff */
[----:B------:R-:W-:Y:S02]  /*5a30*/  IMAD R2, R2, UR47, RZ ;  /* 0x0000002f02027c24 */ /* 0x000fe4000f8e02ff */
[----:B------:R-:W-:Y:S02]  /*5a40*/  IMAD R48, R48, UR47, RZ ;  /* 0x0000002f30307c24 */ /* 0x000fe4000f8e02ff */
[----:B------:R-:W-:Y:S02]  /*5a50*/  IMAD R50, R50, UR47, RZ ;  /* 0x0000002f32327c24 */ /* 0x000fe4000f8e02ff */
[----:B------:R-:W-:Y:S02]  /*5a60*/  IMAD R45, R45, UR47, RZ ;  /* 0x0000002f2d2d7c24 */ /* 0x000fe4000f8e02ff */
[----:B------:R-:W-:-:S05]  /*5a70*/  IMAD R7, R7, UR47, RZ ;  /* 0x0000002f07077c24 */ /* 0x000fca000f8e02ff */
[----:B------:R-:W-:Y:S04]  /*5a80*/  STL [R1+0x10], R7 ;  /* 0x0000100701007387 */ /* 0x000fe80000100800 */
[----:B------:R-:W-:Y:S04]  /*5a90*/  STL [R1+0xc], R5 ;  /* 0x00000c0501007387 */ /* 0x000fe80000100800 */
[----:B------:R-:W-:Y:S04]  /*5aa0*/  STL [R1+0x8], R4 ;  /* 0x0000080401007387 */ /* 0x000fe80000100800 */
[----:B------:R0:W-:Y:S02]  /*5ab0*/  STL [R1+0x4], R2 ;  /* 0x0000040201007387 */ /* 0x0001e40000100800 */
[----:B0-----:R-:W-:-:S02]  /*5ac0*/  IMAD R2, R57, UR47, RZ ;  /* 0x0000002f39027c24 */ /* 0x001fc4000f8e02ff */
[----:B------:R-:W-:Y:S02]  /*5ad0*/  IMAD R4, R46, UR47, RZ ;  /* 0x0000002f2e047c24 */ /* 0x000fe4000f8e02ff */
[----:B------:R-:W-:Y:S02]  /*5ae0*/  IMAD R7, R23, UR47, RZ ;  /* 0x0000002f17077c24 */ /* 0x000fe4000f8e02ff */
[----:B------:R-:W-:Y:S02]  /*5af0*/  IMAD R5, R52, UR47, RZ ;  /* 0x0000002f34057c24 */ /* 0x000fe4000f8e02ff */
[----:B------:R-:W-:Y:S02]  /*5b00*/  IMAD R8, R8, UR47, RZ ;  /* 0x0000002f08087c24 */ /* 0x000fe4000f8e02ff */
[----:B------:R-:W-:Y:S02]  /*5b10*/  IMAD R3, R3, UR47, RZ ;  /* 0x0000002f03037c24 */ /* 0x000fe4000f8e02ff */
[----:B------:R-:W-:-:S02]  /*5b20*/  IMAD R11, R11, UR47, RZ ;  /* 0x0000002f0b0b7c24 */ /* 0x000fc4000f8e02ff */
[----:B------:R-:W-:Y:S02]  /*5b30*/  IMAD.MOV.U32 R57, RZ, RZ, R48 ;  /* 0x000000ffff397224 */ /* 0x000fe400078e0030 */
[----:B------:R-:W-:Y:S02]  /*5b40*/  IMAD R12, R12, UR47, RZ ;  /* 0x0000002f0c0c7c24 */ /* 0x000fe4000f8e02ff */
[----:B------:R-:W-:Y:S02]  /*5b50*/  IMAD R15, R15, UR47, RZ ;  /* 0x0000002f0f0f7c24 */ /* 0x000fe4000f8e02ff */
[----:B------:R-:W-:Y:S02]  /*5b60*/  IMAD R18, R18, UR47, RZ ;  /* 0x0000002f12127c24 */ /* 0x000fe4000f8e02ff */
[----:B------:R-:W-:Y:S02]  /*5b70*/  IMAD R19, R19, UR47, RZ ;  /* 0x0000002f13137c24 */ /* 0x000fe4000f8e02ff */
[----:B------:R-:W-:-:S02]  /*5b80*/  IMAD R22, R22, UR47, RZ ;  /* 0x0000002f16167c24 */ /* 0x000fc4000f8e02ff */
[----:B------:R-:W-:Y:S02]  /*5b90*/  IMAD R24, R24, UR47, RZ ;  /* 0x0000002f18187c24 */ /* 0x000fe4000f8e02ff */
[----:B------:R-:W-:Y:S02]  /*5ba0*/  IMAD R25, R25, UR47, RZ ;  /* 0x0000002f19197c24 */ /* 0x000fe4000f8e02ff */
[----:B------:R-:W-:Y:S02]  /*5bb0*/  IMAD R27, R27, UR47, RZ ;  /* 0x0000002f1b1b7c24 */ /* 0x000fe4000f8e02ff */
[----:B----4-:R-:W-:-:S05]  /*5bc0*/  IMAD R0, R0, UR47, RZ ;  /* 0x0000002f00007c24 */ /* 0x010fca000f8e02ff */
[----:B------:R0:W-:Y:S04]  /*5bd0*/  STL [R1], R0 ;  /* 0x0000000001007387 */ /* 0x0001e80000100800 */
[----:B------:R-:W-:Y:S04]  /*5be0*/  STL [R1+0x20], R48 ;  /* 0x0000203001007387 */ /* 0x000fe80000100800 */
[----:B------:R1:W-:Y:S01]  /*5bf0*/  STL [R1+0x2c], R2 ;  /* 0x00002c0201007387 */ /* 0x0003e20000100800 */
[----:B0-----:R-:W-:-:S03]  /*5c00*/  IMAD R0, R42, UR47, RZ ;  /* 0x0000002f2a007c24 */ /* 0x001fc6000f8e02ff */
[----:B------:R-:W-:Y:S04]  /*5c10*/  STL [R1+0x24], R50 ;  /* 0x0000243201007387 */ /* 0x000fe80000100800 */
[----:B------:R-:W-:Y:S04]  /*5c20*/  STL [R1+0x28], R45 ;  /* 0x0000282d01007387 */ /* 0x000fe80000100800 */
[----:B------:R0:W-:Y:S01]  /*5c30*/  STL [R1+0x30], R0 ;  /* 0x0000300001007387 */ /* 0x0001e20000100800 */
[----:B-1----:R-:W-:Y:S02]  /*5c40*/  IMAD R2, R60, UR47, RZ ;  /* 0x0000002f3c027c24 */ /* 0x002fe4000f8e02ff */
[----:B0-----:R-:W-:-:S05]  /*5c50*/  IMAD R0, R41, UR47, RZ ;  /* 0x0000002f29007c24 */ /* 0x001fca000f8e02ff */
[----:B------:R0:W-:Y:S04]  /*5c60*/  STL [R1+0x34], R0 ;  /* 0x0000340001007387 */ /* 0x0001e80000100800 */
[----:B------:R1:W-:Y:S01]  /*5c70*/  STL [R1+0x38], R4 ;  /* 0x0000380401007387 */ /* 0x0003e20000100800 */
[----:B0-----:R-:W-:-:S03]  /*5c80*/  IMAD R0, R16, UR47, RZ ;  /* 0x0000002f10007c24 */ /* 0x001fc6000f8e02ff */
[----:B------:R0:W-:Y:S01]  /*5c90*/  STL [R1+0x3c], R2 ;  /* 0x00003c0201007387 */ /* 0x0001e20000100800 */
[----:B-1----:R-:W-:-:S03]  /*5ca0*/  IMAD R4, R30, UR47, RZ ;  /* 0x0000002f1e047c24 */ /* 0x002fc6000f8e02ff */
[----:B------:R1:W-:Y:S01]  /*5cb0*/  STL [R1+0x40], R0 ;  /* 0x0000400001007387 */ /* 0x0003e20000100800 */
[----:B0-----:R-:W-:-:S03]  /*5cc0*/  IMAD R2, R28, UR47, RZ ;  /* 0x0000002f1c027c24 */ /* 0x001fc6000f8e02ff */
[----:B------:R0:W-:Y:S01]  /*5cd0*/  STL [R1+0x48], R4 ;  /* 0x0000480401007387 */ /* 0x0001e20000100800 */
[----:B-1----:R-:W-:-:S03]  /*5ce0*/  IMAD R0, R59, UR47, RZ ;  /* 0x0000002f3b007c24 */ /* 0x002fc6000f8e02ff */
[----:B------:R1:W-:Y:S04]  /*5cf0*/  STL [R1+0x50], R2 ;  /* 0x0000500201007387 */ /* 0x0003e80000100800 */
[----:B------:R4:W-:Y:S01]  /*5d00*/  STL [R1+0x54], R0 ;  /* 0x0000540001007387 */ /* 0x0009e20000100800 */
[----:B0-----:R-:W-:Y:S02]  /*5d10*/  IMAD R4, R9, UR47, RZ ;  /* 0x0000002f09047c24 */ /* 0x001fe4000f8e02ff */
[----:B-1----:R-:W-:-:S03]  /*5d20*/  IMAD R2, R13, UR47, RZ ;  /* 0x0000002f0d027c24 */ /* 0x002fc6000f8e02ff */
[----:B------:R0:W-:Y:S01]  /*5d30*/  STL [R1+0x5c], R4 ;  /* 0x00005c0401007387 */ /* 0x0001e20000100800 */
[----:B----4-:R-:W-:-:S03]  /*5d40*/  IMAD R0, R20, UR47, RZ ;  /* 0x0000002f14007c24 */ /* 0x010fc6000f8e02ff */
        /* <DEDUP_REMOVED lines=26> */
[----:B0-----:R-:W-:-:S03]  /*5ef0*/  IMAD R4, R17, UR47, RZ ;  /* 0x0000002f11047c24 */ /* 0x001fc6000f8e02ff */
[----:B------:R-:W-:Y:S01]  /*5f00*/  STL [R1+0xbc], R7 ;  /* 0x0000bc0701007387 */ /* 0x000fe20000100800 */
[----:B------:R-:W-:-:S03]  /*5f10*/  SHF.R.S32.HI R44, RZ, 0x1f, R8 ;  /* 0x0000001fff2c7819 */ /* 0x000fc60000011408 */
[----:B------:R-:W-:Y:S01]  /*5f20*/  STL [R1+0x1764], R7 ;  /* 0x0017640701007387 */ /* 0x000fe20000100800 */
[----:B------:R-:W-:-:S03]  /*5f30*/  IMAD.MOV.U32 R60, RZ, RZ, R45 ;  /* 0x000000ffff3c7224 */ /* 0x000fc600078e002d */
[----:B------:R-:W-:Y:S01]  /*5f40*/  STL [R1+0xc0], R5 ;  /* 0x0000c00501007387 */ /* 0x000fe20000100800 */
[----:B-1----:R-:W-:-:S03]  /*5f50*/  IMAD R2, R10, UR47, RZ ;  /* 0x0000002f0a027c24 */ /* 0x002fc6000f8e02ff */
[----:B------:R-:W-:Y:S01]  /*5f60*/  STL [R1+0x1768], R5 ;  /* 0x0017680501007387 */ /* 0x000fe20000100800 */
[----:B------:R-:W-:-:S03]  /*5f70*/  SHF.R.S32.HI R43, RZ, 0x1f, R11 ;  /* 0x0000001fff2b7819 */ /* 0x000fc6000001140b */
[----:B------:R-:W-:Y:S04]  /*5f80*/  STL [R1+0xdc], R3 ;  /* 0x0000dc0301007387 */ /* 0x000fe80000100800 */
[----:B------:R-:W5:Y:S04]  /*5f90*/  LDL R9, [R1+0x1c] ;  /* 0x00001c0001097983 */ /* 0x000f680000100800 */
[----:B------:R-:W2:Y:S04]  /*5fa0*/  LDL R47, [R1+0x18] ;  /* 0x00001800012f7983 */ /* 0x000ea80000100800 */
[----:B------:R-:W2:Y:S04]  /*5fb0*/  LDL R55, [R1+0x14] ;  /* 0x0000140001377983 */ /* 0x000ea80000100800 */
[----:B------:R-:W2:Y:S04]  /*5fc0*/  LDL R45, [R1+0x10] ;  /* 0x00001000012d7983 */ /* 0x000ea80000100800 */
[----:B------:R-:W2:Y:S04]  /*5fd0*/  LDL R46, [R1+0xc] ;  /* 0x00000c00012e7983 */ /* 0x000ea80000100800 */
[----:B------:R-:W2:Y:S04]  /*5fe0*/  LDL R49, [R1+0x8] ;  /* 0x0000080001317983 */ /* 0x000ea80000100800 */
[----:B------:R-:W2:Y:S04]  /*5ff0*/  LDL R48, [R1+0x4] ;  /* 0x0000040001307983 */ /* 0x000ea80000100800 */
[----:B------:R-:W2:Y:S01]  /*6000*/  LDL R59, [R1] ;  /* 0x00000000013b7983 */ /* 0x000ea20000100800 */
[----:B----4-:R-:W-:-:S03]  /*6010*/  IMAD R0, R21, UR47, RZ ;  /* 0x0000002f15007c24 */ /* 0x010fc6000f8e02ff */
[----:B------:R-:W-:Y:S04]  /*6020*/  STL [R1+0xc8], R4 ;  /* 0x0000c80401007387 */ /* 0x000fe80000100800 */
[----:B------:R-:W-:Y:S01]  /*6030*/  STL [R1+0x176c], R4 ;  /* 0x00176c0401007387 */ /* 0x000fe20000100800 */
[----:B------:R-:W-:-:S03]  /*6040*/  SHF.R.S32.HI R42, RZ, 0x1f, R12 ;  /* 0x0000001fff2a7819 */ /* 0x000fc6000001140c */
        /* <DEDUP_REMOVED lines=22> */
[----:B------:R-:W-:Y:S04]  /*61b0*/  STL [R1+0x17a0], R19 ;  /* 0x0017a01301007387 */ /* 0x000fe80000100800 */
[----:B------:R-:W-:Y:S04]  /*61c0*/  STL [R1+0x17ac], R33 ;  /* 0x0017ac2101007387 */ /* 0x000fe80000100800 */
[----:B------:R-:W-:Y:S04]  /*61d0*/  STL [R1+0x17a8], R22 ;  /* 0x0017a81601007387 */ /* 0x000fe80000100800 */
[----:B------:R-:W-:Y:S04]  /*61e0*/  STL [R1+0x17b4], R30 ;  /* 0x0017b41e01007387 */ /* 0x000fe80000100800 */
[----:B------:R-:W-:Y:S04]  /*61f0*/  STL [R1+0x17b0], R24 ;  /* 0x0017b01801007387 */ /* 0x000fe80000100800 */
[----:B------:R0:W-:Y:S04]  /*6200*/  STL [R1+0x17bc], R28 ;  /* 0x0017bc1c01007387 */ /* 0x0001e80000100800 */
[----:B------:R1:W-:Y:S04]  /*6210*/  STL [R1+0x17b8], R25 ;  /* 0x0017b81901007387 */ /* 0x0003e80000100800 */
[----:B------:R-:W-:Y:S04]  /*6220*/  STL [R1+0x17c4], R26 ;  /* 0x0017c41a01007387 */ /* 0x000fe80000100800 */
[----:B------:R4:W-:Y:S04]  /*6230*/  STL [R1+0x17c0], R27 ;  /* 0x0017c01b01007387 */ /* 0x0009e80000100800 */
[----:B0-----:R-:W2:Y:S04]  /*6240*/  LDL R28, [R1+0x30] ;  /* 0x00003000011c7983 */ /* 0x001ea80000100800 */
[----:B-1----:R-:W3:Y:S04]  /*6250*/  LDL R25, [R1+0x34] ;  /* 0x0000340001197983 */ /* 0x002ee80000100800 */
[----:B----4-:R-:W4:Y:S04]  /*6260*/  LDL R27, [R1+0x2c] ;  /* 0x00002c00011b7983 */ /* 0x010f280000100800 */
[----:B------:R-:W5:Y:S04]  /*6270*/  LDL R30, [R1+0x38] ;  /* 0x00003800011e7983 */ /* 0x000f680000100800 */
        /* <DEDUP_REMOVED lines=19> */
[----:B------:R-:W5:Y:S01]  /*63b0*/  LDL R7, [R1+0xb4] ;  /* 0x0000b40001077983 */ /* 0x000f620000100800 */
[----:B------:R-:W-:-:S05]  /*63c0*/  IMAD.MOV.U32 R26, RZ, RZ, R60 ;  /* 0x000000ffff1a7224 */ /* 0x000fca00078e003c */
[----:B------:R-:W-:-:S05]  /*63d0*/  SHF.R.S32.HI R26, RZ, 0x1f, R26 ;  /* 0x0000001fff1a7819 */ /* 0x000fca000001141a */
[----:B------:R0:W-:Y:S04]  /*63e0*/  STL [R1+0x44], R26 ;  /* 0x0000441a01007387 */ /* 0x0001e80000100800 */
[----:B0-----:R-:W5:Y:S01]  /*63f0*/  LDL.LU R26, [R1+0x17c4] ;  /* 0x0017c400011a7983 */ /* 0x001f620000300800 */
[----:B--2---:R-:W-:Y:S02]  /*6400*/  SHF.R.S32.HI R28, RZ, 0x1f, R28 ;  /* 0x0000001fff1c7819 */ /* 0x004fe4000001141c */
[----:B---3--:R-:W-:Y:S02]  /*6410*/  SHF.R.S32.HI R25, RZ, 0x1f, R25 ;  /* 0x0000001fff197819 */ /* 0x008fe40000011419 */
[----:B----4-:R-:W-:Y:S02]  /*6420*/  SHF.R.S32.HI R27, RZ, 0x1f, R27 ;  /* 0x0000001fff1b7819 */ /* 0x010fe4000001141b */
[----:B-----5:R-:W-:-:S03]  /*6430*/  SHF.R.S32.HI R30, RZ, 0x1f, R30 ;  /* 0x0000001fff1e7819 */ /* 0x020fc6000001141e */
[----:B------:R0:W-:Y:S01]  /*6440*/  STL [R1+0x4c], R27 ;  /* 0x00004c1b01007387 */ /* 0x0001e20000100800 */
[----:B------:R-:W-:-:S03]  /*6450*/  SHF.R.S32.HI R24, RZ, 0x1f, R24 ;  /* 0x0000001fff187819 */ /* 0x000fc60000011418 */
[----:B0-----:R-:W2:Y:S01]  /*6460*/  LDL.LU R27, [R1+0x17c0] ;  /* 0x0017c000011b7983 */ /* 0x001ea20000300800 */
[----:B------:R-:W-:-:S03]  /*6470*/  SHF.R.S32.HI R33, RZ, 0x1f, R33 ;  /* 0x0000001fff217819 */ /* 0x000fc60000011421 */
[----:B------:R0:W-:Y:S01]  /*6480*/  STL [R1+0x58], R28 ;  /* 0x0000581c01007387 */ /* 0x0001e20000100800 */
[----:B------:R-:W-:Y:S02]  /*6490*/  SHF.R.S32.HI R22, RZ, 0x1f, R22 ;  /* 0x0000001fff167819 */ /* 0x000fe40000011416 */
[----:B------:R-:W-:Y:S01]  /*64a0*/  SHF.R.S32.HI R36, RZ, 0x1f, R36 ;  /* 0x0000001fff247819 */ /* 0x000fe20000011424 */
[----:B0-----:R-:W3:Y:S04]  /*64b0*/  LDL.LU R28, [R1+0x17bc] ;  /* 0x0017bc00011c7983 */ /* 0x001ee80000300800 */
[----:B------:R0:W-:Y:S01]  /*64c0*/  STL [R1+0x64], R25 ;  /* 0x0000641901007387 */ /* 0x0001e20000100800 */
[----:B------:R-:W-:-:S03]  /*64d0*/  SHF.R.S32.HI R19, RZ, 0x1f, R19 ;  /* 0x0000001fff137819 */ /* 0x000fc60000011413 */
[----:B0-----:R-:W4:Y:S04]  /*64e0*/  LDL.LU R25, [R1+0x17b8] ;  /* 0x0017b80001197983 */ /* 0x001f280000300800 */
[----:B------:R0:W-:Y:S01]  /*64f0*/  STL [R1+0x70], R30 ;  /* 0x0000701e01007387 */ /* 0x0001e20000100800 */
[----:B------:R-:W-:-:S03]  /*6500*/  SHF.R.S32.HI R38, RZ, 0x1f, R38 ;  /* 0x0000001fff267819 */ /* 0x000fc60000011426 */
[----:B0-----:R-:W5:Y:S04]  /*6510*/  LDL.LU R30, [R1+0x17b4] ;  /* 0x0017b400011e7983 */ /* 0x001f680000300800 */
[----:B------:R0:W-:Y:S01]  /*6520*/  STL [R1+0x78], R24 ;  /* 0x0000781801007387 */ /* 0x0001e20000100800 */
[----:B------:R-:W-:-:S03]  /*6530*/  SHF.R.S32.HI R18, RZ, 0x1f, R18 ;  /* 0x0000001fff127819 */ /* 0x000fc60000011412 */
[----:B0-----:R-:W2:Y:S04]  /*6540*/  LDL.LU R24, [R1+0x17b0] ;  /* 0x0017b00001187983 */ /* 0x001ea80000300800 */
        /* <DEDUP_REMOVED lines=39> */
[----:B------:R0:W-:Y:S04]  /*67c0*/  STL [R1+0xf0], R2 ;  /* 0x0000f00201007387 */ /* 0x0001e80000100800 */
        /* <DEDUP_REMOVED lines=8> */
[----:B0-----:R-:W3:Y:S04]  /*6850*/  LDL.LU R5, [R1+0x1768] ;  /* 0x0017680001057983 */ /* 0x001ee80000300800 */
[----:B------:R0:W-:Y:S04]  /*6860*/  STL [R1+0x104], R7 ;  /* 0x0001040701007387 */ /* 0x0001e80000100800 */
[----:B0-----:R-:W4:Y:S01]  /*6870*/  LDL.LU R7, [R1+0x1764] ;  /* 0x0017640001077983 */ /* 0x001f220000300800 */
[----:B--2---:R-:W-:-:S02]  /*6880*/  SHF.R.S32.HI R4, RZ, 0x1f, R4 ;  /* 0x0000001fff047819 */ /* 0x004fc40000011404 */
[----:B---3--:R-:W-:Y:S02]  /*6890*/  SHF.R.S32.HI R5, RZ, 0x1f, R5 ;  /* 0x0000001fff057819 */ /* 0x008fe40000011405 */
[----:B----4-:R-:W-:-:S05]  /*68a0*/  SHF.R.S32.HI R7, RZ, 0x1f, R7 ;  /* 0x0000001fff077819 */ /* 0x010fca0000011407 */
[----:B------:R0:W-:Y:S04]  /*68b0*/  STL [R1+0x108], R7 ;  /* 0x0001080701007387 */ /* 0x0001e80000100800 */
[----:B0-----:R-:W2:Y:S04]  /*68c0*/  LDL.LU R7, [R1+0x1760] ;  /* 0x0017600001077983 */ /* 0x001ea80000300800 */
[----:B------:R0:W-:Y:S04]  /*68d0*/  STL [R1+0x10c], R5 ;  /* 0x00010c0501007387 */ /* 0x0001e80000100800 */
[----:B0-----:R-:W3:Y:S04]  /*68e0*/  LDL.LU R5, [R1+0x175c] ;  /* 0x00175c0001057983 */ /* 0x001ee80000300800 */
[----:B------:R0:W-:Y:S04]  /*68f0*/  STL [R1+0x110], R4 ;  /* 0x0001100401007387 */ /* 0x0001e80000100800 */
[----:B0-----:R-:W4:Y:S01]  /*6900*/  LDL.LU R4, [R1+0x1758] ;  /* 0x0017580001047983 */ /* 0x001f220000300800 */
[----:B------:R-:W-:-:S05]  /*6910*/  SHF.R.S32.HI R2, RZ, 0x1f, R2 ;  /* 0x0000001fff027819 */ /* 0x000fca0000011402 */
[----:B------:R4:W-:Y:S02]  /*6920*/  STL [R1+0x114], R2 ;  /* 0x0001140201007387 */ /* 0x0009e40000100800 */
[----:B----4-:R-:W-:-:S05]  /*6930*/  IADD3 R2, P4, PT, R8, R4, RZ ;  /* 0x0000000408027210 */ /* 0x010fca0007f9e0ff */
[----:B------:R0:W-:Y:S04]  /*6940*/  STL [R1+0x1620], R2 ;  /* 0x0016200201007387 */ /* 0x0001e80000100800 */
[----:B0-----:R-:W4:Y:S01]  /*6950*/  LDL.LU R2, [R1+0x1754] ;  /* 0x0017540001027983 */ /* 0x001f220000300800 */
[----:B------:R-:W-:Y:S02]  /*6960*/  IMAD R29, R29, UR47, RZ ;  /* 0x0000002f1d1d7c24 */ /* 0x000fe4000f8e02ff */
[----:B------:R-:W-:Y:S02]  /*6970*/  IMAD R31, R31, UR47, RZ ;  /* 0x0000002f1f1f7c24 */ /* 0x000fe4000f8e02ff */
[----:B------:R-:W-:Y:S01]  /*6980*/  IMAD R32, R32, UR47, RZ ;  /* 0x0000002f20207c24 */ /* 0x000fe2000f8e02ff */
[----:B------:R-:W-:Y:S01]  /*6990*/  SHF.R.S32.HI R23, RZ, 0x1f, R29 ;  /* 0x0000001fff177819 */ /* 0x000fe2000001141d */
        /* <DEDUP_REMOVED lines=9> */
[----:B----4-:R-:W-:-:S05]  /*6a30*/  IADD3 R8, P6, PT, R8, R2, RZ ;  /* 0x0000000208087210 */ /* 0x010fca0007fde0ff */
[----:B------:R0:W-:Y:S02]  /*6a40*/  STL [R1+0x1618], R8 ;  /* 0x0016180801007387 */ /* 0x0001e40000100800 */
[C---:B0-----:R-:W-:Y:S02]  /*6a50*/  IADD3 R8, P3, PT, R11.reuse, R4, RZ ;  /* 0x000000040b087210 */ /* 0x041fe40007f7e0ff */
[----:B------:R-:W-:-:S03]  /*6a60*/  IADD3 R11, P2, PT, R11, R2, RZ ;  /* 0x000000020b0b7210 */ /* 0x000fc60007f5e0ff */
[----:B------:R0:W-:Y:S04]  /*6a70*/  STL [R1+0x161c], R8 ;  /* 0x00161c0801007387 */ /* 0x0001e80000100800 */
[----:B------:R2:W-:Y:S01]  /*6a80*/  STL [R1+0x1610], R11 ;  /* 0x0016100b01007387 */ /* 0x0005e20000100800 */
[C---:B0-----:R-:W-:Y:S02]  /*6a90*/  IADD3 R8, P1, PT, R12.reuse, R4, RZ ;  /* 0x000000040c087210 */ /* 0x041fe40007f3e0ff */
[----:B------:R-:W-:Y:S01]  /*6aa0*/  IADD3 R12, P0, PT, R12, R2, RZ ;  /* 0x000000020c0c7210 */ /* 0x000fe20007f1e0ff */
[----:B--2---:R-:W-:Y:S02]  /*6ab0*/  IMAD.X R11, R44, 0x1, R7, P4 ;  /* 0x000000012c0b7824 */ /* 0x004fe400020e0607 */
[----:B------:R0:W-:Y:S04]  /*6ac0*/  STL [R1+0x1614], R8 ;  /* 0x0016140801007387 */ /* 0x0001e80000100800 */
[----:B------:R3:W-:Y:S01]  /*6ad0*/  STL [R1+0x1608], R12 ;  /* 0x0016080c01007387 */ /* 0x0007e20000100800 */
[----:B0-----:R-:W-:-:S03]  /*6ae0*/  IADD3 R8, P5, PT, R15, R4, RZ ;  /* 0x000000040f087210 */ /* 0x001fc60007fbe0ff */
[----:B------:R0:W-:Y:S01]  /*6af0*/  STL [R1+0x1600], R11 ;  /* 0x0016000b01007387 */ /* 0x0001e20000100800 */
[----:B---3--:R-:W-:-:S03]  /*6b00*/  IMAD.X R12, R44, 0x1, R5, P6 ;  /* 0x000000012c0c7824 */ /* 0x008fc600030e0605 */
[----:B------:R1:W-:Y:S04]  /*6b10*/  STL [R1+0x160c], R8 ;  /* 0x00160c0801007387 */ /* 0x0003e80000100800 */
[----:B------:R2:W-:Y:S01]  /*6b20*/  STL [R1+0x1604], R12 ;  /* 0x0016040c01007387 */ /* 0x0005e20000100800 */
[----:B0-----:R-:W-:Y:S01]  /*6b30*/  IADD3 R11, P4, PT, R15, R2, RZ ;  /* 0x000000020f0b7210 */ /* 0x001fe20007f9e0ff */
[----:B-1----:R-:W-:-:S04]  /*6b40*/  IMAD.X R8, R43, 0x1, R7, P3 ;  /* 0x000000012b087824 */ /* 0x002fc800018e0607 */
[----:B------:R0:W-:Y:S01]  /*6b50*/  STL [R1+0x15f8], R11 ;  /* 0x0015f80b01007387 */ /* 0x0001e20000100800 */
[----:B--2---:R-:W-:-:S03]  /*6b60*/  IADD3 R12, P3, PT, R18, R4, RZ ;  /* 0x00000004120c7210 */ /* 0x004fc60007f7e0ff */
[----:B------:R1:W-:Y:S04]  /*6b70*/  STL [R1+0x15f0], R8 ;  /* 0x0015f00801007387 */ /* 0x0003e80000100800 */
[----:B------:R2:W-:Y:S01]  /*6b80*/  STL [R1+0x15fc], R12 ;  /* 0x0015fc0c01007387 */ /* 0x0005e20000100800 */
[----:B0-----:R-:W-:Y:S01]  /*6b90*/  IMAD.X R11, R43, 0x1, R5, P2 ;  /* 0x000000012b0b7824 */ /* 0x001fe200010e0605 */
[----:B-1----:R-:W-:-:S04]  /*6ba0*/  IADD3 R8, P2, PT, R18, R2, RZ ;  /* 0x0000000212087210 */ /* 0x002fc80007f5e0ff */
[----:B------:R0:W-:Y:S01]  /*6bb0*/  STL [R1+0x15f4], R11 ;  /* 0x0015f40b01007387 */ /* 0x0001e20000100800 */
[----:B--2---:R-:W-:-:S03]  /*6bc0*/  IMAD.X R12, R42, 0x1, R7, P1 ;  /* 0x000000012a0c7824 */ /* 0x004fc600008e0607 */
        /* <DEDUP_REMOVED lines=39> */
[----:B-----5:R-:W-:-:S04]  /*6e40*/  IMAD.X R8, R30, 0x1, R7, P3 ;  /* 0x000000011e087824 */ /* 0x020fc800018e0607 */
[----:B------:R0:W-:Y:S01]  /*6e50*/  STL [R1+0x1594], R11 ;  /* 0x0015940b01007387 */ /* 0x0001e20000100800 */
[----:B-1----:R-:W-:-:S03]  /*6e60*/  IADD3 R12, P3, PT, R29, R4, RZ ;  /* 0x000000041d0c7210 */ /* 0x002fc60007f7e0ff */
        /* <DEDUP_REMOVED lines=14> */
[----:B0-----:R-:W-:-:S03]  /*6f50*/  IMAD.X R11, R26, 0x1, R7, P5 ;  /* 0x000000011a0b7824 */ /* 0x001fc600028e0607 */
[----:B------:R-:W3:Y:S01]  /*6f60*/  LDL.LU R42, [R1+0x1c] ;  /* 0x00001c00012a7983 */ /* 0x000ee20000300800 */
[----:B-1----:R-:W-:Y:S01]  /*6f70*/  IADD3 R8, P5, PT, R32, R4, RZ ;  /* 0x0000000420087210 */ /* 0x002fe20007fbe0ff */
[----:B--2---:R-:W-:Y:S02]  /*6f80*/  IMAD.X R12, R26, 0x1, R5, P4 ;  /* 0x000000011a0c7824 */ /* 0x004fe400020e0605 */
[----:B------:R0:W-:Y:S04]  /*6f90*/  STL [R1+0x156c], R11 ;  /* 0x00156c0b01007387 */ /* 0x0001e80000100800 */
[----:B------:R1:W-:Y:S04]  /*6fa0*/  STL [R1+0x1578], R8 ;  /* 0x0015780801007387 */ /* 0x0003e80000100800 */
[----:B------:R2:W-:Y:S01]  /*6fb0*/  STL [R1+0x1570], R12 ;  /* 0x0015700c01007387 */ /* 0x0005e20000100800 */
[----:B0-----:R-:W-:-:S03]  /*6fc0*/  IADD3 R11, P4, PT, R32, R2, RZ ;  /* 0x00000002200b7210 */ /* 0x001fc60007f9e0ff */
[----:B------:R-:W4:Y:S01]  /*6fd0*/  LDL.LU R18, [R1+0x18] ;  /* 0x0000180001127983 */ /* 0x000f220000300800 */
[C---:B-1----:R-:W-:Y:S01]  /*6fe0*/  IMAD.X R8, R23.reuse, 0x1, R7, P3 ;  /* 0x0000000117087824 */ /* 0x042fe200018e0607 */
[----:B--2---:R-:W-:Y:S02]  /*6ff0*/  IADD3 R12, P3, PT, R34, R4, RZ ;  /* 0x00000004220c7210 */ /* 0x004fe40007f7e0ff */
[----:B------:R0:W-:Y:S04]  /*7000*/  STL [R1+0x1560], R11 ;  /* 0x0015600b01007387 */ /* 0x0001e80000100800 */
[----:B------:R1:W-:Y:S04]  /*7010*/  STL [R1+0x1558], R8 ;  /* 0x0015580801007387 */ /* 0x0003e80000100800 */
[----:B------:R2:W-:Y:S01]  /*7020*/  STL [R1+0x1564], R12 ;  /* 0x0015640c01007387 */ /* 0x0005e20000100800 */
[----:B0-----:R-:W-:-:S03]  /*7030*/  IMAD.X R11, R23, 0x1, R5, P2 ;  /* 0x00000001170b7824 */ /* 0x001fc600010e0605 */
[----:B------:R-:W5:Y:S01]  /*7040*/  LDL.LU R43, [R1+0x14] ;  /* 0x00001400012b7983 */ /* 0x000f620000300800 */
[----:B-1----:R-:W-:Y:S01]  /*7050*/  IADD3 R8, P2, PT, R34, R2, RZ ;  /* 0x0000000222087210 */ /* 0x002fe20007f5e0ff */
[----:B--2---:R-:W-:Y:S02]  /*7060*/  IMAD.X R12, R21, 0x1, R7, P1 ;  /* 0x00000001150c7824 */ /* 0x004fe400008e0607 */
[----:B------:R0:W-:Y:S04]  /*7070*/  STL [R1+0x155c], R11 ;  /* 0x00155c0b01007387 */ /* 0x0001e80000100800 */
[----:B------:R1:W-:Y:S04]  /*7080*/  STL [R1+0x1550], R8 ;  /* 0x0015500801007387 */ /* 0x0003e80000100800 */
[----:B------:R2:W-:Y:S01]  /*7090*/  STL [R1+0x1548], R12 ;  /* 0x0015480c01007387 */ /* 0x0005e20000100800 */
[----:B0-----:R-:W-:-:S03]  /*70a0*/  IADD3 R11, P1, PT, R35, R4, RZ ;  /* 0x00000004230b7210 */ /* 0x001fc60007f3e0ff */
[----:B------:R-:W5:Y:S01]  /*70b0*/  LDL.LU R15, [R1+0x10] ;  /* 0x00001000010f7983 */ /* 0x000f620000300800 */
[----:B-1----:R-:W-:Y:S01]  /*70c0*/  IMAD.X R8, R21, 0x1, R5, P0 ;  /* 0x0000000115087824 */ /* 0x002fe200000e0605 */
[----:B--2---:R-:W-:Y:S02]  /*70d0*/  IADD3 R12, P0, PT, R35, R2, RZ ;  /* 0x00000002230c7210 */ /* 0x004fe40007f1e0ff */
[----:B------:R0:W-:Y:S04]  /*70e0*/  STL [R1+0x1554], R11 ;  /* 0x0015540b01007387 */ /* 0x0001e80000100800 */
[----:B------:R1:W-:Y:S04]  /*70f0*/  STL [R1+0x154c], R8 ;  /* 0x00154c0801007387 */ /* 0x0003e80000100800 */
[----:B------:R2:W-:Y:S01]  /*7100*/  STL [R1+0x1540], R12 ;  /* 0x0015400c01007387 */ /* 0x0005e20000100800 */
[----:B0-----:R-:W-:-:S03]  /*7110*/  IMAD.X R11, R20, 0x1, R7, P5 ;  /* 0x00000001140b7824 */ /* 0x001fc600028e0607 */
[----:B------:R-:W5:Y:S01]  /*7120*/  LDL.LU R44, [R1+0xc] ;  /* 0x00000c00012c7983 */ /* 0x000f620000300800 */
[----:B-1----:R-:W-:-:S03]  /*7130*/  IADD3 R8, P5, PT, R37, R4, RZ ;  /* 0x0000000425087210 */ /* 0x002fc60007fbe0ff */
[----:B------:R0:W-:Y:S01]  /*7140*/  STL [R1+0x1538], R11 ;  /* 0x0015380b01007387 */ /* 0x0001e20000100800 */
[----:B--2---:R-:W-:-:S03]  /*7150*/  IMAD.X R12, R20, 0x1, R5, P4 ;  /* 0x00000001140c7824 */ /* 0x004fc600020e0605 */
[----:B------:R1:W-:Y:S01]  /*7160*/  STL [R1+0x1544], R8 ;  /* 0x0015440801007387 */ /* 0x0003e20000100800 */
[----:B0-----:R-:W-:-:S03]  /*7170*/  IADD3 R11, P4, PT, R37, R2, RZ ;  /* 0x00000002250b7210 */ /* 0x001fc60007f9e0ff */
[----:B------:R0:W-:Y:S01]  /*7180*/  STL [R1+0x153c], R12 ;  /* 0x00153c0c01007387 */ /* 0x0001e20000100800 */
[----:B-1----:R-:W-:-:S03]  /*7190*/  IMAD.X R8, R17, 0x1, R7, P3 ;  /* 0x0000000111087824 */ /* 0x002fc600018e0607 */
[----:B0-----:R-:W2:Y:S04]  /*71a0*/  LDL.LU R12, [R1+0x8] ;  /* 0x00000800010c7983 */ /* 0x001ea80000300800 */
[----:B------:R0:W-:Y:S01]  /*71b0*/  STL [R1+0x1530], R11 ;  /* 0x0015300b01007387 */ /* 0x0001e20000100800 */
[----:B------:R-:W-:-:S03]  /*71c0*/  IMAD.X R17, R17, 0x1, R5, P2 ;  /* 0x0000000111117824 */ /* 0x000fc600010e0605 */
[----:B------:R1:W-:Y:S01]  /*71d0*/  STL [R1+0x1528], R8 ;  /* 0x0015280801007387 */ /* 0x0003e20000100800 */
[C---:B0-----:R-:W-:Y:S02]  /*71e0*/  IADD3 R11, P3, PT, R39.reuse, R4, RZ ;  /* 0x00000004270b7210 */ /* 0x041fe40007f7e0ff */
[----:B-1----:R-:W-:-:S03]  /*71f0*/  IADD3 R8, P2, PT, R39, R2, RZ ;  /* 0x0000000227087210 */ /* 0x002fc60007f5e0ff */
[----:B------:R0:W-:Y:S04]  /*7200*/  STL [R1+0x1534], R11 ;  /* 0x0015340b01007387 */ /* 0x0001e80000100800 */
[----:B0-----:R-:W2:Y:S04]  /*7210*/  LDL.LU R11, [R1+0x4] ;  /* 0x00000400010b7983 */ /* 0x001ea80000300800 */
[----:B------:R0:W-:Y:S04]  /*7220*/  STL [R1+0x152c], R17 ;  /* 0x00152c1101007387 */ /* 0x0001e80000100800 */
[----:B------:R1:W-:Y:S01]  /*7230*/  STL [R1+0x1520], R8 ;  /* 0x0015200801007387 */ /* 0x0003e20000100800 */
[----:B0-----:R-:W-:Y:S01]  /*7240*/  IMAD.X R17, R16, 0x1, R7, P1 ;  /* 0x0000000110117824 */ /* 0x001fe200008e0607 */
[----:B-1----:R-:W-:-:S04]  /*7250*/  IADD3 R8, P1, PT, R40, R4, RZ ;  /* 0x0000000428087210 */ /* 0x002fc80007f3e0ff */
[----:B------:R-:W-:Y:S04]  /*7260*/  STL [R1+0x1518], R17 ;  /* 0x0015181101007387 */ /* 0x000fe80000100800 */
[----:B------:R0:W-:Y:S04]  /*7270*/  STL [R1+0x1524], R8 ;  /* 0x0015240801007387 */ /* 0x0001e80000100800 */
[----:B0-----:R-:W2:Y:S01]  /*7280*/  LDL.LU R8, [R1] ;  /* 0x0000000001087983 */ /* 0x001ea20000300800 */
[----:B------:R-:W-:Y:S01]  /*7290*/  IMAD.X R16, R16, 0x1, R5, P0 ;  /* 0x0000000110107824 */ /* 0x000fe200000e0605 */
[----:B------:R-:W-:-:S02]  /*72a0*/  SHF.R.S32.HI R14, RZ, 0x1f, R37 ;  /* 0x0000001fff0e7819 */ /* 0x000fc40000011425 */
[----:B------:R-:W-:Y:S02]  /*72b0*/  IADD3 R17, P0, PT, R40, R2, RZ ;  /* 0x0000000228117210 */ /* 0x000fe40007f1e0ff */
[----:B------:R0:W-:Y:S01]  /*72c0*/  STL [R1+0x151c], R16 ;  /* 0x00151c1001007387 */ /* 0x0001e20000100800 */
[----:B------:R-:W-:-:S03]  /*72d0*/  SHF.R.S32.HI R13, RZ, 0x1f, R39 ;  /* 0x0000001fff0d7819 */ /* 0x000fc60000011427 */
[----:B------:R3:W-:Y:S01]  /*72e0*/  STL [R1+0x1258], R17 ;  /* 0x0012581101007387 */ /* 0x0007e20000100800 */
[C---:B0-----:R-:W-:Y:S02]  /*72f0*/  IMAD.X R16, R14.reuse, 0x1, R7, P5 ;  /* 0x000000010e107824 */ /* 0x041fe400028e0607 */
[----:B------:R-:W-:-:S03]  /*7300*/  IMAD.X R14, R14, 0x1, R5, P4 ;  /* 0x000000010e0e7824 */ /* 0x000fc600020e0605 */
[----:B------:R0:W-:Y:S01]  /*7310*/  STL [R1+0x1240], R16 ;  /* 0x0012401001007387 */ /* 0x0001e20000100800 */
[----:B------:R-:W-:Y:S02]  /*7320*/  SHF.R.S32.HI R10, RZ, 0x1f, R40 ;  /* 0x0000001fff0a7819 */ /* 0x000fe40000011428 */
[----:B------:R-:W-:Y:S02]  /*7330*/  SHF.R.S32.HI R9, RZ, 0x1f, R9 ;  /* 0x0000001fff097819 */ /* 0x000fe40000011409 */
[----:B------:R-:W-:Y:S02]  /*7340*/  SHF.R.S32.HI R6, RZ, 0x1f, R47 ;  /* 0x0000001fff067819 */ /* 0x000fe4000001142f */
[----:B------:R-:W-:Y:S02]  /*7350*/  SHF.R.S32.HI R3, RZ, 0x1f, R55 ;  /* 0x0000001fff037819 */ /* 0x000fe40000011437 */
[----:B------:R-:W-:Y:S02]  /*7360*/  SHF.R.S32.HI R45, RZ, 0x1f, R45 ;  /* 0x0000001fff2d7819 */ /* 0x000fe4000001142d */
[----:B------:R-:W-:Y:S01]  /*7370*/  SHF.R.S32.HI R46, RZ, 0x1f, R46 ;  /* 0x0000001fff2e7819 */ /* 0x000fe2000001142e */
[----:B------:R-:W-:Y:S01]  /*7380*/  IMAD R58, R58, UR47, RZ ;  /* 0x0000002f3a3a7c24 */ /* 0x000fe2000f8e02ff */
[----:B------:R-:W-:-:S02]  /*7390*/  SHF.R.S32.HI R47, RZ, 0x1f, R49 ;  /* 0x0000001fff2f7819 */ /* 0x000fc40000011431 */
[----:B------:R-:W-:Y:S02]  /*73a0*/  SHF.R.S32.HI R48, RZ, 0x1f, R48 ;  /* 0x0000001fff307819 */ /* 0x000fe40000011430 */
[C---:B---3--:R-:W-:Y:S02]  /*73b0*/  IADD3 R17, P5, PT, R42.reuse, R4, RZ ;  /* 0x000000042a117210 */ /* 0x048fe40007fbe0ff */
[----:B0-----:R-:W-:-:S03]  /*73c0*/  IADD3 R16, P4, PT, R42, R2, RZ ;  /* 0x000000022a107210 */ /* 0x001fc60007f9e0ff */
[----:B------:R0:W-:Y:S04]  /*73d0*/  STL [R1+0x1260], R17 ;  /* 0x0012601101007387 */ /* 0x0001e80000100800 */
[----:B------:R4:W-:Y:S04]  /*73e0*/  STL [R1+0x1244], R14 ;  /* 0x0012440e01007387 */ /* 0x0009e80000100800 */
[----:B------:R1:W-:Y:S01]  /*73f0*/  STL [R1+0x1268], R16 ;  /* 0x0012681001007387 */ /* 0x0003e20000100800 */
[----:B0-----:R-:W-:Y:S01]  /*7400*/  IMAD.X R17, R13, 0x1, R7, P3 ;  /* 0x000000010d117824 */ /* 0x001fe200018e0607 */
[----:B----4-:R-:W-:-:S04]  /*7410*/  IADD3 R14, P3, PT, R18, R4, RZ ;  /* 0x00000004120e7210 */ /* 0x010fc80007f7e0ff */
[----:B------:R-:W-:Y:S01]  /*7420*/  STL [R1+0x1248], R17 ;  /* 0x0012481101007387 */ /* 0x000fe20000100800 */
[----:B-1----:R-:W-:Y:S01]  /*7430*/  IMAD.X R16, R13, 0x1, R5, P2 ;  /* 0x000000010d107824 */ /* 0x002fe200010e0605 */
[----:B------:R-:W-:Y:S02]  /*7440*/  IADD3 R13, P2, PT, R18, R2, RZ ;  /* 0x00000002120d7210 */ /* 0x000fe40007f5e0ff */
[----:B------:R0:W-:Y:S04]  /*7450*/  STL [R1+0x1270], R14 ;  /* 0x0012700e01007387 */ /* 0x0001e80000100800 */
[----:B------:R5:W-:Y:S04]  /*7460*/  STL [R1+0x124c], R16 ;  /* 0x00124c1001007387 */ /* 0x000be80000100800 */
[----:B------:R1:W-:Y:S01]  /*7470*/  STL [R1+0x1278], R13 ;  /* 0x0012780d01007387 */ /* 0x0003e20000100800 */
[----:B0-----:R-:W-:Y:S01]  /*7480*/  IMAD.X R14, R10, 0x1, R7, P1 ;  /* 0x000000010a0e7824 */ /* 0x001fe200008e0607 */
[----:B-----5:R-:W-:-:S04]  /*7490*/  IADD3 R16, P1, PT, R43, R4, RZ ;  /* 0x000000042b107210 */ /* 0x020fc80007f3e0ff */
[----:B------:R0:W-:Y:S01]  /*74a0*/  STL [R1+0x1250], R14 ;  /* 0x0012500e01007387 */ /* 0x0001e20000100800 */
[----:B-1----:R-:W-:-:S03]  /*74b0*/  IMAD.X R13, R10, 0x1, R5, P0 ;  /* 0x000000010a0d7824 */ /* 0x002fc600000e0605 */
[----:B------:R-:W-:Y:S01]  /*74c0*/  STL [R1+0x1280], R16 ;  /* 0x0012801001007387 */ /* 0x000fe20000100800 */
[----:B------:R-:W-:-:S03]  /*74d0*/  IMAD.X R10, R9, 0x1, R7, P5 ;  /* 0x00000001090a7824 */ /* 0x000fc600028e0607 */
[----:B------:R1:W-:Y:S01]  /*74e0*/  STL [R1+0x1254], R13 ;  /* 0x0012540d01007387 */ /* 0x0003e20000100800 */
[----:B0-----:R-:W-:Y:S01]  /*74f0*/  IADD3 R14, P0, PT, R43, R2, RZ ;  /* 0x000000022b0e7210 */ /* 0x001fe20007f1e0ff */
[----:B------:R-:W-:-:S04]  /*7500*/  IMAD.X R9, R9, 0x1, R5, P4 ;  /* 0x0000000109097824 */ /* 0x000fc800020e0605 */
[----:B------:R-:W-:Y:S01]  /*7510*/  STL [R1+0x1288], R14 ;  /* 0x0012880e01007387 */ /* 0x000fe20000100800 */
[----:B-1----:R-:W-:-:S03]  /*7520*/  IADD3 R13, P5, PT, R15, R4, RZ ;  /* 0x000000040f0d7210 */ /* 0x002fc60007fbe0ff */
[----:B------:R0:W-:Y:S04]  /*7530*/  STL [R1+0x125c], R10 ;  /* 0x00125c0a01007387 */ /* 0x0001e80000100800 */
[----:B------:R1:W-:Y:S04]  /*7540*/  STL [R1+0x1290], R13 ;  /* 0x0012900d01007387 */ /* 0x0003e80000100800 */
[----:B------:R3:W-:Y:S01]  /*7550*/  STL [R1+0x1264], R9 ;  /* 0x0012640901007387 */ /* 0x0007e20000100800 */
[----:B0-----:R-:W-:Y:S01]  /*7560*/  IADD3 R10, P4, PT, R15, R2, RZ ;  /* 0x000000020f0a7210 */ /* 0x001fe20007f9e0ff */
[----:B-1----:R-:W-:-:S04]  /*7570*/  IMAD.X R13, R6, 0x1, R7, P3 ;  /* 0x00000001060d7824 */ /* 0x002fc800018e0607 */
[----:B------:R0:W-:Y:S01]  /*7580*/  STL [R1+0x1298], R10 ;  /* 0x0012980a01007387 */ /* 0x0001e20000100800 */
[----:B---3--:R-:W-:-:S03]  /*7590*/  IADD3 R9, P3, PT, R44, R4, RZ ;  /* 0x000000042c097210 */ /* 0x008fc60007f7e0ff */
[----:B------:R-:W-:Y:S04]  /*75a0*/  STL [R1+0x126c], R13 ;  /* 0x00126c0d01007387 */ /* 0x000fe80000100800 */
[----:B------:R1:W-:Y:S01]  /*75b0*/  STL [R1+0x12a0], R9 ;  /* 0x0012a00901007387 */ /* 0x0003e20000100800 */
[----:B0-----:R-:W-:Y:S01]  /*75c0*/  IMAD.X R10, R6, 0x1, R5, P2 ;  /* 0x00000001060a7824 */ /* 0x001fe200010e0605 */
[----:B------:R-:W-:-:S04]  /*75d0*/  IADD3 R6, P2, PT, R44, R2, RZ ;  /* 0x000000022c067210 */ /* 0x000fc80007f5e0ff */
[----:B------:R2:W-:Y:S01]  /*75e0*/  STL [R1+0x1274], R10 ;  /* 0x0012740a01007387 */ /* 0x0005e20000100800 */
[----:B-1----:R-:W-:-:S03]  /*75f0*/  IMAD.X R9, R3, 0x1, R7, P1 ;  /* 0x0000000103097824 */ /* 0x002fc600008e0607 */
[----:B------:R0:W-:Y:S04]  /*7600*/  STL [R1+0x12a8], R6 ;  /* 0x0012a80601007387 */ /* 0x0001e80000100800 */
[----:B------:R1:W-:Y:S01]  /*7610*/  STL [R1+0x127c], R9 ;  /* 0x00127c0901007387 */ /* 0x0003e20000100800 */
[C---:B--2---:R-:W-:Y:S01]  /*7620*/  IADD3 R10, P1, PT, R12.reuse, R4, RZ ;  /* 0x000000040c0a7210 */ /* 0x044fe20007f3e0ff */
[----:B0-----:R-:W-:Y:S01]  /*7630*/  IMAD.X R6, R3, 0x1, R5, P0 ;  /* 0x0000000103067824 */ /* 0x001fe200000e0605 */
[----:B-1----:R-:W-:-:S03]  /*7640*/  IADD3 R9, P0, PT, R12, R2, RZ ;  /* 0x000000020c097210 */ /* 0x002fc60007f1e0ff */
[----:B------:R-:W-:Y:S01]  /*7650*/  STL [R1+0x1514], R10 ;  /* 0x0015140a01007387 */ /* 0x000fe20000100800 */
[----:B------:R-:W-:-:S03]  /*7660*/  IMAD.X R3, R45, 0x1, R7, P5 ;  /* 0x000000012d037824 */ /* 0x000fc600028e0607 */
[----:B------:R-:W-:Y:S04]  /*7670*/  STL [R1+0x1284], R6 ;  /* 0x0012840601007387 */ /* 0x000fe80000100800 */
[----:B------:R0:W-:Y:S04]  /*7680*/  STL [R1+0x12b4], R9 ;  /* 0x0012b40901007387 */ /* 0x0001e80000100800 */
[----:B------:R1:W-:Y:S01]  /*7690*/  STL [R1+0x128c], R3 ;  /* 0x00128c0301007387 */ /* 0x0003e20000100800 */
[----:B0-----:R-:W-:Y:S01]  /*76a0*/  IMAD.X R9, R45, 0x1, R5, P4 ;  /* 0x000000012d097824 */ /* 0x001fe200020e0605 */
[----:B------:R-:W-:-:S02]  /*76b0*/  IADD3 R6, P5, PT, R11, R4, RZ ;  /* 0x000000040b067210 */ /* 0x000fc40007fbe0ff */
[----:B-1----:R-:W-:-:S03]  /*76c0*/  IADD3 R3, P4, PT, R11, R2, RZ ;  /* 0x000000020b037210 */ /* 0x002fc60007f9e0ff */
[----:B------:R0:W-:Y:S04]  /*76d0*/  STL [R1+0x12bc], R6 ;  /* 0x0012bc0601007387 */ /* 0x0001e80000100800 */
[----:B------:R-:W-:Y:S04]  /*76e0*/  STL [R1+0x1294], R9 ;  /* 0x0012940901007387 */ /* 0x000fe80000100800 */
[----:B------:R-:W2:Y:S01]  /*76f0*/  LDL.LU R12, [R1+0x20] ;  /* 0x00002000010c7983 */ /* 0x000ea20000300800 */
[----:B0-----:R-:W-:-:S03]  /*7700*/  IMAD.X R6, R46, 0x1, R7, P3 ;  /* 0x000000012e067824 */ /* 0x001fc600018e0607 */
[----:B------:R-:W-:Y:S04]  /*7710*/  STL [R1+0x12c4], R3 ;  /* 0x0012c40301007387 */ /* 0x000fe80000100800 */
[----:B------:R0:W-:Y:S02]  /*7720*/  STL [R1+0x129c], R6 ;  /* 0x00129c0601007387 */ /* 0x0001e40000100800 */
[----:B0-----:R-:W-:Y:S01]  /*7730*/  IMAD.X R6, R46, 0x1, R5, P2 ;  /* 0x000000012e067824 */ /* 0x001fe200010e0605 */
[C---:B------:R-:W-:Y:S02]  /*7740*/  IADD3 R3, P3, PT, R8.reuse, R4, RZ ;  /* 0x0000000408037210 */ /* 0x040fe40007f7e0ff */
[----:B------:R-:W-:-:S03]  /*7750*/  IADD3 R8, P2, PT, R8, R2, RZ ;  /* 0x0000000208087210 */ /* 0x000fc60007f5e0ff */
[----:B------:R0:W-:Y:S04]  /*7760*/  STL [R1+0x12cc], R3 ;  /* 0x0012cc0301007387 */ /* 0x0001e80000100800 */
[----:B------:R1:W-:Y:S04]  /*7770*/  STL [R1+0x12a4], R6 ;  /* 0x0012a40601007387 */ /* 0x0003e80000100800 */
[----:B------:R3:W-:Y:S01]  /*7780*/  STL [R1+0x12d4], R8 ;  /* 0x0012d40801007387 */ /* 0x0007e20000100800 */
[----:B0-----:R-:W-:-:S03]  /*7790*/  IMAD.X R3, R47, 0x1, R7, P1 ;  /* 0x000000012f037824 */ /* 0x001fc600008e0607 */
[----:B------:R-:W4:Y:S01]  /*77a0*/  LDL.LU R11, [R1+0x24] ;  /* 0x00002400010b7983 */ /* 0x000f220000300800 */
[----:B-1----:R-:W-:-:S03]  /*77b0*/  IADD3 R6, P1, PT, R58, R4, RZ ;  /* 0x000000043a067210 */ /* 0x002fc60007f3e0ff */
[----:B------:R0:W-:Y:S01]  /*77c0*/  STL [R1+0x12ac], R3 ;  /* 0x0012ac0301007387 */ /* 0x0001e20000100800 */
[----:B---3--:R-:W-:-:S03]  /*77d0*/  IMAD.X R8, R48, 0x1, R7, P5 ;  /* 0x0000000130087824 */ /* 0x008fc600028e0607 */
[----:B------:R1:W-:Y:S01]  /*77e0*/  STL [R1+0x12dc], R6 ;  /* 0x0012dc0601007387 */ /* 0x0003e20000100800 */
[----:B0-----:R-:W-:Y:S01]  /*77f0*/  IMAD.X R3, R47, 0x1, R5, P0 ;  /* 0x000000012f037824 */ /* 0x001fe200000e0605 */
[----:B-1----:R-:W-:-:S04]  /*7800*/  IADD3 R6, P0, PT, R58, R2, RZ ;  /* 0x000000023a067210 */ /* 0x002fc80007f1e0ff */
[----:B------:R-:W-:Y:S04]  /*7810*/  STL [R1+0x12b0], R3 ;  /* 0x0012b00301007387 */ /* 0x000fe80000100800 */
[----:B------:R-:W-:Y:S04]  /*7820*/  STL [R1+0x12e4], R6 ;  /* 0x0012e40601007387 */ /* 0x000fe80000100800 */
[----:B------:R0:W-:Y:S04]  /*7830*/  STL [R1+0x12b8], R8 ;  /* 0x0012b80801007387 */ /* 0x0001e80000100800 */
[----:B0-----:R-:W3:Y:S01]  /*7840*/  LDL.LU R8, [R1+0x28] ;  /* 0x0000280001087983 */ /* 0x001ee20000300800 */
[----:B------:R-:W-:Y:S01]  /*7850*/  IMAD R56, R56, UR47, RZ ;  /* 0x0000002f38387c24 */ /* 0x000fe2000f8e02ff */
[----:B------:R-:W-:Y:S01]  /*7860*/  SHF.R.S32.HI R49, RZ, 0x1f, R59 ;  /* 0x0000001fff317819 */ /* 0x000fe2000001143b */
[----:B------:R-:W-:-:S03]  /*7870*/  IMAD.X R6, R48, 0x1, R5, P4 ;  /* 0x0000000130067824 */ /* 0x000fc600020e0605 */
[----:B------:R-:W-:Y:S01]  /*7880*/  IADD3 R3, P5, PT, R56, R4, RZ ;  /* 0x0000000438037210 */ /* 0x000fe20007fbe0ff */
[----:B------:R-:W-:-:S04]  /*7890*/  IMAD R54, R54, UR47, RZ ;  /* 0x0000002f36367c24 */ /* 0x000fc8000f8e02ff */
[----:B------:R0:W-:Y:S04]  /*78a0*/  STL [R1+0x12ec], R3 ;  /* 0x0012ec0301007387 */ /* 0x0001e80000100800 */
[----:B------:R1:W-:Y:S01]  /*78b0*/  STL [R1+0x12c0], R6 ;  /* 0x0012c00601007387 */ /* 0x0003e20000100800 */
[----:B0-----:R-:W-:Y:S01]  /*78c0*/  IADD3 R3, P4, PT, R56, R2, RZ ;  /* 0x0000000238037210 */ /* 0x001fe20007f9e0ff */
[----:B------:R-:W-:Y:S02]  /*78d0*/  IMAD.MOV.U32 R61, RZ, RZ, R50 ;  /* 0x000000ffff3d7224 */ /* 0x000fe400078e0032 */
[----:B-1----:R-:W-:Y:S01]  /*78e0*/  IMAD.X R6, R49, 0x1, R7, P3 ;  /* 0x0000000131067824 */ /* 0x002fe200018e0607 */
[----:B------:R-:W-:Y:S01]  /*78f0*/  IADD3 R9, P3, PT, R54, R4, RZ ;  /* 0x0000000436097210 */ /* 0x000fe20007f7e0ff */
[----:B------:R0:W-:Y:S01]  /*7900*/  STL [R1+0x12f4], R3 ;  /* 0x0012f40301007387 */ /* 0x0001e20000100800 */
[----:B------:R-:W-:Y:S01]  /*7910*/  SHF.R.S32.HI R50, RZ, 0x1f, R58 ;  /* 0x0000001fff327819 */ /* 0x000fe2000001143a */
[----:B------:R-:W-:-:S02]  /*7920*/  IMAD R51, R51, UR47, RZ ;  /* 0x0000002f33337c24 */ /* 0x000fc4000f8e02ff */
[----:B------:R1:W-:Y:S01]  /*7930*/  STL [R1+0x12c8], R6 ;  /* 0x0012c80601007387 */ /* 0x0003e20000100800 */
[----:B0-----:R-:W-:-:S03]  /*7940*/  IMAD.X R3, R49, 0x1, R5, P2 ;  /* 0x0000000131037824 */ /* 0x001fc600010e0605 */
[----:B------:R0:W-:Y:S01]  /*7950*/  STL [R1+0x12fc], R9 ;  /* 0x0012fc0901007387 */ /* 0x0001e20000100800 */
[----:B-1----:R-:W-:-:S03]  /*7960*/  IADD3 R6, P2, PT, R54, R2, RZ ;  /* 0x0000000236067210 */ /* 0x002fc60007f5e0ff */
[----:B------:R-:W5:Y:S04]  /*7970*/  LDL.LU R18, [R1+0x2c] ;  /* 0x00002c0001127983 */ /* 0x000f680000300800 */
[----:B------:R1:W-:Y:S01]  /*7980*/  STL [R1+0x12d0], R3 ;  /* 0x0012d00301007387 */ /* 0x0003e20000100800 */
[----:B0-----:R-:W-:-:S03]  /*7990*/  IMAD.X R9, R50, 0x1, R5, P0 ;  /* 0x0000000132097824 */ /* 0x001fc600000e0605 */
[----:B------:R0:W-:Y:S01]  /*79a0*/  STL [R1+0x1304], R6 ;  /* 0x0013040601007387 */ /* 0x0001e20000100800 */
[----:B-1----:R-:W-:Y:S01]  /*79b0*/  IMAD.X R3, R50, 0x1, R7, P1 ;  /* 0x0000000132037824 */ /* 0x002fe200008e0607 */
[----:B------:R-:W-:Y:S02]  /*79c0*/  SHF.R.S32.HI R52, RZ, 0x1f, R56 ;  /* 0x0000001fff347819 */ /* 0x000fe40000011438 */
[----:B0-----:R-:W-:Y:S02]  /*79d0*/  IADD3 R6, P1, PT, R51, R4, RZ ;  /* 0x0000000433067210 */ /* 0x001fe40007f3e0ff */
[----:B------:R0:W-:Y:S01]  /*79e0*/  STL [R1+0x12d8], R3 ;  /* 0x0012d80301007387 */ /* 0x0001e20000100800 */
[----:B------:R-:W-:-:S03]  /*79f0*/  IMAD R53, R53, UR47, RZ ;  /* 0x0000002f35357c24 */ /* 0x000fc6000f8e02ff */
[----:B------:R1:W-:Y:S01]  /*7a00*/  STL [R1+0x130c], R6 ;  /* 0x00130c0601007387 */ /* 0x0003e20000100800 */
[----:B0-----:R-:W-:-:S03]  /*7a10*/  IADD3 R3, P0, PT, R51, R2, RZ ;  /* 0x0000000233037210 */ /* 0x001fc60007f1e0ff */
[----:B------:R0:W-:Y:S01]  /*7a20*/  STL [R1+0x12e0], R9 ;  /* 0x0012e00901007387 */ /* 0x0001e20000100800 */
[----:B-1----:R-:W-:-:S03]  /*7a30*/  IMAD.X R6, R52, 0x1, R7, P5 ;  /* 0x0000000134067824 */ /* 0x002fc600028e0607 */
[----:B------:R-:W5:Y:S01]  /*7a40*/  LDL.LU R43, [R1+0x30] ;  /* 0x00003000012b7983 */ /* 0x000f620000300800 */
[----:B------:R-:W-:-:S03]  /*7a50*/  SHF.R.S32.HI R55, RZ, 0x1f, R54 ;  /* 0x0000001fff377819 */ /* 0x000fc60000011436 */
[----:B------:R1:W-:Y:S01]  /*7a60*/  STL [R1+0x1314], R3 ;  /* 0x0013140301007387 */ /* 0x0003e20000100800 */
[----:B0-----:R-:W-:-:S03]  /*7a70*/  IMAD.X R9, R52, 0x1, R5, P4 ;  /* 0x0000000134097824 */ /* 0x001fc600020e0605 */
[----:B------:R0:W-:Y:S01]  /*7a80*/  STL [R1+0x12e8], R6 ;  /* 0x0012e80601007387 */ /* 0x0001e20000100800 */
[C---:B-1----:R-:W-:Y:S02]  /*7a90*/  IADD3 R3, P5, PT, R53.reuse, R4, RZ ;  /* 0x0000000435037210 */ /* 0x042fe40007fbe0ff */
[----:B0-----:R-:W-:-:S03]  /*7aa0*/  IADD3 R6, P4, PT, R53, R2, RZ ;  /* 0x0000000235067210 */ /* 0x001fc60007f9e0ff */
[----:B------:R0:W-:Y:S04]  /*7ab0*/  STL [R1+0x131c], R3 ;  /* 0x00131c0301007387 */ /* 0x0001e80000100800 */
[----:B------:R-:W-:Y:S04]  /*7ac0*/  STL [R1+0x12f0], R9 ;  /* 0x0012f00901007387 */ /* 0x000fe80000100800 */
[----:B------:R-:W5:Y:S01]  /*7ad0*/  LDL.LU R15, [R1+0x44] ;  /* 0x00004400010f7983 */ /* 0x000f620000300800 */
[----:B0-----:R-:W-:-:S03]  /*7ae0*/  IMAD.X R3, R55, 0x1, R7, P3 ;  /* 0x0000000137037824 */ /* 0x001fc600018e0607 */
[----:B------:R-:W-:Y:S01]  /*7af0*/  STL [R1+0x1324], R6 ;  /* 0x0013240601007387 */ /* 0x000fe20000100800 */
[----:B------:R-:W-:-:S03]  /*7b00*/  IMAD.MOV.U32 R60, RZ, RZ, R57 ;  /* 0x000000ffff3c7224 */ /* 0x000fc600078e0039 */
[----:B------:R-:W5:Y:S01]  /*7b10*/  LDL.LU R44, [R1+0x34] ;  /* 0x00003400012c7983 */ /* 0x000f620000300800 */
[----:B------:R-:W-:-:S03]  /*7b20*/  SHF.R.S32.HI R57, RZ, 0x1f, R51 ;  /* 0x0000001fff397819 */ /* 0x000fc60000011433 */
[----:B------:R0:W-:Y:S02]  /*7b30*/  STL [R1+0x12f8], R3 ;  /* 0x0012f80301007387 */ /* 0x0001e40000100800 */
[----:B0-----:R-:W-:Y:S01]  /*7b40*/  IMAD.X R3, R55, 0x1, R5, P2 ;  /* 0x0000000137037824 */ /* 0x001fe200010e0605 */
[----:B------:R-:W-:Y:S02]  /*7b50*/  SHF.R.S32.HI R59, RZ, 0x1f, R53 ;  /* 0x0000001fff3b7819 */ /* 0x000fe40000011435 */
[C---:B--2---:R-:W-:Y:S02]  /*7b60*/  IADD3 R9, P3, PT, R12.reuse, R4, RZ ;  /* 0x000000040c097210 */ /* 0x044fe40007f7e0ff */
[----:B------:R-:W-:-:S03]  /*7b70*/  IADD3 R6, P2, PT, R12, R2, RZ ;  /* 0x000000020c067210 */ /* 0x000fc60007f5e0ff */
[----:B------:R-:W-:Y:S04]  /*7b80*/  STL [R1+0x132c], R9 ;  /* 0x00132c0901007387 */ /* 0x000fe80000100800 */
[----:B------:R-:W2:Y:S04]  /*7b90*/  LDL.LU R22, [R1+0x4c] ;  /* 0x00004c0001167983 */ /* 0x000ea80000300800 */
[----:B------:R0:W-:Y:S04]  /*7ba0*/  STL [R1+0x1300], R3 ;  /* 0x0013000301007387 */ /* 0x0001e80000100800 */
[----:B------:R-:W-:Y:S04]  /*7bb0*/  STL [R1+0x1334], R6 ;  /* 0x0013340601007387 */ /* 0x000fe80000100800 */
[----:B------:R-:W2:Y:S01]  /*7bc0*/  LDL.LU R12, [R1+0x38] ;  /* 0x00003800010c7983 */ /* 0x000ea20000300800 */
[----:B0-----:R-:W-:-:S05]  /*7bd0*/  IMAD.X R3, R57, 0x1, R7, P1 ;  /* 0x0000000139037824 */ /* 0x001fca00008e0607 */
[----:B------:R0:W-:Y:S01]  /*7be0*/  STL [R1+0x1308], R3 ;  /* 0x0013080301007387 */ /* 0x0001e20000100800 */
[----:B----4-:R-:W-:Y:S01]  /*7bf0*/  IADD3 R9, P1, PT, R11, R4, RZ ;  /* 0x000000040b097210 */ /* 0x010fe20007f3e0ff */
[----:B0-----:R-:W-:Y:S01]  /*7c00*/  IMAD.X R3, R57, 0x1, R5, P0 ;  /* 0x0000000139037824 */ /* 0x001fe200000e0605 */
[----:B------:R-:W-:-:S03]  /*7c10*/  IADD3 R6, P0, PT, R11, R2, RZ ;  /* 0x000000020b067210 */ /* 0x000fc60007f1e0ff */
[----:B------:R-:W-:Y:S04]  /*7c20*/  STL [R1+0x133c], R9 ;  /* 0x00133c0901007387 */ /* 0x000fe80000100800 */
[----:B------:R-:W4:Y:S04]  /*7c30*/  LDL.LU R41, [R1+0x58] ;  /* 0x0000580001297983 */ /* 0x000f280000300800 */
[----:B------:R0:W-:Y:S04]  /*7c40*/  STL [R1+0x1310], R3 ;  /* 0x0013100301007387 */ /* 0x0001e80000100800 */
[----:B------:R1:W-:Y:S04]  /*7c50*/  STL [R1+0x1344], R6 ;  /* 0x0013440601007387 */ /* 0x0003e80000100800 */
[----:B------:R-:W4:Y:S01]  /*7c60*/  LDL.LU R11, [R1+0x3c] ;  /* 0x00003c00010b7983 */ /* 0x000f220000300800 */
[----:B0-----:R-:W-:-:S02]  /*7c70*/  IMAD.X R3, R59, 0x1, R7, P5 ;  /* 0x000000013b037824 */ /* 0x001fc400028e0607 */
[----:B-1----:R-:W-:-:S03]  /*7c80*/  IMAD.X R6, R59, 0x1, R5, P4 ;  /* 0x000000013b067824 */ /* 0x002fc600020e0605 */
[----:B------:R0:W-:Y:S01]  /*7c90*/  STL [R1+0x1318], R3 ;  /* 0x0013180301007387 */ /* 0x0001e20000100800 */
[C---:B---3--:R-:W-:Y:S02]  /*7ca0*/  IADD3 R9, P5, PT, R8.reuse, R4, RZ ;  /* 0x0000000408097210 */ /* 0x048fe40007fbe0ff */
[----:B0-----:R-:W-:-:S03]  /*7cb0*/  IADD3 R3, P4, PT, R8, R2, RZ ;  /* 0x0000000208037210 */ /* 0x001fc60007f9e0ff */
[----:B------:R-:W-:Y:S04]  /*7cc0*/  STL [R1+0x134c], R9 ;  /* 0x00134c0901007387 */ /* 0x000fe80000100800 */
[----:B------:R-:W3:Y:S04]  /*7cd0*/  LDL.LU R19, [R1+0x64] ;  /* 0x0000640001137983 */ /* 0x000ee80000300800 */
[----:B------:R0:W-:Y:S04]  /*7ce0*/  STL [R1+0x1320], R6 ;  /* 0x0013200601007387 */ /* 0x0001e80000100800 */
[----:B------:R5:W-:Y:S04]  /*7cf0*/  STL [R1+0x1354], R3 ;  /* 0x0013540301007387 */ /* 0x000be80000100800 */
[----:B------:R-:W3:Y:S01]  /*7d00*/  LDL.LU R8, [R1+0x40] ;  /* 0x0000400001087983 */ /* 0x000ee20000300800 */
[----:B------:R-:W-:-:S05]  /*7d10*/  SHF.R.S32.HI R60, RZ, 0x1f, R60 ;  /* 0x0000001fff3c7819 */ /* 0x000fca000001143c */
[----:B0-----:R-:W-:Y:S01]  /*7d20*/  IMAD.X R6, R60, 0x1, R7, P3 ;  /* 0x000000013c067824 */ /* 0x001fe200018e0607 */
[----:B------:R-:W-:-:S04]  /*7d30*/  SHF.R.S32.HI R61, RZ, 0x1f, R61 ;  /* 0x0000001fff3d7819 */ /* 0x000fc8000001143d */
[----:B------:R0:W-:Y:S04]  /*7d40*/  STL [R1+0x1328], R6 ;  /* 0x0013280601007387 */ /* 0x0001e80000100800 */
[----:B------:R-:W3:Y:S01]  /*7d50*/  LDL.LU R42, [R1+0x70] ;  /* 0x00007000012a7983 */ /* 0x000ee20000300800 */
[----:B-----5:R-:W-:Y:S01]  /*7d60*/  IADD3 R3, P3, PT, R18, R4, RZ ;  /* 0x0000000412037210 */ /* 0x020fe20007f7e0ff */
[----:B0-----:R-:W-:-:S04]  /*7d70*/  IMAD.X R6, R60, 0x1, R5, P2 ;  /* 0x000000013c067824 */ /* 0x001fc800010e0605 */
[----:B------:R0:W-:Y:S04]  /*7d80*/  STL [R1+0x135c], R3 ;  /* 0x00135c0301007387 */ /* 0x0001e80000100800 */
[----:B------:R1:W-:Y:S01]  /*7d90*/  STL [R1+0x1330], R6 ;  /* 0x0013300601007387 */ /* 0x0003e20000100800 */
[----:B0-----:R-:W-:-:S03]  /*7da0*/  IADD3 R3, P2, PT, R18, R2, RZ ;  /* 0x0000000212037210 */ /* 0x001fc60007f5e0ff */
[----:B------:R-:W5:Y:S01]  /*7db0*/  LDL.LU R18, [R1+0x48] ;  /* 0x0000480001127983 */ /* 0x000f620000300800 */
[----:B-1----:R-:W-:-:S03]  /*7dc0*/  IMAD.X R6, R61, 0x1, R7, P1 ;  /* 0x000000013d067824 */ /* 0x002fc600008e0607 */
[----:B------:R0:W-:Y:S04]  /*7dd0*/  STL [R1+0x1364], R3 ;  /* 0x0013640301007387 */ /* 0x0001e80000100800 */
[----:B------:R1:W-:Y:S04]  /*7de0*/  STL [R1+0x1338], R6 ;  /* 0x0013380601007387 */ /* 0x0003e80000100800 */
[----:B------:R-:W5:Y:S01]  /*7df0*/  LDL.LU R38, [R1+0x78] ;  /* 0x0000780001267983 */ /* 0x000f620000300800 */
[----:B0-----:R-:W-:Y:S01]  /*7e00*/  IADD3 R3, P1, PT, R43, R4, RZ ;  /* 0x000000042b037210 */ /* 0x001fe20007f3e0ff */
[----:B-1----:R-:W-:-:S04]  /*7e10*/  IMAD.X R6, R61, 0x1, R5, P0 ;  /* 0x000000013d067824 */ /* 0x002fc800000e0605 */
[----:B------:R0:W-:Y:S04]  /*7e20*/  STL [R1+0x136c], R3 ;  /* 0x00136c0301007387 */ /* 0x0001e80000100800 */
[----:B------:R-:W-:Y:S01]  /*7e30*/  STL [R1+0x1340], R6 ;  /* 0x0013400601007387 */ /* 0x000fe20000100800 */
[----:B0-----:R-:W-:-:S03]  /*7e40*/  IADD3 R3, P0, PT, R43, R2, RZ ;  /* 0x000000022b037210 */ /* 0x001fc60007f1e0ff */
[----:B------:R-:W5:Y:S04]  /*7e50*/  LDL.LU R43, [R1+0x50] ;  /* 0x00005000012b7983 */ /* 0x000f680000300800 */
[----:B------:R0:W-:Y:S01]  /*7e60*/  STL [R1+0x1374], R3 ;  /* 0x0013740301007387 */ /* 0x0001e20000100800 */
[C---:B------:R-:W-:Y:S02]  /*7e70*/  IMAD.X R9, R15.reuse, 0x1, R7, P5 ;  /* 0x000000010f097824 */ /* 0x040fe400028e0607 */
[----:B0-----:R-:W-:-:S03]  /*7e80*/  IMAD.X R3, R15, 0x1, R5, P4 ;  /* 0x000000010f037824 */ /* 0x001fc600020e0605 */
[----:B------:R-:W-:Y:S01]  /*7e90*/  STL [R1+0x1348], R9 ;  /* 0x0013480901007387 */ /* 0x000fe20000100800 */
[----:B------:R-:W-:-:S03]  /*7ea0*/  IADD3 R6, P5, PT, R44, R4, RZ ;  /* 0x000000042c067210 */ /* 0x000fc60007fbe0ff */
[----:B------:R-:W5:Y:S04]  /*7eb0*/  LDL.LU R15, [R1+0x84] ;  /* 0x00008400010f7983 */ /* 0x000f680000300800 */
[----:B------:R0:W-:Y:S04]  /*7ec0*/  STL [R1+0x137c], R6 ;  /* 0x00137c0601007387 */ /* 0x0001e80000100800 */
[----:B------:R2:W-:Y:S01]  /*7ed0*/  STL [R1+0x1350], R3 ;  /* 0x0013500301007387 */ /* 0x0005e20000100800 */
[----:B0-----:R-:W-:-:S03]  /*7ee0*/  IADD3 R6, P4, PT, R44, R2, RZ ;  /* 0x000000022c067210 */ /* 0x001fc60007f9e0ff */
[----:B------:R-:W5:Y:S04]  /*7ef0*/  LDL.LU R44, [R1+0x54] ;  /* 0x00005400012c7983 */ /* 0x000f680000300800 */
[----:B------:R0:W-:Y:S01]  /*7f00*/  STL [R1+0x1384], R6 ;  /* 0x0013840601007387 */ /* 0x0001e20000100800 */
[----:B--2---:R-:W-:-:S05]  /*7f10*/  IMAD.X R3, R22, 0x1, R7, P3 ;  /* 0x0000000116037824 */ /* 0x004fca00018e0607 */
[----:B------:R1:W-:Y:S01]  /*7f20*/  STL [R1+0x1358], R3 ;  /* 0x0013580301007387 */ /* 0x0003e20000100800 */
[----:B0-----:R-:W-:Y:S01]  /*7f30*/  IADD3 R6, P3, PT, R12, R4, RZ ;  /* 0x000000040c067210 */ /* 0x001fe20007f7e0ff */
[----:B-1----:R-:W-:Y:S02]  /*7f40*/  IMAD.X R3, R22, 0x1, R5, P2 ;  /* 0x0000000116037824 */ /* 0x002fe400010e0605 */
[----:B------:R-:W2:Y:S04]  /*7f50*/  LDL.LU R22, [R1+0x8c] ;  /* 0x00008c0001167983 */ /* 0x000ea80000300800 */
[----:B------:R0:W-:Y:S04]  /*7f60*/  STL [R1+0x138c], R6 ;  /* 0x00138c0601007387 */ /* 0x0001e80000100800 */
[----:B------:R4:W-:Y:S01]  /*7f70*/  STL [R1+0x1360], R3 ;  /* 0x0013600301007387 */ /* 0x0009e20000100800 */
[----:B0-----:R-:W-:-:S03]  /*7f80*/  IADD3 R6, P2, PT, R12, R2, RZ ;  /* 0x000000020c067210 */ /* 0x001fc60007f5e0ff */
[----:B------:R-:W2:Y:S01]  /*7f90*/  LDL.LU R12, [R1+0x5c] ;  /* 0x00005c00010c7983 */ /* 0x000ea20000300800 */
[----:B----4-:R-:W-:-:S03]  /*7fa0*/  IMAD.X R3, R41, 0x1, R7, P1 ;  /* 0x0000000129037824 */ /* 0x010fc600008e0607 */
[----:B------:R0:W-:Y:S04]  /*7fb0*/  STL [R1+0x1394], R6 ;  /* 0x0013940601007387 */ /* 0x0001e80000100800 */
[----:B------:R1:W-:Y:S01]  /*7fc0*/  STL [R1+0x1368], R3 ;  /* 0x0013680301007387 */ /* 0x0003e20000100800 */
[----:B------:R-:W-:Y:S01]  /*7fd0*/  IADD3 R9, P1, PT, R11, R4, RZ ;  /* 0x000000040b097210 */ /* 0x000fe20007f3e0ff */
[----:B0-----:R-:W-:Y:S01]  /*7fe0*/  IMAD.X R6, R41, 0x1, R5, P0 ;  /* 0x0000000129067824 */ /* 0x001fe200000e0605 */
[----:B-1----:R-:W-:-:S03]  /*7ff0*/  IADD3 R3, P0, PT, R11, R2, RZ ;  /* 0x000000020b037210 */ /* 0x002fc60007f1e0ff */
[----:B------:R-:W-:Y:S04]  /*8000*/  STL [R1+0x139c], R9 ;  /* 0x00139c0901007387 */ /* 0x000fe80000100800 */
[----:B------:R-:W4:Y:S04]  /*8010*/  LDL.LU R11, [R1+0x98] ;  /* 0x00009800010b7983 */ /* 0x000f280000300800 */
[----:B------:R3:W-:Y:S04]  /*8020*/  STL [R1+0x1370], R6 ;  /* 0x0013700601007387 */ /* 0x0007e80000100800 */
[----:B------:R0:W-:Y:S04]  /*8030*/  STL [R1+0x13a4], R3 ;  /* 0x0013a40301007387 */ /* 0x0001e80000100800 */
[----:B------:R-:W4:Y:S01]  /*8040*/  LDL.LU R41, [R1+0x60] ;  /* 0x0000600001297983 */ /* 0x000f220000300800 */
[----:B---3--:R-:W-:-:S02]  /*8050*/  IMAD.X R6, R19, 0x1, R7, P5 ;  /* 0x0000000113067824 */ /* 0x008fc400028e0607 */
[----:B------:R-:W-:-:S03]  /*8060*/  IMAD.X R9, R19, 0x1, R5, P4 ;  /* 0x0000000113097824 */ /* 0x000fc600020e0605 */
[----:B------:R1:W-:Y:S01]  /*8070*/  STL [R1+0x1378], R6 ;  /* 0x0013780601007387 */ /* 0x0003e20000100800 */
[C---:B0-----:R-:W-:Y:S02]  /*8080*/  IADD3 R3, P5, PT, R8.reuse, R4, RZ ;  /* 0x0000000408037210 */ /* 0x041fe40007fbe0ff */
[----:B-1----:R-:W-:-:S03]  /*8090*/  IADD3 R6, P4, PT, R8, R2, RZ ;  /* 0x0000000208067210 */ /* 0x002fc60007f9e0ff */
[----:B------:R0:W-:Y:S04]  /*80a0*/  STL [R1+0x13ac], R3 ;  /* 0x0013ac0301007387 */ /* 0x0001e80000100800 */
[----:B------:R1:W-:Y:S04]  /*80b0*/  STL [R1+0x1380], R9 ;  /* 0x0013800901007387 */ /* 0x0003e80000100800 */
[----:B------:R-:W3:Y:S04]  /*80c0*/  LDL.LU R8, [R1+0xa4] ;  /* 0x0000a40001087983 */ /* 0x000ee80000300800 */
[----:B------:R5:W-:Y:S04]  /*80d0*/  STL [R1+0x13b4], R6 ;  /* 0x0013b40601007387 */ /* 0x000be80000100800 */
[----:B------:R-:W3:Y:S01]  /*80e0*/  LDL.LU R19, [R1+0x68] ;  /* 0x0000680001137983 */ /* 0x000ee20000300800 */
[----:B0-----:R-:W-:-:S02]  /*80f0*/  IMAD.X R3, R42, 0x1, R7, P3 ;  /* 0x000000012a037824 */ /* 0x001fc400018e0607 */
[----:B-1----:R-:W-:-:S03]  /*8100*/  IMAD.X R9, R42, 0x1, R5, P2 ;  /* 0x000000012a097824 */ /* 0x002fc600010e0605 */
[----:B------:R0:W-:Y:S01]  /*8110*/  STL [R1+0x1388], R3 ;  /* 0x0013880301007387 */ /* 0x0001e20000100800 */
[C---:B-----5:R-:W-:Y:S02]  /*8120*/  IADD3 R6, P3, PT, R18.reuse, R4, RZ ;  /* 0x0000000412067210 */ /* 0x060fe40007f7e0ff */
[----:B0-----:R-:W-:-:S03]  /*8130*/  IADD3 R3, P2, PT, R18, R2, RZ ;  /* 0x0000000212037210 */ /* 0x001fc60007f5e0ff */
[----:B------:R0:W-:Y:S04]  /*8140*/  STL [R1+0x13bc], R6 ;  /* 0x0013bc0601007387 */ /* 0x0001e80000100800 */
[----:B------:R1:W-:Y:S04]  /*8150*/  STL [R1+0x1390], R9 ;  /* 0x0013900901007387 */ /* 0x0003e80000100800 */
[----:B------:R-:W5:Y:S01]  /*8160*/  LDL.LU R42, [R1+0xb0] ;  /* 0x0000b000012a7983 */ /* 0x000f620000300800 */
[----:B0-----:R-:W-:-:S03]  /*8170*/  IMAD.X R6, R38, 0x1, R7, P1 ;  /* 0x0000000126067824 */ /* 0x001fc600008e0607 */
[----:B------:R0:W-:Y:S01]  /*8180*/  STL [R1+0x13c4], R3 ;  /* 0x0013c40301007387 */ /* 0x0001e20000100800 */
[----:B-1----:R-:W-:-:S03]  /*8190*/  IMAD.X R9, R38, 0x1, R5, P0 ;  /* 0x0000000126097824 */ /* 0x002fc600000e0605 */
[----:B------:R1:W-:Y:S04]  /*81a0*/  STL [R1+0x1398], R6 ;  /* 0x0013980601007387 */ /* 0x0003e80000100800 */
[----:B------:R-:W5:Y:S01]  /*81b0*/  LDL.LU R18, [R1+0x6c] ;  /* 0x00006c0001127983 */ /* 0x000f620000300800 */
[C---:B0-----:R-:W-:Y:S02]  /*81c0*/  IADD3 R3, P1, PT, R43.reuse, R4, RZ ;  /* 0x000000042b037210 */ /* 0x041fe40007f3e0ff */
[----:B-1----:R-:W-:-:S03]  /*81d0*/  IADD3 R6, P0, PT, R43, R2, RZ ;  /* 0x000000022b067210 */ /* 0x002fc60007f1e0ff */
[----:B------:R0:W-:Y:S04]  /*81e0*/  STL [R1+0x13cc], R3 ;  /* 0x0013cc0301007387 */ /* 0x0001e80000100800 */
[----:B------:R1:W-:Y:S04]  /*81f0*/  STL [R1+0x13a0], R9 ;  /* 0x0013a00901007387 */ /* 0x0003e80000100800 */
[----:B------:R-:W5:Y:S01]  /*8200*/  LDL.LU R43, [R1+0xb8] ;  /* 0x0000b800012b7983 */ /* 0x000f620000300800 */
[----:B0-----:R-:W-:-:S03]  /*8210*/  IMAD.X R3, R15, 0x1, R7, P5 ;  /* 0x000000010f037824 */ /* 0x001fc600028e0607 */
[----:B------:R0:W-:Y:S01]  /*8220*/  STL [R1+0x13d4], R6 ;  /* 0x0013d40601007387 */ /* 0x0001e20000100800 */
[----:B-1----:R-:W-:-:S03]  /*8230*/  IMAD.X R9, R15, 0x1, R5, P4 ;  /* 0x000000010f097824 */ /* 0x002fc600020e0605 */
[----:B------:R-:W5:Y:S04]  /*8240*/  LDL.LU R24, [R1+0x74] ;  /* 0x0000740001187983 */ /* 0x000f680000300800 */
[----:B------:R1:W-:Y:S01]  /*8250*/  STL [R1+0x13a8], R3 ;  /* 0x0013a80301007387 */ /* 0x0003e20000100800 */
[C---:B0-----:R-:W-:Y:S02]  /*8260*/  IADD3 R6, P4, PT, R44.reuse, R2, RZ ;  /* 0x000000022c067210 */ /* 0x041fe40007f9e0ff */
[----:B-1----:R-:W-:-:S05]  /*8270*/  IADD3 R3, P5, PT, R44, R4, RZ ;  /* 0x000000042c037210 */ /* 0x002fca0007fbe0ff */
[----:B------:R2:W-:Y:S04]  /*8280*/  STL [R1+0x13dc], R3 ;  /* 0x0013dc0301007387 */ /* 0x0005e80000100800 */
[----:B------:R-:W-:Y:S04]  /*8290*/  STL [R1+0x13b0], R9 ;  /* 0x0013b00901007387 */ /* 0x000fe80000100800 */
[----:B------:R-:W5:Y:S04]  /*82a0*/  LDL.LU R15, [R1+0xc4] ;  /* 0x0000c400010f7983 */ /* 0x000f680000300800 */
[----:B------:R0:W-:Y:S04]  /*82b0*/  STL [R1+0x13e4], R6 ;  /* 0x0013e40601007387 */ /* 0x0001e80000100800 */
[----:B------:R-:W5:Y:S01]  /*82c0*/  LDL.LU R44, [R1+0x7c] ;  /* 0x00007c00012c7983 */ /* 0x000f620000300800 */
[----:B--2---:R-:W-:-:S05]  /*82d0*/  IMAD.X R3, R22, 0x1, R7, P3 ;  /* 0x0000000116037824 */ /* 0x004fca00018e0607 */
[----:B------:R1:W-:Y:S04]  /*82e0*/  STL [R1+0x13b8], R3 ;  /* 0x0013b80301007387 */ /* 0x0003e80000100800 */
[----:B------:R-:W2:Y:S01]  /*82f0*/  LDL.LU R38, [R1+0xd0] ;  /* 0x0000d00001267983 */ /* 0x000ea20000300800 */
[----:B0-----:R-:W-:Y:S01]  /*8300*/  IADD3 R6, P3, PT, R12, R4, RZ ;  /* 0x000000040c067210 */ /* 0x001fe20007f7e0ff */
[----:B-1----:R-:W-:-:S04]  /*8310*/  IMAD.X R3, R22, 0x1, R5, P2 ;  /* 0x0000000116037824 */ /* 0x002fc800010e0605 */
[----:B------:R0:W-:Y:S04]  /*8320*/  STL [R1+0x13ec], R6 ;  /* 0x0013ec0601007387 */ /* 0x0001e80000100800 */
[----:B------:R4:W-:Y:S01]  /*8330*/  STL [R1+0x13c0], R3 ;  /* 0x0013c00301007387 */ /* 0x0009e20000100800 */
[----:B0-----:R-:W-:-:S03]  /*8340*/  IADD3 R6, P2, PT, R12, R2, RZ ;  /* 0x000000020c067210 */ /* 0x001fc60007f5e0ff */
[----:B------:R-:W2:Y:S04]  /*8350*/  LDL.LU R12, [R1+0x80] ;  /* 0x00008000010c7983 */ /* 0x000ea80000300800 */
[----:B------:R0:W-:Y:S01]  /*8360*/  STL [R1+0x13f4], R6 ;  /* 0x0013f40601007387 */ /* 0x0001e20000100800 */
[----:B----4-:R-:W-:-:S05]  /*8370*/  IMAD.X R3, R11, 0x1, R7, P1 ;  /* 0x000000010b037824 */ /* 0x010fca00008e0607 */
[----:B------:R1:W-:Y:S01]  /*8380*/  STL [R1+0x13c8], R3 ;  /* 0x0013c80301007387 */ /* 0x0003e20000100800 */
[----:B0-----:R-:W-:Y:S01]  /*8390*/  IADD3 R6, P1, PT, R41, R4, RZ ;  /* 0x0000000429067210 */ /* 0x001fe20007f3e0ff */
[----:B-1----:R-:W-:Y:S02]  /*83a0*/  IMAD.X R3, R11, 0x1, R5, P0 ;  /* 0x000000010b037824 */ /* 0x002fe400000e0605 */
[----:B------:R-:W4:Y:S04]  /*83b0*/  LDL.LU R11, [R1+0xd8] ;  /* 0x0000d800010b7983 */ /* 0x000f280000300800 */
[----:B------:R-:W-:Y:S04]  /*83c0*/  STL [R1+0x13fc], R6 ;  /* 0x0013fc0601007387 */ /* 0x000fe80000100800 */
[----:B------:R-:W4:Y:S04]  /*83d0*/  LDL.LU R22, [R1+0x88] ;  /* 0x0000880001167983 */ /* 0x000f280000300800 */
[----:B------:R0:W-:Y:S02]  /*83e0*/  STL [R1+0x13d0], R3 ;  /* 0x0013d00301007387 */ /* 0x0001e40000100800 */
[----:B0-----:R-:W-:Y:S01]  /*83f0*/  IADD3 R3, P0, PT, R41, R2, RZ ;  /* 0x0000000229037210 */ /* 0x001fe20007f1e0ff */
[----:B---3--:R-:W-:-:S04]  /*8400*/  IMAD.X R9, R8, 0x1, R7, P5 ;  /* 0x0000000108097824 */ /* 0x008fc800028e0607 */
[----:B------:R0:W-:Y:S01]  /*8410*/  STL [R1+0x1404], R3 ;  /* 0x0014040301007387 */ /* 0x0001e20000100800 */
[----:B------:R-:W-:-:S03]  /*8420*/  IADD3 R6, P5, PT, R19, R4, RZ ;  /* 0x0000000413067210 */ /* 0x000fc60007fbe0ff */
[----:B------:R-:W-:Y:S04]  /*8430*/  STL [R1+0x13d8], R9 ;  /* 0x0013d80901007387 */ /* 0x000fe80000100800 */
[----:B------:R-:W3:Y:S01]  /*8440*/  LDL.LU R41, [R1+0xe0] ;  /* 0x0000e00001297983 */ /* 0x000ee20000300800 */
[----:B0-----:R-:W-:-:S03]  /*8450*/  IMAD.X R3, R8, 0x1, R5, P4 ;  /* 0x0000000108037824 */ /* 0x001fc600020e0605 */
[----:B------:R-:W-:Y:S04]  /*8460*/  STL [R1+0x140c], R6 ;  /* 0x00140c0601007387 */ /* 0x000fe80000100800 */
[----:B------:R-:W3:Y:S04]  /*8470*/  LDL.LU R8, [R1+0x90] ;  /* 0x0000900001087983 */ /* 0x000ee80000300800 */
[----:B------:R0:W-:Y:S02]  /*8480*/  STL [R1+0x13e0], R3 ;  /* 0x0013e00301007387 */ /* 0x0001e40000100800 */
[----:B0-----:R-:W-:-:S02]  /*8490*/  IADD3 R3, P4, PT, R19, R2, RZ ;  /* 0x0000000213037210 */ /* 0x001fc40007f9e0ff */
[----:B------:R-:W3:Y:S01]  /*84a0*/  LDL.LU R19, [R1+0xe4] ;  /* 0x0000e40001137983 */ /* 0x000ee20000300800 */
[----:B-----5:R-:W-:-:S03]  /*84b0*/  IMAD.X R6, R42, 0x1, R7, P3 ;  /* 0x000000012a067824 */ /* 0x020fc600018e0607 */
[----:B------:R0:W-:Y:S04]  /*84c0*/  STL [R1+0x1414], R3 ;  /* 0x0014140301007387 */ /* 0x0001e80000100800 */
[----:B------:R1:W-:Y:S01]  /*84d0*/  STL [R1+0x13e8], R6 ;  /* 0x0013e80601007387 */ /* 0x0003e20000100800 */
[----:B0-----:R-:W-:Y:S01]  /*84e0*/  IADD3 R3, P3, PT, R18, R4, RZ ;  /* 0x0000000412037210 */ /* 0x001fe20007f7e0ff */
[----:B-1----:R-:W-:Y:S02]  /*84f0*/  IMAD.X R6, R42, 0x1, R5, P2 ;  /* 0x000000012a067824 */ /* 0x002fe400010e0605 */
[----:B------:R-:W5:Y:S04]  /*8500*/  LDL.LU R42, [R1+0x94] ;  /* 0x00009400012a7983 */ /* 0x000f680000300800 */
[----:B------:R0:W-:Y:S04]  /*8510*/  STL [R1+0x141c], R3 ;  /* 0x00141c0301007387 */ /* 0x0001e80000100800 */
[----:B------:R1:W-:Y:S01]  /*8520*/  STL [R1+0x13f0], R6 ;  /* 0x0013f00601007387 */ /* 0x0003e20000100800 */
[----:B0-----:R-:W-:Y:S01]  /*8530*/  IADD3 R3, P2, PT, R18, R2, RZ ;  /* 0x0000000212037210 */ /* 0x001fe20007f5e0ff */
[----:B------:R-:W-:-:S04]  /*8540*/  IMAD.X R9, R43, 0x1, R7, P1 ;  /* 0x000000012b097824 */ /* 0x000fc800008e0607 */
[----:B------:R0:W-:Y:S04]  /*8550*/  STL [R1+0x1424], R3 ;  /* 0x0014240301007387 */ /* 0x0001e80000100800 */
[----:B------:R0:W-:Y:S01]  /*8560*/  STL [R1+0x13f8], R9 ;  /* 0x0013f80901007387 */ /* 0x0001e20000100800 */
[----:B-1----:R-:W-:-:S03]  /*8570*/  IADD3 R6, P1, PT, R24, R4, RZ ;  /* 0x0000000418067210 */ /* 0x002fc60007f3e0ff */
[----:B------:R-:W5:Y:S01]  /*8580*/  LDL.LU R18, [R1+0xe8] ;  /* 0x0000e80001127983 */ /* 0x000f620000300800 */
[----:B0-----:R-:W-:-:S03]  /*8590*/  IMAD.X R3, R43, 0x1, R5, P0 ;  /* 0x000000012b037824 */ /* 0x001fc600000e0605 */
[----:B------:R0:W-:Y:S01]  /*85a0*/  STL [R1+0x142c], R6 ;  /* 0x00142c0601007387 */ /* 0x0001e20000100800 */
[----:B------:R-:W-:-:S03]  /*85b0*/  IADD3 R9, P0, PT, R24, R2, RZ ;  /* 0x0000000218097210 */ /* 0x000fc60007f1e0ff */
[----:B------:R-:W5:Y:S04]  /*85c0*/  LDL.LU R43, [R1+0x9c] ;  /* 0x00009c00012b7983 */ /* 0x000f680000300800 */
[----:B------:R-:W-:Y:S04]  /*85d0*/  STL [R1+0x1400], R3 ;  /* 0x0014000301007387 */ /* 0x000fe80000100800 */
[----:B------:R1:W-:Y:S01]  /*85e0*/  STL [R1+0x1434], R9 ;  /* 0x0014340901007387 */ /* 0x0003e20000100800 */
[C---:B0-----:R-:W-:Y:S02]  /*85f0*/  IMAD.X R6, R15.reuse, 0x1, R7, P5 ;  /* 0x000000010f067824 */ /* 0x041fe400028e0607 */
[----:B-1----:R-:W-:Y:S01]  /*8600*/  IMAD.X R9, R15, 0x1, R5, P4 ;  /* 0x000000010f097824 */ /* 0x002fe200020e0605 */
[----:B------:R-:W-:-:S02]  /*8610*/  IADD3 R3, P5, PT, R44, R4, RZ ;  /* 0x000000042c037210 */ /* 0x000fc40007fbe0ff */
[----:B------:R0:W-:Y:S04]  /*8620*/  STL [R1+0x1408], R6 ;  /* 0x0014080601007387 */ /* 0x0001e80000100800 */
[----:B------:R2:W-:Y:S04]  /*8630*/  STL [R1+0x143c], R3 ;  /* 0x00143c0301007387 */ /* 0x0005e80000100800 */
[----:B------:R-:W-:Y:S01]  /*8640*/  STL [R1+0x1410], R9 ;  /* 0x0014100901007387 */ /* 0x000fe20000100800 */
[----:B0-----:R-:W-:-:S03]  /*8650*/  IADD3 R6, P4, PT, R44, R2, RZ ;  /* 0x000000022c067210 */ /* 0x001fc60007f9e0ff */
[----:B------:R-:W5:Y:S04]  /*8660*/  LDL.LU R15, [R1+0xec] ;  /* 0x0000ec00010f7983 */ /* 0x000f680000300800 */
[----:B------:R0:W-:Y:S04]  /*8670*/  STL [R1+0x1444], R6 ;  /* 0x0014440601007387 */ /* 0x0001e80000100800 */
[----:B------:R-:W5:Y:S01]  /*8680*/  LDL.LU R44, [R1+0xa0] ;  /* 0x0000a000012c7983 */ /* 0x000f620000300800 */
[C---:B--2---:R-:W-:Y:S02]  /*8690*/  IMAD.X R3, R38.reuse, 0x1, R7, P3 ;  /* 0x0000000126037824 */ /* 0x044fe400018e0607 */
[----:B0-----:R-:W-:-:S03]  /*86a0*/  IMAD.X R6, R38, 0x1, R5, P2 ;  /* 0x0000000126067824 */ /* 0x001fc600010e0605 */
[----:B------:R0:W-:Y:S01]  /*86b0*/  STL [R1+0x1418], R3 ;  /* 0x0014180301007387 */ /* 0x0001e20000100800 */
[C---:B------:R-:W-:Y:S02]  /*86c0*/  IADD3 R9, P3, PT, R12.reuse, R4, RZ ;  /* 0x000000040c097210 */ /* 0x040fe40007f7e0ff */
[----:B0-----:R-:W-:-:S03]  /*86d0*/  IADD3 R3, P2, PT, R12, R2, RZ ;  /* 0x000000020c037210 */ /* 0x001fc60007f5e0ff */
[----:B------:R4:W-:Y:S04]  /*86e0*/  STL [R1+0x144c], R9 ;  /* 0x00144c0901007387 */ /* 0x0009e80000100800 */
[----:B------:R-:W-:Y:S04]  /*86f0*/  STL [R1+0x1420], R6 ;  /* 0x0014200601007387 */ /* 0x000fe80000100800 */
[----:B------:R0:W-:Y:S01]  /*8700*/  STL [R1+0x1454], R3 ;  /* 0x0014540301007387 */ /* 0x0001e20000100800 */
[C---:B----4-:R-:W-:Y:S02]  /*8710*/  IMAD.X R9, R11.reuse, 0x1, R7, P1 ;  /* 0x000000010b097824 */ /* 0x050fe400008e0607 */
[----:B0-----:R-:W-:-:S03]  /*8720*/  IMAD.X R3, R11, 0x1, R5, P0 ;  /* 0x000000010b037824 */ /* 0x001fc600000e0605 */
[----:B------:R0:W-:Y:S01]  /*8730*/  STL [R1+0x1428], R9 ;  /* 0x0014280901007387 */ /* 0x0001e20000100800 */
[----:B------:R-:W-:-:S03]  /*8740*/  IADD3 R6, P1, PT, R22, R4, RZ ;  /* 0x0000000416067210 */ /* 0x000fc60007f3e0ff */
[----:B------:R-:W2:Y:S04]  /*8750*/  LDL.LU R12, [R1+0xf0] ;  /* 0x0000f000010c7983 */ /* 0x000ea80000300800 */
[----:B------:R3:W-:Y:S01]  /*8760*/  STL [R1+0x145c], R6 ;  /* 0x00145c0601007387 */ /* 0x0007e20000100800 */
[----:B0-----:R-:W-:-:S03]  /*8770*/  IADD3 R9, P0, PT, R22, R2, RZ ;  /* 0x0000000216097210 */ /* 0x001fc60007f1e0ff */
[----:B------:R-:W4:Y:S04]  /*8780*/  LDL.LU R11, [R1+0xa8] ;  /* 0x0000a800010b7983 */ /* 0x000f280000300800 */
[----:B------:R-:W-:Y:S04]  /*8790*/  STL [R1+0x1430], R3 ;  /* 0x0014300301007387 */ /* 0x000fe80000100800 */
[----:B------:R0:W-:Y:S01]  /*87a0*/  STL [R1+0x1464], R9 ;  /* 0x0014640901007387 */ /* 0x0001e20000100800 */
[C---:B---3--:R-:W-:Y:S02]  /*87b0*/  IMAD.X R6, R41.reuse, 0x1, R7, P5 ;  /* 0x0000000129067824 */ /* 0x048fe400028e0607 */
[----:B0-----:R-:W-:Y:S01]  /*87c0*/  IMAD.X R9, R41, 0x1, R5, P4 ;  /* 0x0000000129097824 */ /* 0x001fe200020e0605 */
[----:B------:R-:W-:-:S02]  /*87d0*/  IADD3 R3, P5, PT, R8, R4, RZ ;  /* 0x0000000408037210 */ /* 0x000fc40007fbe0ff */
[----:B------:R0:W-:Y:S04]  /*87e0*/  STL [R1+0x1438], R6 ;  /* 0x0014380601007387 */ /* 0x0001e80000100800 */
[----:B------:R1:W-:Y:S04]  /*87f0*/  STL [R1+0x146c], R3 ;  /* 0x00146c0301007387 */ /* 0x0003e80000100800 */
[----:B------:R-:W-:Y:S01]  /*8800*/  STL [R1+0x1440], R9 ;  /* 0x0014400901007387 */ /* 0x000fe20000100800 */
[----:B0-----:R-:W-:-:S03]  /*8810*/  IADD3 R6, P4, PT, R8, R2, RZ ;  /* 0x0000000208067210 */ /* 0x001fc60007f9e0ff */
[----:B------:R-:W3:Y:S01]  /*8820*/  LDL.LU R8, [R1+0xf4] ;  /* 0x0000f40001087983 */ /* 0x000ee20000300800 */
[----:B-1----:R-:W-:-:S03]  /*8830*/  IMAD.X R3, R19, 0x1, R7, P3 ;  /* 0x0000000113037824 */ /* 0x002fc600018e0607 */
[----:B------:R0:W-:Y:S04]  /*8840*/  STL [R1+0x1474], R6 ;  /* 0x0014740601007387 */ /* 0x0001e80000100800 */
[----:B------:R-:W3:Y:S04]  /*8850*/  LDL.LU R33, [R1+0xac] ;  /* 0x0000ac0001217983 */ /* 0x000ee80000300800 */
[----:B------:R1:W-:Y:S01]  /*8860*/  STL [R1+0x1448], R3 ;  /* 0x0014480301007387 */ /* 0x0003e20000100800 */
[----:B0-----:R-:W-:Y:S01]  /*8870*/  IMAD.X R6, R19, 0x1, R5, P2 ;  /* 0x0000000113067824 */ /* 0x001fe200010e0605 */
[----:B-----5:R-:W-:-:S02]  /*8880*/  IADD3 R9, P3, PT, R42, R4, RZ ;  /* 0x000000042a097210 */ /* 0x020fc40007f7e0ff */
[----:B-1----:R-:W-:-:S03]  /*8890*/  IADD3 R3, P2, PT, R42, R2, RZ ;  /* 0x000000022a037210 */ /* 0x002fc60007f5e0ff */
[----:B------:R-:W-:Y:S04]  /*88a0*/  STL [R1+0x147c], R9 ;  /* 0x00147c0901007387 */ /* 0x000fe80000100800 */
[----:B------:R-:W5:Y:S04]  /*88b0*/  LDL.LU R25, [R1+0xf8] ;  /* 0x0000f80001197983 */ /* 0x000f680000300800 */
[----:B------:R0:W-:Y:S04]  /*88c0*/  STL [R1+0x1450], R6 ;  /* 0x0014500601007387 */ /* 0x0001e80000100800 */
[----:B------:R-:W5:Y:S04]  /*88d0*/  LDL.LU R36, [R1+0xb4] ;  /* 0x0000b40001247983 */ /* 0x000f680000300800 */
[----:B------:R1:W-:Y:S04]  /*88e0*/  STL [R1+0x1484], R3 ;  /* 0x0014840301007387 */ /* 0x0003e80000100800 */
[----:B------:R-:W5:Y:S01]  /*88f0*/  LDL.LU R24, [R1+0xfc] ;  /* 0x0000fc0001187983 */ /* 0x000f620000300800 */
[----:B0-----:R-:W-:-:S05]  /*8900*/  IMAD.X R6, R18, 0x1, R7, P1 ;  /* 0x0000000112067824 */ /* 0x001fca00008e0607 */
[----:B------:R0:W-:Y:S01]  /*8910*/  STL [R1+0x1458], R6 ;  /* 0x0014580601007387 */ /* 0x0001e20000100800 */
[----:B-1----:R-:W-:-:S03]  /*8920*/  IADD3 R3, P1, PT, R43, R4, RZ ;  /* 0x000000042b037210 */ /* 0x002fc60007f3e0ff */
[----:B------:R-:W5:Y:S01]  /*8930*/  LDL.LU R38, [R1+0xbc] ;  /* 0x0000bc0001267983 */ /* 0x000f620000300800 */
[----:B0-----:R-:W-:-:S03]  /*8940*/  IMAD.X R6, R18, 0x1, R5, P0 ;  /* 0x0000000112067824 */ /* 0x001fc600000e0605 */
[----:B------:R0:W-:Y:S04]  /*8950*/  STL [R1+0x148c], R3 ;  /* 0x00148c0301007387 */ /* 0x0001e80000100800 */
[----:B------:R-:W5:Y:S04]  /*8960*/  LDL.LU R22, [R1+0x100] ;  /* 0x0001000001167983 */ /* 0x000f680000300800 */
[----:B------:R1:W-:Y:S01]  /*8970*/  STL [R1+0x1460], R6 ;  /* 0x0014600601007387 */ /* 0x0003e20000100800 */
[----:B0-----:R-:W-:-:S03]  /*8980*/  IADD3 R3, P0, PT, R43, R2, RZ ;  /* 0x000000022b037210 */ /* 0x001fc60007f1e0ff */
[----:B------:R-:W5:Y:S04]  /*8990*/  LDL.LU R41, [R1+0xc0] ;  /* 0x0000c00001297983 */ /* 0x000f680000300800 */
[----:B------:R0:W-:Y:S04]  /*89a0*/  STL [R1+0x1494], R3 ;  /* 0x0014940301007387 */ /* 0x0001e80000100800 */
[----:B------:R-:W5:Y:S01]  /*89b0*/  LDL.LU R19, [R1+0x104] ;  /* 0x0001040001137983 */ /* 0x000f620000300800 */
[----:B-1----:R-:W-:-:S05]  /*89c0*/  IMAD.X R6, R15, 0x1, R7, P5 ;  /* 0x000000010f067824 */ /* 0x002fca00028e0607 */
[----:B------:R1:W-:Y:S01]  /*89d0*/  STL [R1+0x1468], R6 ;  /* 0x0014680601007387 */ /* 0x0003e20000100800 */
[----:B0-----:R-:W-:-:S03]  /*89e0*/  IADD3 R3, P5, PT, R44, R4, RZ ;  /* 0x000000042c037210 */ /* 0x001fc60007fbe0ff */
[----:B------:R-:W5:Y:S04]  /*89f0*/  LDL.LU R42, [R1+0xc8] ;  /* 0x0000c800012a7983 */ /* 0x000f680000300800 */
[----:B------:R0:W-:Y:S01]  /*8a00*/  STL [R1+0x149c], R3 ;  /* 0x00149c0301007387 */ /* 0x0001e20000100800 */
[----:B-1----:R-:W-:-:S03]  /*8a10*/  IMAD.X R6, R15, 0x1, R5, P4 ;  /* 0x000000010f067824 */ /* 0x002fc600020e0605 */
[----:B------:R-:W5:Y:S04]  /*8a20*/  LDL.LU R18, [R1+0x108] ;  /* 0x0001080001127983 */ /* 0x000f680000300800 */
[----:B------:R2:W-:Y:S01]  /*8a30*/  STL [R1+0x1470], R6 ;  /* 0x0014700601007387 */ /* 0x0005e20000100800 */
[----:B0-----:R-:W-:-:S03]  /*8a40*/  IADD3 R3, P4, PT, R44, R2, RZ ;  /* 0x000000022c037210 */ /* 0x001fc60007f9e0ff */
[----:B------:R-:W5:Y:S04]  /*8a50*/  LDL.LU R43, [R1+0xcc] ;  /* 0x0000cc00012b7983 */ /* 0x000f680000300800 */
[----:B------:R4:W-:Y:S04]  /*8a60*/  STL [R1+0x14a4], R3 ;  /* 0x0014a40301007387 */ /* 0x0009e80000100800 */
[----:B------:R-:W5:Y:S01]  /*8a70*/  LDL.LU R15, [R1+0x10c] ;  /* 0x00010c00010f7983 */ /* 0x000f620000300800 */
[----:B--2---:R-:W-:-:S05]  /*8a80*/  IMAD.X R6, R12, 0x1, R7, P3 ;  /* 0x000000010c067824 */ /* 0x004fca00018e0607 */
[----:B------:R0:W-:Y:S01]  /*8a90*/  STL [R1+0x1478], R6 ;  /* 0x0014780601007387 */ /* 0x0001e20000100800 */
[----:B----4-:R-:W-:-:S03]  /*8aa0*/  IADD3 R3, P3, PT, R11, R4, RZ ;  /* 0x000000040b037210 */ /* 0x010fc60007f7e0ff */
[----:B------:R-:W2:Y:S01]  /*8ab0*/  LDL.LU R44, [R1+0xd4] ;  /* 0x0000d400012c7983 */ /* 0x000ea20000300800 */
[----:B0-----:R-:W-:-:S03]  /*8ac0*/  IMAD.X R6, R12, 0x1, R5, P2 ;  /* 0x000000010c067824 */ /* 0x001fc600010e0605 */
[----:B------:R0:W-:Y:S04]  /*8ad0*/  STL [R1+0x14ac], R3 ;  /* 0x0014ac0301007387 */ /* 0x0001e80000100800 */
[----:B------:R-:W4:Y:S04]  /*8ae0*/  LDL.LU R12, [R1+0x110] ;  /* 0x00011000010c7983 */ /* 0x000f280000300800 */
[----:B------:R-:W-:Y:S01]  /*8af0*/  STL [R1+0x1480], R6 ;  /* 0x0014800601007387 */ /* 0x000fe20000100800 */
[----:B0-----:R-:W-:-:S03]  /*8b00*/  IADD3 R3, P2, PT, R11, R2, RZ ;  /* 0x000000020b037210 */ /* 0x001fc60007f5e0ff */
[----:B------:R-:W4:Y:S04]  /*8b10*/  LDL.LU R11, [R1+0xdc] ;  /* 0x0000dc00010b7983 */ /* 0x000f280000300800 */
[----:B------:R0:W-:Y:S01]  /*8b20*/  STL [R1+0x14b4], R3 ;  /* 0x0014b40301007387 */ /* 0x0001e20000100800 */
[C---:B---3--:R-:W-:Y:S02]  /*8b30*/  IMAD.X R9, R8.reuse, 0x1, R7, P1 ;  /* 0x0000000108097824 */ /* 0x048fe400008e0607 */
[----:B0-----:R-:W-:-:S03]  /*8b40*/  IMAD.X R3, R8, 0x1, R5, P0 ;  /* 0x0000000108037824 */ /* 0x001fc600000e0605 */
[----:B------:R0:W-:Y:S04]  /*8b50*/  STL [R1+0x1488], R9 ;  /* 0x0014880901007387 */ /* 0x0001e80000100800 */
[----:B------:R-:W3:Y:S01]  /*8b60*/  LDL.LU R8, [R1+0x114] ;  /* 0x0001140001087983 */ /* 0x000ee20000300800 */
[----:B------:R-:W-:-:S05]  /*8b70*/  IADD3 R6, P1, PT, R33, R4, RZ ;  /* 0x0000000421067210 */ /* 0x000fca0007f3e0ff */
[----:B------:R-:W-:Y:S01]  /*8b80*/  STL [R1+0x14bc], R6 ;  /* 0x0014bc0601007387 */ /* 0x000fe20000100800 */
[----:B0-----:R-:W-:-:S03]  /*8b90*/  IADD3 R9, P0, PT, R33, R2, RZ ;  /* 0x0000000221097210 */ /* 0x001fc60007f1e0ff */
[----:B------:R5:W-:Y:S04]  /*8ba0*/  STL [R1+0x1490], R3 ;  /* 0x0014900301007387 */ /* 0x000be80000100800 */
[----:B------:R0:W-:Y:S01]  /*8bb0*/  STL [R1+0x14c4], R9 ;  /* 0x0014c40901007387 */ /* 0x0001e20000100800 */
[C---:B-----5:R-:W-:Y:S02]  /*8bc0*/  IMAD.X R3, R25.reuse, 0x1, R7, P5 ;  /* 0x0000000119037824 */ /* 0x060fe400028e0607 */
[----:B0-----:R-:W-:-:S03]  /*8bd0*/  IMAD.X R9, R25, 0x1, R5, P4 ;  /* 0x0000000119097824 */ /* 0x001fc600020e0605 */
[----:B------:R0:W-:Y:S01]  /*8be0*/  STL [R1+0x1498], R3 ;  /* 0x0014980301007387 */ /* 0x0001e20000100800 */
[----:B------:R-:W-:-:S05]  /*8bf0*/  IADD3 R6, P5, PT, R36, R4, RZ ;  /* 0x0000000424067210 */ /* 0x000fca0007fbe0ff */
[----:B------:R1:W-:Y:S01]  /*8c00*/  STL [R1+0x14cc], R6 ;  /* 0x0014cc0601007387 */ /* 0x0003e20000100800 */
[----:B0-----:R-:W-:-:S03]  /*8c10*/  IADD3 R3, P4, PT, R36, R2, RZ ;  /* 0x0000000224037210 */ /* 0x001fc60007f9e0ff */
[----:B------:R0:W-:Y:S01]  /*8c20*/  STL [R1+0x14a0], R9 ;  /* 0x0014a00901007387 */ /* 0x0001e20000100800 */
[----:B-1----:R-:W-:-:S03]  /*8c30*/  IMAD.X R6, R24, 0x1, R7, P3 ;  /* 0x0000000118067824 */ /* 0x002fc600018e0607 */
[----:B------:R1:W-:Y:S01]  /*8c40*/  STL [R1+0x14d4], R3 ;  /* 0x0014d40301007387 */ /* 0x0003e20000100800 */
[----:B0-----:R-:W-:-:S03]  /*8c50*/  IADD3 R9, P3, PT, R38, R4, RZ ;  /* 0x0000000426097210 */ /* 0x001fc60007f7e0ff */
[----:B------:R0:W-:Y:S01]  /*8c60*/  STL [R1+0x14a8], R6 ;  /* 0x0014a80601007387 */ /* 0x0001e20000100800 */
[----:B-1----:R-:W-:-:S03]  /*8c70*/  IMAD.X R3, R24, 0x1, R5, P2 ;  /* 0x0000000118037824 */ /* 0x002fc600010e0605 */
[----:B------:R1:W-:Y:S01]  /*8c80*/  STL [R1+0x14dc], R9 ;  /* 0x0014dc0901007387 */ /* 0x0003e20000100800 */
[----:B0-----:R-:W-:-:S03]  /*8c90*/  IADD3 R6, P2, PT, R38, R2, RZ ;  /* 0x0000000226067210 */ /* 0x001fc60007f5e0ff */
[----:B------:R0:W-:Y:S04]  /*8ca0*/  STL [R1+0x14b0], R3 ;  /* 0x0014b00301007387 */ /* 0x0001e80000100800 */
[----:B------:R5:W-:Y:S01]  /*8cb0*/  STL [R1+0x14e4], R6 ;  /* 0x0014e40601007387 */ /* 0x000be20000100800 */
[----:B-1----:R-:W-:Y:S01]  /*8cc0*/  IMAD.X R9, R22, 0x1, R7, P1 ;  /* 0x0000000116097824 */ /* 0x002fe200008e0607 */
[----:B0-----:R-:W-:-:S04]  /*8cd0*/  IADD3 R3, P1, PT, R41, R4, RZ ;  /* 0x0000000429037210 */ /* 0x001fc80007f3e0ff */
[----:B------:R0:W-:Y:S01]  /*8ce0*/  STL [R1+0x14b8], R9 ;  /* 0x0014b80901007387 */ /* 0x0001e20000100800 */
[----:B-----5:R-:W-:-:S03]  /*8cf0*/  IMAD.X R6, R22, 0x1, R5, P0 ;  /* 0x0000000116067824 */ /* 0x020fc600000e0605 */
[----:B------:R1:W-:Y:S04]  /*8d00*/  STL [R1+0x14ec], R3 ;  /* 0x0014ec0301007387 */ /* 0x0003e80000100800 */
[----:B------:R5:W-:Y:S01]  /*8d10*/  STL [R1+0x14c0], R6 ;  /* 0x0014c00601007387 */ /* 0x000be20000100800 */
[----:B0-----:R-:W-:Y:S01]  /*8d20*/  IADD3 R9, P0, PT, R41, R2, RZ ;  /* 0x0000000229097210 */ /* 0x001fe20007f1e0ff */
[----:B-1----:R-:W-:-:S04]  /*8d30*/  IMAD.X R3, R19, 0x1, R7, P5 ;  /* 0x0000000113037824 */ /* 0x002fc800028e0607 */
[----:B------:R0:W-:Y:S04]  /*8d40*/  STL [R1+0x14f4], R9 ;  /* 0x0014f40901007387 */ /* 0x0001e80000100800 */
[----:B------:R1:W-:Y:S01]  /*8d50*/  STL [R1+0x14c8], R3 ;  /* 0x0014c80301007387 */ /* 0x0003e20000100800 */
[C---:B-----5:R-:W-:Y:S01]  /*8d60*/  IADD3 R6, P5, PT, R42.reuse, R4, RZ ;  /* 0x000000042a067210 */ /* 0x060fe20007fbe0ff */
[----:B0-----:R-:W-:Y:S01]  /*8d70*/  IMAD.X R9, R19, 0x1, R5, P4 ;  /* 0x0000000113097824 */ /* 0x001fe200020e0605 */
[----:B-1----:R-:W-:-:S03]  /*8d80*/  IADD3 R3, P4, PT, R42, R2, RZ ;  /* 0x000000022a037210 */ /* 0x002fc60007f9e0ff */
[----:B------:R0:W-:Y:S04]  /*8d90*/  STL [R1+0x14fc], R6 ;  /* 0x0014fc0601007387 */ /* 0x0001e80000100800 */
[----:B------:R1:W-:Y:S01]  /*8da0*/  STL [R1+0x14d0], R9 ;  /* 0x0014d00901007387 */ /* 0x0003e20000100800 */
[----:B0-----:R-:W-:-:S03]  /*8db0*/  IMAD.X R6, R18, 0x1, R7, P3 ;  /* 0x0000000112067824 */ /* 0x001fc600018e0607 */
[----:B------:R0:W-:Y:S01]  /*8dc0*/  STL [R1+0x1500], R3 ;  /* 0x0015000301007387 */ /* 0x0001e20000100800 */
[----:B-1----:R-:W-:-:S03]  /*8dd0*/  IADD3 R9, P3, PT, R43, R4, RZ ;  /* 0x000000042b097210 */ /* 0x002fc60007f7e0ff */
[----:B------:R1:W-:Y:S01]  /*8de0*/  STL [R1+0x14d8], R6 ;  /* 0x0014d80601007387 */ /* 0x0003e20000100800 */
[----:B0-----:R-:W-:-:S03]  /*8df0*/  IMAD.X R3, R18, 0x1, R5, P2 ;  /* 0x0000000112037824 */ /* 0x001fc600010e0605 */
[----:B------:R0:W-:Y:S01]  /*8e00*/  STL [R1+0x1504], R9 ;  /* 0x0015040901007387 */ /* 0x0001e20000100800 */
[----:B-1----:R-:W-:-:S03]  /*8e10*/  IADD3 R6, P2, PT, R43, R2, RZ ;  /* 0x000000022b067210 */ /* 0x002fc60007f5e0ff */
[----:B------:R-:W-:Y:S04]  /*8e20*/  STL [R1+0x14e0], R3 ;  /* 0x0014e00301007387 */ /* 0x000fe80000100800 */
[----:B------:R1:W-:Y:S01]  /*8e30*/  STL [R1+0x1508], R6 ;  /* 0x0015080601007387 */ /* 0x0003e20000100800 */
[----:B0-----:R-:W-:-:S05]  /*8e40*/  IMAD.X R9, R15, 0x1, R7, P1 ;  /* 0x000000010f097824 */ /* 0x001fca00008e0607 */
[----:B------:R0:W-:Y:S01]  /*8e50*/  STL [R1+0x14e8], R9 ;  /* 0x0014e80901007387 */ /* 0x0001e20000100800 */
[----:B-1----:R-:W-:Y:S01]  /*8e60*/  IMAD.X R6, R15, 0x1, R5, P0 ;  /* 0x000000010f067824 */ /* 0x002fe200000e0605 */
[----:B------:R-:W-:Y:S02]  /*8e70*/  SHF.R.S32.HI R0, RZ, 0x1f, R0 ;  /* 0x0000001fff007819 */ /* 0x000fe40000011400 */
[C---:B--2---:R-:W-:Y:S02]  /*8e80*/  IADD3 R3, P1, PT, R44.reuse, R4, RZ ;  /* 0x000000042c037210 */ /* 0x044fe40007f3e0ff */
[----:B0-----:R-:W-:-:S03]  /*8e90*/  IADD3 R9, P0, PT, R44, R2, RZ ;  /* 0x000000022c097210 */ /* 0x001fc60007f1e0ff */
[----:B------:R4:W-:Y:S04]  /*8ea0*/  STL [R1+0x150c], R3 ;  /* 0x00150c0301007387 */ /* 0x0009e80000100800 */
[----:B------:R0:W-:Y:S01]  /*8eb0*/  STL [R1+0x14f0], R6 ;  /* 0x0014f00601007387 */ /* 0x0001e20000100800 */
[----:B----4-:R-:W-:-:S03]  /*8ec0*/  IMAD.X R3, R12, 0x1, R7, P5 ;  /* 0x000000010c037824 */ /* 0x010fc600028e0607 */
[----:B------:R-:W-:Y:S01]  /*8ed0*/  STL [R1+0x1510], R9 ;  /* 0x0015100901007387 */ /* 0x000fe20000100800 */
[C---:B0-----:R-:W-:Y:S01]  /*8ee0*/  IADD3 R6, P5, PT, R11.reuse, R4, RZ ;  /* 0x000000040b067210 */ /* 0x041fe20007fbe0ff */
[----:B------:R-:W-:Y:S02]  /*8ef0*/  IMAD.X R4, R12, 0x1, R5, P4 ;  /* 0x000000010c047824 */ /* 0x000fe400020e0605 */
[----:B------:R0:W-:Y:S04]  /*8f00*/  STL [R1+0x14f8], R3 ;  /* 0x0014f80301007387 */ /* 0x0001e80000100800 */
[----:B------:R-:W-:Y:S04]  /*8f10*/  STL [R1+0x123c], R6 ;  /* 0x00123c0601007387 */ /* 0x000fe80000100800 */
[----:B------:R-:W-:Y:S01]  /*8f20*/  STL [R1+0x1238], R4 ;  /* 0x0012380401007387 */ /* 0x000fe20000100800 */
[----:B0-----:R-:W-:-:S02]  /*8f30*/  IADD3 R3, P4, PT, R11, R2, RZ ;  /* 0x000000020b037210 */ /* 0x001fc40007f9e0ff */
[----:B------:R-:W-:-:S03]  /*8f40*/  SHF.R.S32.HI R2, RZ, 0x1f, R11 ;  /* 0x0000001fff027819 */ /* 0x000fc6000001140b */
[----:B------:R0:W-:Y:S02]  /*8f50*/  STL [R1+0x1234], R3 ;  /* 0x0012340301007387 */ /* 0x0001e40000100800 */
[--C-:B0-----:R-:W-:Y:S02]  /*8f60*/  IMAD.X R3, R0, 0x1, R7.reuse, P1 ;  /* 0x0000000100037824 */ /* 0x101fe400008e0607 */
[C---:B---3--:R-:W-:Y:S02]  /*8f70*/  IMAD.X R4, R8.reuse, 0x1, R7, P3 ;  /* 0x0000000108047824 */ /* 0x048fe400018e0607 */
[----:B------:R-:W-:-:S03]  /*8f80*/  IMAD.X R6, R8, 0x1, R5, P2 ;  /* 0x0000000108067824 */ /* 0x000fc600010e0605 */
[----:B------:R0:W-:Y:S04]  /*8f90*/  STL [R1+0x1224], R4 ;  /* 0x0012240401007387 */ /* 0x0001e80000100800 */
[----:B------:R-:W-:Y:S01]  /*8fa0*/  STL [R1+0x1228], R6 ;  /* 0x0012280601007387 */ /* 0x000fe20000100800 */
[----:B0-----:R-:W-:-:S03]  /*8fb0*/  IMAD.X R4, R0, 0x1, R5, P0 ;  /* 0x0000000100047824 */ /* 0x001fc600000e0605 */
[----:B------:R-:W2:Y:S04]  /*8fc0*/  LDL.LU R0, [R1+0x1750] ;  /* 0x0017500001007983 */ /* 0x000ea80000300800 */
[----:B------:R0:W-:Y:S04]  /*8fd0*/  STL [R1+0x122c], R3 ;  /* 0x00122c0301007387 */ /* 0x0001e80000100800 */
[----:B------:R-:W-:Y:S01]  /*8fe0*/  STL [R1+0x1230], R4 ;  /* 0x0012300401007387 */ /* 0x000fe20000100800 */
[C---:B0-----:R-:W-:Y:S02]  /*8ff0*/  IMAD.X R3, R2.reuse, 0x1, R7, P5 ;  /* 0x0000000102037824 */ /* 0x041fe400028e0607 */
[----:B------:R-:W-:-:S03]  /*9000*/  IMAD.X R2, R2, 0x1, R5, P4 ;  /* 0x0000000102027824 */ /* 0x000fc600020e0605 */
[----:B------:R-:W-:Y:S04]  /*9010*/  STL [R1+0x1220], R3 ;  /* 0x0012200301007387 */ /* 0x000fe80000100800 */
[----:B------:R0:W-:Y:S04]  /*9020*/  STL [R1+0xa3c], R2 ;  /* 0x000a3c0201007387 */ /* 0x0001e80000100800 */
        /* <DEDUP_REMOVED lines=245> */
[----:B------:R-:W0:Y:S04]  /*9f80*/  LDL R42, [R1+0x824] ;  /* 0x00082400012a7983 */ /* 0x000e280000100800 */
[----:B------:R-:W3:Y:S04]  /*9f90*/  LDL R18, [R1+0x81c] ;  /* 0x00081c0001127983 */ /* 0x000ee80000100800 */
[----:B------:R-:W4:Y:S04]  /*9fa0*/  LDL R43, [R1+0x814] ;  /* 0x00081400012b7983 */ /* 0x000f280000100800 */
[----:B------:R-:W5:Y:S04]  /*9fb0*/  LDL R15, [R1+0x80c] ;  /* 0x00080c00010f7983 */ /* 0x000f680000100800 */
[----:B------:R-:W2:Y:S04]  /*9fc0*/  LDL R44, [R1+0x820] ;  /* 0x00082000012c7983 */ /* 0x000ea80000100800 */
[----:B------:R-:W2:Y:S04]  /*9fd0*/  LDL R12, [R1+0x818] ;  /* 0x00081800010c7983 */ /* 0x000ea80000100800 */
[----:B------:R-:W2:Y:S04]  /*9fe0*/  LDL R11, [R1+0x810] ;  /* 0x00081000010b7983 */ /* 0x000ea80000100800 */
[----:B------:R-:W2:Y:S01]  /*9ff0*/  LDL R8, [R1+0x808] ;  /* 0x0008080001087983 */ /* 0x000ea20000100800 */
[----:B------:R-:W-:-:S03]  /*a000*/  UIMAD UR47, UR39, 0x3f, URZ ;  /* 0x0000003f272f78a4 */ /* 0x000fc6000f8e02ff */
[----:B------:R-:W-:Y:S04]  /*a010*/  STL [R1+0x370], RZ ;  /* 0x000370ff01007387 */ /* 0x000fe80000100800 */
[----:B------:R-:W-:Y:S04]  /*a020*/  STL [R1+0x374], RZ ;  /* 0x000374ff01007387 */ /* 0x000fe80000100800 */
[----:B------:R-:W-:Y:S04]  /*a030*/  STL [R1+0x378], RZ ;  /* 0x000378ff01007387 */ /* 0x000fe80000100800 */
[----:B------:R-:W-:Y:S04]  /*a040*/  STL [R1+0x37c], RZ ;  /* 0x00037cff01007387 */ /* 0x000fe80000100800 */
[----:B------:R-:W-:Y:S04]  /*a050*/  STL [R1+0x360], RZ ;  /* 0x000360ff01007387 */ /* 0x000fe80000100800 */
[----:B------:R-:W-:Y:S04]  /*a060*/  STL [R1+0x364], RZ ;  /* 0x000364ff01007387 */ /* 0x000fe80000100800 */
[----:B------:R-:W-:Y:S04]  /*a070*/  STL [R1+0x368], RZ ;  /* 0x000368ff01007387 */ /* 0x000fe80000100800 */
[----:B------:R-:W-:Y:S01]  /*a080*/  STL [R1+0x36c], RZ ;  /* 0x00036cff01007387 */ /* 0x000fe20000100800 */
[----:B------:R-:W-:-:S03]  /*a090*/  UIMAD UR61, UR39, 0x3e, URZ ;  /* 0x0000003e273d78a4 */ /* 0x000fc6000f8e02ff */
[----:B------:R-:W-:Y:S01]  /*a0a0*/  STL [R1+0xa0], RZ ;  /* 0x0000a0ff01007387 */ /* 0x000fe20000100800 */
[----:B------:R-:W-:-:S03]  /*a0b0*/  USHF.R.S32.HI UR24, URZ, 0x1f, UR7 ;  /* 0x0000001fff187899 */ /* 0x000fc60008011407 */
[----:B------:R-:W-:Y:S04]  /*a0c0*/  STL [R1+0xa4], RZ ;  /* 0x0000a4ff01007387 */ /* 0x000fe80000100800 */
[----:B------:R-:W-:Y:S01]  /*a0d0*/  STL [R1+0xa8], RZ ;  /* 0x0000a8ff01007387 */ /* 0x000fe20000100800 */
[----:B------:R-:W-:Y:S02]  /*a0e0*/  ULEA.HI UR24, UR24, UR7, URZ, 0x6 ;  /* 0x0000000718187291 */ /* 0x000fe4000f8f30ff */
[----:B------:R-:W-:Y:S02]  /*a0f0*/  USHF.R.S32.HI UR7, URZ, 0x1f, UR47 ;  /* 0x0000001fff077899 */ /* 0x000fe4000801142f */
[----:B------:R-:W-:Y:S02]  /*a100*/  UIMAD UR69, UR39, 0x3d, URZ ;  /* 0x0000003d274578a4 */ /* 0x000fe4000f8e02ff */
[----:B------:R-:W-:-:S02]  /*a110*/  UIMAD UR53, UR39, 0x3c, URZ ;  /* 0x0000003c273578a4 */ /* 0x000fc4000f8e02ff */
[----:B------:R-:W-:Y:S02]  /*a120*/  UIMAD UR73, UR39, 0x3b, URZ ;  /* 0x0000003b274978a4 */ /* 0x000fe4000f8e02ff */
[----:B------:R-:W-:Y:S02]  /*a130*/  UIMAD UR65, UR39, 0x3a, URZ ;  /* 0x0000003a274178a4 */ /* 0x000fe4000f8e02ff */
[----:B------:R-:W-:Y:S02]  /*a140*/  UIMAD UR57, UR39, 0x39, URZ ;  /* 0x00000039273978a4 */ /* 0x000fe4000f8e02ff */
[----:B------:R-:W-:Y:S02]  /*a150*/  UIMAD UR49, UR39, 0x38, URZ ;  /* 0x00000038273178a4 */ /* 0x000fe4000f8e02ff */
[----:B------:R-:W-:Y:S02]  /*a160*/  UIMAD UR75, UR39, 0x37, URZ ;  /* 0x00000037274b78a4 */ /* 0x000fe4000f8e02ff */
[----:B------:R-:W-:-:S02]  /*a170*/  UIMAD UR71, UR39, 0x36, URZ ;  /* 0x00000036274778a4 */ /* 0x000fc4000f8e02ff */
[----:B------:R-:W-:Y:S02]  /*a180*/  UIMAD UR67, UR39, 0x35, URZ ;  /* 0x00000035274378a4 */ /* 0x000fe4000f8e02ff */
[----:B------:R-:W-:Y:S02]  /*a190*/  UIMAD UR63, UR39, 0x34, URZ ;  /* 0x00000034273f78a4 */ /* 0x000fe4000f8e02ff */
[----:B------:R-:W-:Y:S01]  /*a1a0*/  UIMAD UR59, UR39, 0x33, URZ ;  /* 0x00000033273b78a4 */ /* 0x000fe2000f8e02ff */
[----:B0-----:R-:W-:Y:S02]  /*a1b0*/  IADD3 R2, P5, PT, R42, UR47, RZ ;  /* 0x0000002f2a027c10 */ /* 0x001fe4000ffbe0ff */
[----:B---3--:R-:W-:-:S03]  /*a1c0*/  IADD3 R4, P2, PT, R18, UR47, RZ ;  /* 0x0000002f12047c10 */ /* 0x008fc6000ff5e0ff */
[----:B------:R5:W-:Y:S01]  /*a1d0*/  STL [R1+0xa44], R2 ;  /* 0x000a440201007387 */ /* 0x000be20000100800 */
[----:B----4-:R-:W-:-:S03]  /*a1e0*/  IADD3 R3, P3, PT, R43, UR47, RZ ;  /* 0x0000002f2b037c10 */ /* 0x010fc6000ff7e0ff */
[----:B------:R0:W-:Y:S01]  /*a1f0*/  STL [R1+0xa4c], R4 ;  /* 0x000a4c0401007387 */ /* 0x0001e20000100800 */
[----:B-----5:R-:W-:-:S03]  /*a200*/  IADD3 R2, P6, PT, R15, UR47, RZ ;  /* 0x0000002f0f027c10 */ /* 0x020fc6000ffde0ff */
[----:B------:R1:W-:Y:S04]  /*a210*/  STL [R1+0xa54], R3 ;  /* 0x000a540301007387 */ /* 0x0003e80000100800 */
[----:B------:R3:W-:Y:S01]  /*a220*/  STL [R1+0xa5c], R2 ;  /* 0x000a5c0201007387 */ /* 0x0007e20000100800 */
[----:B0-----:R-:W-:Y:S02]  /*a230*/  IADD3 R4, P1, PT, R43, UR61, RZ ;  /* 0x0000003d2b047c10 */ /* 0x001fe4000ff3e0ff */
[----:B-1----:R-:W-:Y:S02]  /*a240*/  IADD3 R3, P4, PT, R42, UR61, RZ ;  /* 0x0000003d2a037c10 */ /* 0x002fe4000ff9e0ff */
[----:B---3--:R-:W-:-:S03]  /*a250*/  IADD3 R2, P0, PT, R18, UR61, RZ ;  /* 0x0000003d12027c10 */ /* 0x008fc6000ff1e0ff */
[----:B------:R2:W-:Y:S04]  /*a260*/  STL [R1+0xa64], R3 ;  /* 0x000a640301007387 */ /* 0x0005e80000100800 */
[----:B------:R0:W-:Y:S01]  /*a270*/  STL [R1+0xa6c], R2 ;  /* 0x000a6c0201007387 */ /* 0x0001e20000100800 */
[----:B--2---:R-:W-:-:S03]  /*a280*/  IADD3.X R3, PT, PT, R44, UR7, RZ, P5, !PT ;  /* 0x000000072c037c10 */ /* 0x004fc6000affe4ff */
[----:B------:R1:W-:Y:S01]  /*a290*/  STL [R1+0xa74], R4 ;  /* 0x000a740401007387 */ /* 0x0003e20000100800 */
[----:B0-----:R-:W-:-:S03]  /*a2a0*/  IADD3 R2, P5, PT, R15, UR61, RZ ;  /* 0x0000003d0f027c10 */ /* 0x001fc6000ffbe0ff */
[----:B------:R0:W-:Y:S04]  /*a2b0*/  STL [R1+0xa40], R3 ;  /* 0x000a400301007387 */ /* 0x0001e80000100800 */
[----:B------:R2:W-:Y:S01]  /*a2c0*/  STL [R1+0xa7c], R2 ;  /* 0x000a7c0201007387 */ /* 0x0005e20000100800 */
[----:B-1----:R-:W-:Y:S02]  /*a2d0*/  IADD3.X R4, PT, PT, R12, UR7, RZ, P2, !PT ;  /* 0x000000070c047c10 */ /* 0x002fe400097fe4ff */
[----:B0-----:R-:W-:-:S03]  /*a2e0*/  IADD3.X R3, PT, PT, R11, UR7, RZ, P3, !PT ;  /* 0x000000070b037c10 */ /* 0x001fc60009ffe4ff */
[----:B------:R-:W-:Y:S01]  /*a2f0*/  STL [R1+0xa48], R4 ;  /* 0x000a480401007387 */ /* 0x000fe20000100800 */
[----:B--2---:R-:W-:-:S03]  /*a300*/  IADD3.X R2, PT, PT, R8, UR7, RZ, P6, !PT ;  /* 0x0000000708027c10 */ /* 0x004fc6000b7fe4ff */
[----:B------:R0:W-:Y:S01]  /*a310*/  STL [R1+0xa50], R3 ;  /* 0x000a500301007387 */ /* 0x0001e20000100800 */
[----:B------:R-:W-:-:S03]  /*a320*/  USHF.R.S32.HI UR47, URZ, 0x1f, UR61 ;  /* 0x0000001fff2f7899 */ /* 0x000fc6000801143d */
[----:B------:R1:W-:Y:S01]  /*a330*/  STL [R1+0xa58], R2 ;  /* 0x000a580201007387 */ /* 0x0003e20000100800 */
[----:B0-----:R-:W-:Y:S02]  /*a340*/  IADD3 R3, P6, PT, R42, UR69, RZ ;  /* 0x000000452a037c10 */ /* 0x001fe4000ffde0ff */
[----:B-1----:R-:W-:-:S03]  /*a350*/  IADD3 R2, P2, PT, R18, UR69, RZ ;  /* 0x0000004512027c10 */ /* 0x002fc6000ff5e0ff */
[----:B------:R0:W-:Y:S01]  /*a360*/  STL [R1+0xa84], R3 ;  /* 0x000a840301007387 */ /* 0x0001e20000100800 */
[----:B------:R-:W-:-:S03]  /*a370*/  IADD3 R4, P3, PT, R43, UR69, RZ ;  /* 0x000000452b047c10 */ /* 0x000fc6000ff7e0ff */
[----:B------:R1:W-:Y:S01]  /*a380*/  STL [R1+0xa8c], R2 ;  /* 0x000a8c0201007387 */ /* 0x0003e20000100800 */
[----:B0-----:R-:W-:-:S03]  /*a390*/  IADD3.X R3, PT, PT, R44, UR47, RZ, P4, !PT ;  /* 0x0000002f2c037c10 */ /* 0x001fc6000a7fe4ff */
[----:B------:R0:W-:Y:S01]  /*a3a0*/  STL [R1+0xa94], R4 ;  /* 0x000a940401007387 */ /* 0x0001e20000100800 */
[----:B-1----:R-:W-:-:S03]  /*a3b0*/  IADD3 R2, P4, PT, R15, UR69, RZ ;  /* 0x000000450f027c10 */ /* 0x002fc6000ff9e0ff */
[----:B------:R1:W-:Y:S04]  /*a3c0*/  STL [R1+0xa60], R3 ;  /* 0x000a600301007387 */ /* 0x0003e80000100800 */
[----:B------:R2:W-:Y:S01]  /*a3d0*/  STL [R1+0xa9c], R2 ;  /* 0x000a9c0201007387 */ /* 0x0005e20000100800 */
[----:B0-----:R-:W-:Y:S02]  /*a3e0*/  IADD3.X R4, PT, PT, R12, UR47, RZ, P0, !PT ;  /* 0x0000002f0c047c10 */ /* 0x001fe400087fe4ff */
[----:B-1----:R-:W-:-:S03]  /*a3f0*/  IADD3.X R3, PT, PT, R11, UR47, RZ, P1, !PT ;  /* 0x0000002f0b037c10 */ /* 0x002fc60008ffe4ff */
        /* <DEDUP_REMOVED lines=166> */
[----:B------:R1:W-:Y:S01]  /*ae60*/  STL [R1+0xba0], R3 ;  /* 0x000ba00301007387 */ /* 0x0003e20000100800 */
[----:B------:R-:W-:-:S03]  /*ae70*/  UIMAD UR55, UR39, 0x32, URZ ;  /* 0x00000032273778a4 */ /* 0x000fc6000f8e02ff */
        /* <DEDUP_REMOVED lines=304> */
[----:B------:R-:W-:Y:S01]  /*c180*/  STL [R1+0xdc0], R3 ;  /* 0x000dc00301007387 */ /* 0x000fe20000100800 */
[----:B------:R-:W-:-:S03]  /*c190*/  USHF.R.S32.HI UR47, URZ, 0x1f, UR50 ;  /* 0x0000001fff2f7899 */ /* 0x000fc60008011432 */
[----:B------:R1:W-:Y:S01]  /*c1a0*/  STL [R1+0xdfc], R2 ;  /* 0x000dfc0201007387 */ /* 0x0003e20000100800 */
[----:B0-----:R-:W-:Y:S02]  /*c1b0*/  IADD3.X R4, PT, PT, R12, UR51, RZ, P3, !PT ;  /* 0x000000330c047c10 */ /* 0x001fe40009ffe4ff */
[----:B-1----:R-:W-:-:S03]  /*c1c0*/  IADD3.X R2, PT, PT, R11, UR51, RZ, P6, !PT ;  /* 0x000000330b027c10 */ /* 0x002fc6000b7fe4ff */
[----:B------:R0:W-:Y:S01]  /*c1d0*/  STL [R1+0xdc8], R4 ;  /* 0x000dc80401007387 */ /* 0x0001e20000100800 */
[----:B------:R-:W-:-:S03]  /*c1e0*/  IADD3.X R3, PT, PT, R8, UR51, RZ, P2, !PT ;  /* 0x0000003308037c10 */ /* 0x000fc600097fe4ff */
[----:B------:R1:W-:Y:S01]  /*c1f0*/  STL [R1+0xdd0], R2 ;  /* 0x000dd00201007387 */ /* 0x0003e20000100800 */
[----:B------:R-:W-:-:S03]  /*c200*/  UIMAD UR26, UR39, 0x21, URZ ;  /* 0x00000021271a78a4 */ /* 0x000fc6000f8e02ff */
[----:B------:R2:W-:Y:S01]  /*c210*/  STL [R1+0xdd8], R3 ;  /* 0x000dd80301007387 */ /* 0x0005e20000100800 */
[----:B0-----:R-:W-:Y:S02]  /*c220*/  IADD3.X R4, PT, PT, R12, UR47, RZ, P1, !PT ;  /* 0x0000002f0c047c10 */ /* 0x001fe40008ffe4ff */
[----:B-1----:R-:W-:Y:S02]  /*c230*/  IADD3.X R2, PT, PT, R44, UR47, RZ, P4, !PT ;  /* 0x0000002f2c027c10 */ /* 0x002fe4000a7fe4ff */
[----:B--2---:R-:W-:-:S03]  /*c240*/  IADD3.X R3, PT, PT, R11, UR47, RZ, P0, !PT ;  /* 0x0000002f0b037c10 */ /* 0x004fc600087fe4ff */
[----:B------:R0:W-:Y:S04]  /*c250*/  STL [R1+0xde0], R2 ;  /* 0x000de00201007387 */ /* 0x0001e80000100800 */
[----:B------:R1:W-:Y:S01]  /*c260*/  STL [R1+0xde8], R4 ;  /* 0x000de80401007387 */ /* 0x0003e20000100800 */
[----:B0-----:R-:W-:-:S03]  /*c270*/  IADD3.X R2, PT, PT, R8, UR47, RZ, P5, !PT ;  /* 0x0000002f08027c10 */ /* 0x001fc6000affe4ff */
[----:B------:R-:W-:Y:S04]  /*c280*/  STL [R1+0xdf0], R3 ;  /* 0x000df00301007387 */ /* 0x000fe80000100800 */
[----:B------:R0:W-:Y:S01]  /*c290*/  STL [R1+0xdf8], R2 ;  /* 0x000df80201007387 */ /* 0x0001e20000100800 */
[----:B-1----:R-:W-:Y:S01]  /*c2a0*/  IADD3 R4, P1, PT, R18, UR26, RZ ;  /* 0x0000001a12047c10 */ /* 0x002fe2000ff3e0ff */
[----:B------:R-:W-:Y:S02]  /*c2b0*/  USHF.L.U32 UR27, UR39, 0x5, URZ ;  /* 0x00000005271b7899 */ /* 0x000fe400080006ff */
[----:B------:R-:W-:Y:S01]  /*c2c0*/  STL [R1+0xac], RZ ;  /* 0x0000acff01007387 */ /* 0x000fe20000100800 */
[----:B0-----:R-:W-:Y:S02]  /*c2d0*/  IADD3 R2, P5, PT, R42, UR26, RZ ;  /* 0x0000001a2a027c10 */ /* 0x001fe4000ffbe0ff */
[----:B------:R-:W-:-:S03]  /*c2e0*/  IADD3 R3, P0, PT, R43, UR26, RZ ;  /* 0x0000001a2b037c10 */ /* 0x000fc6000ff1e0ff */
[----:B------:R0:W-:Y:S01]  /*c2f0*/  STL [R1+0xe04], R2 ;  /* 0x000e040201007387 */ /* 0x0001e20000100800 */
[----:B------:R-:W-:-:S03]  /*c300*/  USHF.R.S32.HI UR48, URZ, 0x1f, UR26 ;  /* 0x0000001fff307899 */ /* 0x000fc6000801141a */
[----:B------:R1:W-:Y:S01]  /*c310*/  STL [R1+0xe0c], R4 ;  /* 0x000e0c0401007387 */ /* 0x0003e20000100800 */
[----:B0-----:R-:W-:-:S03]  /*c320*/  IADD3 R2, P4, PT, R15, UR26, RZ ;  /* 0x0000001a0f027c10 */ /* 0x001fc6000ff9e0ff */
[----:B------:R0:W-:Y:S04]  /*c330*/  STL [R1+0xe14], R3 ;  /* 0x000e140301007387 */ /* 0x0001e80000100800 */
[----:B------:R2:W-:Y:S01]  /*c340*/  STL [R1+0xe1c], R2 ;  /* 0x000e1c0201007387 */ /* 0x0005e20000100800 */
[C---:B-1----:R-:W-:Y:S02]  /*c350*/  LOP3.LUT R4, R0.reuse, 0x60, RZ, 0x3c, !PT ;  /* 0x0000006000047812 */ /* 0x042fe400078e3cff */
[----:B0-----:R-:W-:Y:S02]  /*c360*/  LOP3.LUT R3, R0, 0x20, RZ, 0x3c, !PT ;  /* 0x0000002000037812 */ /* 0x001fe400078e3cff */
[----:B------:R-:W-:Y:S02]  /*c370*/  IADD3 R3, P3, PT, R42, UR27, RZ ;  /* 0x0000001b2a037c10 */ /* 0x000fe4000ff7e0ff */
[----:B--2---:R-:W-:-:S02]  /*c380*/  LOP3.LUT R2, R0, 0x40, RZ, 0x3c, !PT ;  /* 0x0000004000027812 */ /* 0x004fc400078e3cff */
[----:B------:R-:W-:Y:S01]  /*c390*/  IADD3 R2, P2, PT, R18, UR27, RZ ;  /* 0x0000001b12027c10 */ /* 0x000fe2000ff5e0ff */
[----:B------:R0:W-:Y:S01]  /*c3a0*/  STL [R1+0xe24], R3 ;  /* 0x000e240301007387 */ /* 0x0001e20000100800 */
[----:B------:R-:W-:Y:S01]  /*c3b0*/  IADD3 R4, P6, PT, R43, UR27, RZ ;  /* 0x0000001b2b047c10 */ /* 0x000fe2000ffde0ff */
[----:B------:R-:W-:Y:S02]  /*c3c0*/  UIMAD UR45, UR39, 0x1f, URZ ;  /* 0x0000001f272d78a4 */ /* 0x000fe4000f8e02ff */
[----:B------:R1:W-:Y:S01]  /*c3d0*/  STL [R1+0xe2c], R2 ;  /* 0x000e2c0201007387 */ /* 0x0003e20000100800 */
[----:B0-----:R-:W-:-:S03]  /*c3e0*/  IADD3.X R3, PT, PT, R44, UR48, RZ, P5, !PT ;  /* 0x000000302c037c10 */ /* 0x001fc6000affe4ff */
[----:B------:R0:W-:Y:S01]  /*c3f0*/  STL [R1+0xe34], R4 ;  /* 0x000e340401007387 */ /* 0x0001e20000100800 */
[----:B-1----:R-:W-:-:S03]  /*c400*/  IADD3 R2, P5, PT, R15, UR27, RZ ;  /* 0x0000001b0f027c10 */ /* 0x002fc6000ffbe0ff */
[----:B------:R1:W-:Y:S04]  /*c410*/  STL [R1+0xe00], R3 ;  /* 0x000e000301007387 */ /* 0x0003e80000100800 */
[----:B------:R2:W-:Y:S01]  /*c420*/  STL [R1+0xe3c], R2 ;  /* 0x000e3c0201007387 */ /* 0x0005e20000100800 */
[----:B0-----:R-:W-:Y:S02]  /*c430*/  IADD3.X R4, PT, PT, R12, UR48, RZ, P1, !PT ;  /* 0x000000300c047c10 */ /* 0x001fe40008ffe4ff */
[----:B-1----:R-:W-:-:S03]  /*c440*/  IADD3 R3, P1, PT, R42, UR45, RZ ;  /* 0x0000002d2a037c10 */ /* 0x002fc6000ff3e0ff */
[----:B------:R0:W-:Y:S01]  /*c450*/  STL [R1+0xe08], R4 ;  /* 0x000e080401007387 */ /* 0x0001e20000100800 */
[----:B--2---:R-:W-:Y:S01]  /*c460*/  IADD3.X R2, PT, PT, R11, UR48, RZ, P0, !PT ;  /* 0x000000300b027c10 */ /* 0x004fe200087fe4ff */
[----:B------:R-:W-:Y:S02]  /*c470*/  USHF.R.S32.HI UR49, URZ, 0x1f, UR27 ;  /* 0x0000001fff317899 */ /* 0x000fe4000801141b */
[----:B------:R1:W-:Y:S04]  /*c480*/  STL [R1+0xe44], R3 ;  /* 0x000e440301007387 */ /* 0x0003e80000100800 */
[----:B------:R2:W-:Y:S01]  /*c490*/  STL [R1+0xe10], R2 ;  /* 0x000e100201007387 */ /* 0x0005e20000100800 */
[----:B0-----:R-:W-:Y:S01]  /*c4a0*/  IADD3 R4, P0, PT, R18, UR45, RZ ;  /* 0x0000002d12047c10 */ /* 0x001fe2000ff1e0ff */
[----:B------:R-:W-:Y:S01]  /*c4b0*/  USHF.L.U32 UR25, UR39, 0x6, URZ ;  /* 0x0000000627197899 */ /* 0x000fe200080006ff */
[----:B-1----:R-:W-:-:S03]  /*c4c0*/  IADD3.X R3, PT, PT, R8, UR48, RZ, P4, !PT ;  /* 0x0000003008037c10 */ /* 0x002fc6000a7fe4ff */
[----:B------:R0:W-:Y:S01]  /*c4d0*/  STL [R1+0xe4c], R4 ;  /* 0x000e4c0401007387 */ /* 0x0001e20000100800 */
[----:B--2---:R-:W-:Y:S01]  /*c4e0*/  IADD3 R2, P4, PT, R43, UR45, RZ ;  /* 0x0000002d2b027c10 */ /* 0x004fe2000ff9e0ff */
[----:B------:R-:W-:Y:S02]  /*c4f0*/  UIMAD UR39, UR39, 0x1e, URZ ;  /* 0x0000001e272778a4 */ /* 0x000fe4000f8e02ff */
[----:B------:R1:W-:Y:S04]  /*c500*/  STL [R1+0xe18], R3 ;  /* 0x000e180301007387 */ /* 0x0003e80000100800 */
[----:B------:R2:W-:Y:S01]  /*c510*/  STL [R1+0xe54], R2 ;  /* 0x000e540201007387 */ /* 0x0005e20000100800 */
[----:B0-----:R-:W-:Y:S02]  /*c520*/  IADD3.X R4, PT, PT, R44, UR49, RZ, P3, !PT ;  /* 0x000000312c047c10 */ /* 0x001fe40009ffe4ff */
[----:B-1----:R-:W-:-:S03]  /*c530*/  IADD3 R3, P3, PT, R15, UR45, RZ ;  /* 0x0000002d0f037c10 */ /* 0x002fc6000ff7e0ff */
[----:B------:R0:W-:Y:S01]  /*c540*/  STL [R1+0xe20], R4 ;  /* 0x000e200401007387 */ /* 0x0001e20000100800 */
[----:B--2---:R-:W-:-:S03]  /*c550*/  IADD3.X R2, PT, PT, R12, UR49, RZ, P2, !PT ;  /* 0x000000310c027c10 */ /* 0x004fc600097fe4ff */
[----:B------:R1:W-:Y:S01]  /*c560*/  STL [R1+0xe5c], R3 ;  /* 0x000e5c0301007387 */ /* 0x0003e20000100800 */
[----:B------:R-:W-:-:S03]  /*c570*/  USHF.R.S32.HI UR76, URZ, 0x1f, UR45 ;  /* 0x0000001fff4c7899 */ /* 0x000fc6000801142d */
[----:B------:R2:W-:Y:S01]  /*c580*/  STL [R1+0xe28], R2 ;  /* 0x000e280201007387 */ /* 0x0005e20000100800 */
[----:B0-----:R-:W-:Y:S02]  /*c590*/  IADD3 R4, P2, PT, R42, UR39, RZ ;  /* 0x000000272a047c10 */ /* 0x001fe4000ff5e0ff */
[----:B-1----:R-:W-:-:S03]  /*c5a0*/  IADD3.X R3, PT, PT, R11, UR49, RZ, P6, !PT ;  /* 0x000000310b037c10 */ /* 0x002fc6000b7fe4ff */
[----:B------:R0:W-:Y:S01]  /*c5b0*/  STL [R1+0xe64], R4 ;  /* 0x000e640401007387 */ /* 0x0001e20000100800 */
[----:B--2---:R-:W-:-:S03]  /*c5c0*/  IADD3 R2, P6, PT, R18, UR39, RZ ;  /* 0x0000002712027c10 */ /* 0x004fc6000ffde0ff */
[----:B------:R1:W-:Y:S01]  /*c5d0*/  STL [R1+0xe30], R3 ;  /* 0x000e300301007387 */ /* 0x0003e20000100800 */
[----:B------:R-:W-:-:S03]  /*c5e0*/  UIMAD UR5, UR5, 0x1d, URZ ;  /* 0x0000001d050578a4 */ /* 0x000fc6000f8e02ff */
[----:B------:R2:W-:Y:S01]  /*c5f0*/  STL [R1+0xe6c], R2 ;  /* 0x000e6c0201007387 */ /* 0x0005e20000100800 */
[----:B0-----:R-:W-:Y:S02]  /*c600*/  IADD3.X R4, PT, PT, R8, UR49, RZ, P5, !PT ;  /* 0x0000003108047c10 */ /* 0x001fe4000affe4ff */
[----:B-1----:R-:W-:-:S03]  /*c610*/  IADD3 R3, P5, PT, R43, UR39, RZ ;  /* 0x000000272b037c10 */ /* 0x002fc6000ffbe0ff */
[----:B------:R0:W-:Y:S01]  /*c620*/  STL [R1+0xe38], R4 ;  /* 0x000e380401007387 */ /* 0x0001e20000100800 */
[----:B--2---:R-:W-:-:S03]  /*c630*/  IADD3.X R2, PT, PT, R44, UR76, RZ, P1, !PT ;  /* 0x0000004c2c027c10 */ /* 0x004fc60008ffe4ff */
[----:B------:R1:W-:Y:S04]  /*c640*/  STL [R1+0xe74], R3 ;  /* 0x000e740301007387 */ /* 0x0003e80000100800 */
[----:B------:R2:W-:Y:S01]  /*c650*/  STL [R1+0xe40], R2 ;  /* 0x000e400201007387 */ /* 0x0005e20000100800 */
[----:B0-----:R-:W-:Y:S02]  /*c660*/  IADD3 R4, P1, PT, R15, UR39, RZ ;  /* 0x000000270f047c10 */ /* 0x001fe4000ff3e0ff */
[----:B-1----:R-:W-:-:S03]  /*c670*/  IADD3.X R3, PT, PT, R12, UR76, RZ, P0, !PT ;  /* 0x0000004c0c037c10 */ /* 0x002fc600087fe4ff */
[----:B------:R0:W-:Y:S01]  /*c680*/  STL [R1+0xe7c], R4 ;  /* 0x000e7c0401007387 */ /* 0x0001e20000100800 */
[----:B--2---:R-:W-:-:S03]  /*c690*/  IADD3 R2, P0, PT, R42, UR5, RZ ;  /* 0x000000052a027c10 */ /* 0x004fc6000ff1e0ff */
[----:B------:R1:W-:Y:S01]  /*c6a0*/  STL [R1+0xe48], R3 ;  /* 0x000e480301007387 */ /* 0x0003e20000100800 */
[----:B------:R-:W-:-:S03]  /*c6b0*/  USHF.R.S32.HI UR53, URZ, 0x1f, UR39 ;  /* 0x0000001fff357899 */ /* 0x000fc60008011427 */
[----:B------:R2:W-:Y:S01]  /*c6c0*/  STL [R1+0xe84], R2 ;  /* 0x000e840201007387 */ /* 0x0005e20000100800 */
[----:B0-----:R-:W-:Y:S02]  /*c6d0*/  IADD3.X R4, PT, PT, R11, UR76, RZ, P4, !PT ;  /* 0x0000004c0b047c10 */ /* 0x001fe4000a7fe4ff */
[----:B-1----:R-:W-:-:S03]  /*c6e0*/  IADD3 R3, P4, PT, R18, UR5, RZ ;  /* 0x0000000512037c10 */ /* 0x002fc6000ff9e0ff */
[----:B------:R0:W-:Y:S01]  /*c6f0*/  STL [R1+0xe50], R4 ;  /* 0x000e500401007387 */ /* 0x0001e20000100800 */
[----:B--2---:R-:W-:-:S03]  /*c700*/  IADD3.X R2, PT, PT, R8, UR76, RZ, P3, !PT ;  /* 0x0000004c08027c10 */ /* 0x004fc60009ffe4ff */
[----:B------:R1:W-:Y:S01]  /*c710*/  STL [R1+0xe8c], R3 ;  /* 0x000e8c0301007387 */ /* 0x0003e20000100800 */
[----:B------:R-:W-:-:S03]  /*c720*/  UIMAD UR17, UR17, 0x1c, URZ ;  /* 0x0000001c111178a4 */ /* 0x000fc6000f8e02ff */
[----:B------:R2:W-:Y:S01]  /*c730*/  STL [R1+0xe58], R2 ;  /* 0x000e580201007387 */ /* 0x0005e20000100800 */
[----:B0-----:R-:W-:Y:S02]  /*c740*/  IADD3 R4, P3, PT, R43, UR5, RZ ;  /* 0x000000052b047c10 */ /* 0x001fe4000ff7e0ff */
[----:B-1----:R-:W-:-:S03]  /*c750*/  IADD3.X R3, PT, PT, R44, UR53, RZ, P2, !PT ;  /* 0x000000352c037c10 */ /* 0x002fc600097fe4ff */
[----:B------:R0:W-:Y:S01]  /*c760*/  STL [R1+0xe94], R4 ;  /* 0x000e940401007387 */ /* 0x0001e20000100800 */
[----:B--2---:R-:W-:-:S03]  /*c770*/  IADD3 R2, P2, PT, R15, UR5, RZ ;  /* 0x000000050f027c10 */ /* 0x004fc6000ff5e0ff */
        /* <DEDUP_REMOVED lines=9> */
[----:B0-----:R-:W-:Y:S02]  /*c810*/  IADD3 R4, P5, PT, R18, UR17, RZ ;  /* 0x0000001112047c10 */ /* 0x001fe4000ffbe0ff */
        /* <DEDUP_REMOVED lines=200> */
[----:B------:R-:W-:-:S03]  /*d4a0*/  USHF.L.U32 UR38, UR38, 0x4, URZ ;  /* 0x0000000426267899 */ /* 0x000fc600080006ff */
        /* <DEDUP_REMOVED lines=141> */
[----:B------:R-:W-:-:S03]  /*dd80*/  USHF.L.U32 UR20, UR20, 0x3, URZ ;  /* 0x0000000314147899 */ /* 0x000fc600080006ff */
        /* <DEDUP_REMOVED lines=154> */
[----:B0-----:R-:W-:Y:S02]  /*e730*/  IADD3.X R4, PT, PT, R11, UR77, RZ, P5, !PT ;  /* 0x0000004d0b047c10 */ /* 0x001fe4000affe4ff */
[----:B-1----:R-:W-:-:S03]  /*e740*/  IADD3.X R3, PT, PT, R8, UR77, RZ, P1, !PT ;  /* 0x0000004d08037c10 */ /* 0x002fc60008ffe4ff */
[----:B------:R0:W-:Y:S01]  /*e750*/  STL [R1+0x11f0], R4 ;  /* 0x0011f00401007387 */ /* 0x0001e20000100800 */
[----:B--2---:R-:W-:-:S03]  /*e760*/  IADD3.X R2, PT, PT, R44, UR8, RZ, P0, !PT ;  /* 0x000000082c027c10 */ /* 0x004fc600087fe4ff */
[----:B------:R1:W-:Y:S04]  /*e770*/  STL [R1+0x11f8], R3 ;  /* 0x0011f80301007387 */ /* 0x0003e80000100800 */
[----:B------:R2:W-:Y:S01]  /*e780*/  STL [R1+0x1200], R2 ;  /* 0x0012000201007387 */ /* 0x0005e20000100800 */
[----:B0-----:R-:W-:Y:S02]  /*e790*/  IADD3.X R4, PT, PT, R12, UR8, RZ, P4, !PT ;  /* 0x000000080c047c10 */ /* 0x001fe4000a7fe4ff */
[----:B-1----:R-:W-:Y:S02]  /*e7a0*/  IADD3.X R3, PT, PT, R11, UR8, RZ, P3, !PT ;  /* 0x000000080b037c10 */ /* 0x002fe40009ffe4ff */
[----:B--2---:R-:W-:Y:S01]  /*e7b0*/  IADD3.X R2, PT, PT, R8, UR8, RZ, P2, !PT ;  /* 0x0000000808027c10 */ /* 0x004fe200097fe4ff */
[----:B------:R0:W-:Y:S04]  /*e7c0*/  STL [R1+0x1208], R4 ;  /* 0x0012080401007387 */ /* 0x0001e80000100800 */
[----:B------:R0:W-:Y:S04]  /*e7d0*/  STL [R1+0x1218], R2 ;  /* 0x0012180201007387 */ /* 0x0001e80000100800 */
[----:B------:R0:W-:Y:S01]  /*e7e0*/  STL [R1+0x1210], R3 ;  /* 0x0012100301007387 */ /* 0x0001e20000100800 */
[----:B------:R-:W-:-:S02]  /*e7f0*/  USHF.R.S32.HI UR24, URZ, 0x6, UR24 ;  /* 0x00000006ff187899 */ /* 0x000fc40008011418 */
[----:B------:R-:W-:-:S12]  /*e800*/  USHF.R.S32.HI UR26, URZ, 0x1f, UR25 ;  /* 0x0000001fff1a7899 */ /* 0x000fd80008011419 */
.L_x_1:
[----:B-1----:R-:W2:Y:S01]  /*e810*/  LDL R5, [R1+0x808] ;  /* 0x0008080001057983 */ /* 0x002ea20000100800 */
[----:B0-----:R-:W0:Y:S03]  /*e820*/  LDC R2, c[0x0][0x3a0] ;  /* 0x0000e800ff027b82 */ /* 0x001e260000000800 */
[----:B--2---:R1:W-:Y:S04]  /*e830*/  STL [R1+0x22a4], R5 ;  /* 0x0022a40501007387 */ /* 0x0043e80000100800 */
[----:B------:R-:W2:Y:S04]  /*e840*/  LDL R4, [R1+0x80c] ;  /* 0x00080c0001047983 */ /* 0x000ea80000100800 */
[----:B-1----:R-:W0:Y:S04]  /*e850*/  LDL R5, [R1+0x988] ;  /* 0x0009880001057983 */ /* 0x002e280000100800 */
[----:B------:R-:W-:Y:S04]  /*e860*/  STL [R1+0x2098], R61 ;  /* 0x0020983d01007387 */ /* 0x000fe80000100800 */
        /* <DEDUP_REMOVED lines=64> */
[----:B------:R1:W-:Y:S04]  /*ec70*/  STL [R1+0x22a0], R61 ;  /* 0x0022a03d01007387 */ /* 0x0003e80000100800 */
        /* <DEDUP_REMOVED lines=121> */
[----:B-----5:R-:W-:Y:S04]  /*f410*/  STL [R1+0x1e70], R0 ;  /* 0x001e700001007387 */ /* 0x020fe80000100800 */
        /* <DEDUP_REMOVED lines=17> */
[----:B------:R-:W-:Y:S01]  /*f530*/  STL [R1+0x1efc], R0 ;  /* 0x001efc0001007387 */ /* 0x000fe20000100800 */
[----:B0-----:R-:W-:-:S03]  /*f540*/  IMAD R2, R5, -0x40, R2 ;  /* 0xffffffc005027824 */ /* 0x001fc600078e0202 */
[----:B------:R-:W-:Y:S04]  /*f550*/  STL [R1+0x1f04], R0 ;  /* 0x001f040001007387 */ /* 0x000fe80000100800 */
[----:B------:R-:W-:Y:S04]  /*f560*/  STL [R1+0x1f0c], R0 ;  /* 0x001f0c0001007387 */ /* 0x000fe80000100800 */
[----:B------:R-:W-:Y:S04]  /*f570*/  STL [R1+0x1f14], R0 ;  /* 0x001f140001007387 */ /* 0x000fe80000100800 */
[----:B------:R-:W-:Y:S04]  /*f580*/  STL [R1+0x1f1c], R0 ;  /* 0x001f1c0001007387 */ /* 0x000fe80000100800 */
[----:B------:R-:W2:Y:S01]  /*f590*/  LDL.LU R5, [R1+0x22a4] ;  /* 0x0022a40001057983 */ /* 0x000ea20000300800 */
[----:B------:R-:W-:-:S02]  /*f5a0*/  ISETP.GT.AND P0, PT, R2, RZ, PT ;  /* 0x000000ff0200720c */ /* 0x000fc40003f04270 */
[----:B-1----:R-:W-:-:S11]  /*f5b0*/  PRMT R61, RZ, 0x7610, R61 ;  /* 0x00007610ff3d7816 */ /* 0x002fd6000000003d */
[----:B--2---:R-:W2:Y:S04]  /*f5c0*/  @P0 LDG.E.U8 R61, desc[UR40][R4.64] ;  /* 0x00000028043d0981 */ /* 0x004ea8000c1e1100 */
[----:B--2---:R0:W-:Y:S04]  /*f5d0*/  STL [R1+0x348], R61 ;  /* 0x0003483d01007387 */ /* 0x0041e80000100800 */
[----:B0-----:R-:W2:Y:S04]  /*f5e0*/  LDL.LU R61, [R1+0x22a0] ;  /* 0x0022a000013d7983 */ /* 0x001ea80000300800 */
[----:B------:R-:W3:Y:S04]  /*f5f0*/  LDL R4, [R1+0x810] ;  /* 0x0008100001047983 */ /* 0x000ee80000100800 */
[----:B------:R-:W3:Y:S01]  /*f600*/  LDL R5, [R1+0x814] ;  /* 0x0008140001057983 */ /* 0x000ee20000100800 */
[----:B------:R-:W-:-:S02]  /*f610*/  PRMT R60, RZ, 0x7610, R60 ;  /* 0x00007610ff3c7816 */ /* 0x000fc4000000003c */
[----:B---3--:R-:W-:-:S04]  /*f620*/  @P0 LOP3.LUT R5, R5, R4, RZ, 0x3c, !PT ;  /* 0x0000000405050212 */ /* 0x008fc800078e3cff */
[----:B------:R-:W-:-:S04]  /*f630*/  @P0 LOP3.LUT R4, R5, R4, RZ, 0x3c, !PT ;  /* 0x0000000405040212 */ /* 0x000fc800078e3cff */
[----:B------:R-:W-:-:S05]  /*f640*/  @P0 LOP3.LUT R5, R5, R4, RZ, 0x3c, !PT ;  /* 0x0000000405050212 */ /* 0x000fca00078e3cff */
[----:B------:R-:W3:Y:S04]  /*f650*/  @P0 LDG.E.U8 R60, desc[UR40][R4.64] ;  /* 0x00000028043c0981 */ /* 0x000ee8000c1e1100 */
[----:B---3--:R0:W-:Y:S04]  /*f660*/  STL [R1+0x344], R60 ;  /* 0x0003443c01007387 */ /* 0x0081e80000100800 */
[----:B0-----:R-:W3:Y:S04]  /*f670*/  LDL.LU R60, [R1+0x229c] ;  /* 0x00229c00013c7983 */ /* 0x001ee80000300800 */
[----:B------:R-:W4:Y:S04]  /*f680*/  LDL R4, [R1+0x818] ;  /* 0x0008180001047983 */ /* 0x000f280000100800 */
[----:B------:R-:W4:Y:S01]  /*f690*/  LDL R5, [R1+0x81c] ;  /* 0x00081c0001057983 */ /* 0x000f220000100800 */
[----:B--2---:R-:W-:-:S02]  /*f6a0*/  PRMT R61, RZ, 0x7610, R61 ;  /* 0x00007610ff3d7816 */ /* 0x004fc4000000003d */
[----:B----4-:R-:W-:-:S04]  /*f6b0*/  @P0 LOP3.LUT R5, R5, R4, RZ, 0x3c, !PT ;  /* 0x0000000405050212 */ /* 0x010fc800078e3cff */
[----:B------:R-:W-:-:S04]  /*f6c0*/  @P0 LOP3.LUT R4, R5, R4, RZ, 0x3c, !PT ;  /* 0x0000000405040212 */ /* 0x000fc800078e3cff */
[----:B------:R-:W-:-:S05]  /*f6d0*/  @P0 LOP3.LUT R5, R5, R4, RZ, 0x3c, !PT ;  /* 0x0000000405050212 */ /* 0x000fca00078e3cff */
[----:B------:R-:W2:Y:S04]  /*f6e0*/  @P0 LDG.E.U8 R61, desc[UR40][R4.64] ;  /* 0x00000028043d0981 */ /* 0x000ea8000c1e1100 */
[----:B--2---:R0:W-:Y:S04]  /*f6f0*/  STL [R1+0x340], R61 ;  /* 0x0003403d01007387 */ /* 0x0041e80000100800 */
[----:B0-----:R-:W2:Y:S04]  /*f700*/  LDL.LU R61, [R1+0x2298] ;  /* 0x00229800013d7983 */ /* 0x001ea80000300800 */
[----:B------:R-:W4:Y:S04]  /*f710*/  LDL R4, [R1+0x820] ;  /* 0x0008200001047983 */ /* 0x000f280000100800 */
[----:B------:R-:W4:Y:S01]  /*f720*/  LDL R5, [R1+0x824] ;  /* 0x0008240001057983 */ /* 0x000f220000100800 */
[----:B---3--:R-:W-:-:S02]  /*f730*/  PRMT R60, RZ, 0x7610, R60 ;  /* 0x00007610ff3c7816 */ /* 0x008fc4000000003c */
[----:B----4-:R-:W-:-:S04]  /*f740*/  @P0 LOP3.LUT R5, R5, R4, RZ, 0x3c, !PT ;  /* 0x0000000405050212 */ /* 0x010fc800078e3cff */
[----:B------:R-:W-:-:S04]  /*f750*/  @P0 LOP3.LUT R4, R5, R4, RZ, 0x3c, !PT ;  /* 0x0000000405040212 */ /* 0x000fc800078e3cff */
[----:B------:R-:W-:-:S05]  /*f760*/  @P0 LOP3.LUT R5, R5, R4, RZ, 0x3c, !PT ;  /* 0x0000000405050212 */ /* 0x000fca00078e3cff */
[----:B------:R-:W3:Y:S01]  /*f770*/  @P0 LDG.E.U8 R60, desc[UR40][R4.64] ;  /* 0x00000028043c0981 */ /* 0x000ee2000c1e1100 */
[----:B------:R-:W-:-:S03]  /*f780*/  ISETP.GT.AND P1, PT, R2, 0x1, PT ;  /* 0x000000010200780c */ /* 0x000fc60003f24270 */
        /* <DEDUP_REMOVED lines=1188> */
[----:B------:R-:W-:-:S02]  /*141d0*/  PRMT R59, RZ, 0x7610, R59 ;  /* 0x00007610ff3b7816 */ /* 0x000fc4000000003b */
[----:B----4-:R-:W-:-:S04]  /*141e0*/  @P1 LOP3.LUT R5, R5, R4, RZ, 0x3c, !PT ;  /* 0x0000000405051212 */ /* 0x010fc800078e3cff */
[----:B------:R-:W-:-:S04]  /*141f0*/  @P1 LOP3.LUT R4, R5, R4, RZ, 0x3c, !PT ;  /* 0x0000000405041212 */ /* 0x000fc800078e3cff */
[----:B------:R-:W-:-:S05]  /*14200*/  @P1 LOP3.LUT R5, R5, R4, RZ, 0x3c, !PT ;  /* 0x0000000405051212 */ /* 0x000fca00078e3cff */
[----:B------:R-:W4:Y:S04]  /*14210*/  @P1 LDG.E.U8 R59, desc[UR40][R4.64] ;  /* 0x00000028043b1981 */ /* 0x000f28000c1e1100 */
[----:B----4-:R0:W-:Y:S04]  /*14220*/  STL [R1+0x138], R59 ;  /* 0x0001383b01007387 */ /* 0x0101e80000100800 */
[----:B0-----:R-:W4:Y:S04]  /*14230*/  LDL.LU R59, [R1+0x2090] ;  /* 0x00209000013b7983 */ /* 0x001f280000300800 */
[----:B------:R-:W2:Y:S04]  /*14240*/  LDL R4, [R1+0xe10] ;  /* 0x000e100001047983 */ /* 0x000ea80000100800 */
[----:B------:R-:W2:Y:S01]  /*14250*/  LDL R5, [R1+0xe14] ;  /* 0x000e140001057983 */ /* 0x000ea20000100800 */
[----:B------:R-:W-:-:S02]  /*14260*/  PRMT R58, RZ, 0x7610, R58 ;  /* 0x00007610ff3a7816 */ /* 0x000fc4000000003a */
[----:B--2---:R-:W-:-:S04]  /*14270*/  @P1 LOP3.LUT R5, R5, R4, RZ, 0x3c, !PT ;  /* 0x0000000405051212 */ /* 0x004fc800078e3cff */
[----:B------:R-:W-:-:S04]  /*14280*/  @P1 LOP3.LUT R4, R5, R4, RZ, 0x3c, !PT ;  /* 0x0000000405041212 */ /* 0x000fc800078e3cff */
[----:B------:R-:W-:-:S05]  /*14290*/  @P1 LOP3.LUT R5, R5, R4, RZ, 0x3c, !PT ;  /* 0x0000000405051212 */ /* 0x000fca00078e3cff */
[----:B------:R-:W2:Y:S04]  /*142a0*/  @P1 LDG.E.U8 R58, desc[UR40][R4.64] ;  /* 0x00000028043a1981 */ /* 0x000ea8000c1e1100 */
[----:B--2---:R0:W-:Y:S04]  /*142b0*/  STL [R1+0x134], R58 ;  /* 0x0001343a01007387 */ /* 0x0041e80000100800 */
[----:B0-----:R-:W2:Y:S04]  /*142c0*/  LDL.LU R58, [R1+0x208c] ;  /* 0x00208c00013a7983 */ /* 0x001ea80000300800 */
        /* <DEDUP_REMOVED lines=15> */
[----:B------:R-:W2:Y:S01]  /*143c0*/  @P1 LDG.E.U8 R28, desc[UR40][R4.64] ;  /* 0x00000028041c1981 */ /* 0x000ea2000c1e1100 */
[----:B------:R-:W-:-:S03]  /*143d0*/  ISETP.GT.AND P0, PT, R2, 0x22, PT ;  /* 0x000000220200780c */ /* 0x000fc60003f04270 */
        /* <DEDUP_REMOVED lines=359> */
[----:B------:R0:W2:Y:S04]  /*15a50*/  @P0 LDG.E.U8 R0, desc[UR40][R4.64] ;  /* 0x0000002804000981 */ /* 0x0000a8000c1e1100 */
[----:B------:R-:W0:Y:S04]  /*15a60*/  LDL R4, [R1+0xcb8] ;  /* 0x000cb80001047983 */ /* 0x000e280000100800 */
[----:B------:R-:W0:Y:S01]  /*15a70*/  LDL R5, [R1+0xcbc] ;  /* 0x000cbc0001057983 */ /* 0x000e220000100800 */
[----:B------:R-:W-:Y:S02]  /*15a80*/  ISETP.GT.AND P1, PT, R2, 0x2c, PT ;  /* 0x0000002c0200780c */ /* 0x000fe40003f24270 */
[----:B------:R-:W-:-:S11]  /*15a90*/  PRMT R35, RZ, 0x7610, R35 ;  /* 0x00007610ff237816 */ /* 0x000fd60000000023 */
[----:B0-----:R-:W-:-:S04]  /*15aa0*/  @P1 LOP3.LUT R5, R5, R4, RZ, 0x3c, !PT ;  /* 0x0000000405051212 */ /* 0x001fc800078e3cff */
[----:B------:R-:W-:-:S04]  /*15ab0*/  @P1 LOP3.LUT R4, R5, R4, RZ, 0x3c, !PT ;  /* 0x0000000405041212 */ /* 0x000fc800078e3cff */
[----:B------:R-:W-:-:S05]  /*15ac0*/  @P1 LOP3.LUT R5, R5, R4, RZ, 0x3c, !PT ;  /* 0x0000000405051212 */ /* 0x000fca00078e3cff */
[----:B------:R-:W3:Y:S04]  /*15ad0*/  @P1 LDG.E.U8 R35, desc[UR40][R4.64] ;  /* 0x0000002804231981 */ /* 0x000ee8000c1e1100 */
[----:B--2---:R-:W-:Y:S04]  /*15ae0*/  STL [R1+0x1f20], R0 ;  /* 0x001f200001007387 */ /* 0x004fe80000100800 */
[----:B---3--:R0:W-:Y:S04]  /*15af0*/  STL [R1+0x5c], R35 ;  /* 0x00005c2301007387 */ /* 0x0081e80000100800 */
        /* <DEDUP_REMOVED lines=75> */
[----:B------:R-:W-:Y:S02]  /*15fb0*/  PRMT R60, RZ, 0x7610, R60 ;  /* 0x00007610ff3c7816 */ /* 0x000fe4000000003c */
[----:B0-----:R-:W-:-:S04]  /*15fc0*/  @P1 LOP3.LUT R5, R5, R4, RZ, 0x3c, !PT ;  /* 0x0000000405051212 */ /* 0x001fc800078e3cff */
[----:B------:R-:W-:-:S04]  /*15fd0*/  @P1 LOP3.LUT R4, R5, R4, RZ, 0x3c, !PT ;  /* 0x0000000405041212 */ /* 0x000fc800078e3cff */
[----:B------:R-:W-:Y:S01]  /*15fe0*/  @P1 LOP3.LUT R5, R5, R4, RZ, 0x3c, !PT ;  /* 0x0000000405051212 */ /* 0x000fe200078e3cff */
[----:B--2---:R-:W-:Y:S04]  /*15ff0*/  STL [R1+0x1f9c], R61 ;  /* 0x001f9c3d01007387 */ /* 0x004fe80000100800 */
[----:B------:R0:W2:Y:S04]  /*16000*/  @P1 LDG.E.U8 R60, desc[UR40][R4.64] ;  /* 0x00000028043c1981 */ /* 0x0000a8000c1e1100 */
[----:B------:R-:W0:Y:S04]  /*16010*/  LDL R4, [R1+0xba8] ;  /* 0x000ba80001047983 */ /* 0x000e280000100800 */
[----:B------:R-:W0:Y:S01]  /*16020*/  LDL R5, [R1+0xbac] ;  /* 0x000bac0001057983 */ /* 0x000e220000100800 */
[----:B----4-:R-:W-:-:S02]  /*16030*/  PRMT R59, RZ, 0x7610, R59 ;  /* 0x00007610ff3b7816 */ /* 0x010fc4000000003b */
[----:B0-----:R-:W-:-:S04]  /*16040*/  @P1 LOP3.LUT R5, R5, R4, RZ, 0x3c, !PT ;  /* 0x0000000405051212 */ /* 0x001fc800078e3cff */
[----:B------:R-:W-:-:S04]  /*16050*/  @P1 LOP3.LUT R4, R5, R4, RZ, 0x3c, !PT ;  /* 0x0000000405041212 */ /* 0x000fc800078e3cff */
[----:B------:R-:W-:Y:S01]  /*16060*/  @P1 LOP3.LUT R5, R5, R4, RZ, 0x3c, !PT ;  /* 0x0000000405051212 */ /* 0x000fe200078e3cff */
[----:B--2---:R0:W-:Y:S04]  /*16070*/  STL [R1+0x1fa0], R60 ;  /* 0x001fa03c01007387 */ /* 0x0041e80000100800 */
[----:B------:R1:W2:Y:S01]  /*16080*/  @P1 LDG.E.U8 R59, desc[UR40][R4.64] ;  /* 0x00000028043b1981 */ /* 0x0002a2000c1e1100 */
[----:B------:R-:W-:-:S03]  /*16090*/  PRMT R58, RZ, 0x7610, R58 ;  /* 0x00007610ff3a7816 */ /* 0x000fc6000000003a */
[----:B0-----:R-:W4:Y:S04]  /*160a0*/  LDL R60, [R1+0xb2c] ;  /* 0x000b2c00013c7983 */ /* 0x001f280000100800 */
[----:B------:R-:W1:Y:S04]  /*160b0*/  LDL R4, [R1+0xba0] ;  /* 0x000ba00001047983 */ /* 0x000e680000100800 */
[----:B------:R-:W1:Y:S02]  /*160c0*/  LDL R5, [R1+0xba4] ;  /* 0x000ba40001057983 */ /* 0x000e640000100800 */
[----:B-1----:R-:W-:-:S04]  /*160d0*/  @P1 LOP3.LUT R5, R5, R4, RZ, 0x3c, !PT ;  /* 0x0000000405051212 */ /* 0x002fc800078e3cff */
[----:B------:R-:W-:-:S04]  /*160e0*/  @P1 LOP3.LUT R4, R5, R4, RZ, 0x3c, !PT ;  /* 0x0000000405041212 */ /* 0x000fc800078e3cff */
[----:B------:R-:W-:Y:S01]  /*160f0*/  @P1 LOP3.LUT R5, R5, R4, RZ, 0x3c, !PT ;  /* 0x0000000405051212 */ /* 0x000fe200078e3cff */
[----:B--2---:R-:W-:Y:S04]  /*16100*/  STL [R1+0x1fa4], R59 ;  /* 0x001fa43b01007387 */ /* 0x004fe80000100800 */
[----:B------:R0:W2:Y:S04]  /*16110*/  @P1 LDG.E.U8 R58, desc[UR40][R4.64] ;  /* 0x00000028043a1981 */ /* 0x0000a8000c1e1100 */
[----:B------:R-:W0:Y:S04]  /*16120*/  LDL R4, [R1+0xb38] ;  /* 0x000b380001047983 */ /* 0x000e280000100800 */
[----:B------:R-:W0:Y:S01]  /*16130*/  LDL R5, [R1+0xb3c] ;  /* 0x000b3c0001057983 */ /* 0x000e220000100800 */
[----:B------:R-:W-:-:S02]  /*16140*/  ISETP.GT.AND P2, PT, R2, 0x38, PT ;  /* 0x000000380200780c */ /* 0x000fc40003f44270 */
[----:B------:R-:W-:-:S11]  /*16150*/  PRMT R29, RZ, 0x7610, R29 ;  /* 0x00007610ff1d7816 */ /* 0x000fd6000000001d */
[----:B0-----:R-:W-:-:S04]  /*16160*/  @P2 LOP3.LUT R5, R5, R4, RZ, 0x3c, !PT ;  /* 0x0000000405052212 */ /* 0x001fc800078e3cff */
[----:B------:R-:W-:-:S04]  /*16170*/  @P2 LOP3.LUT R4, R5, R4, RZ, 0x3c, !PT ;  /* 0x0000000405042212 */ /* 0x000fc800078e3cff */
[----:B------:R-:W-:Y:S01]  /*16180*/  @P2 LOP3.LUT R5, R5, R4, RZ, 0x3c, !PT ;  /* 0x0000000405052212 */ /* 0x000fe200078e3cff */
[----:B--2---:R-:W-:Y:S04]  /*16190*/  STL [R1+0x1fa8], R58 ;  /* 0x001fa83a01007387 */ /* 0x004fe80000100800 */
[----:B------:R0:W2:Y:S04]  /*161a0*/  @P2 LDG.E.U8 R29, desc[UR40][R4.64] ;  /* 0x00000028041d2981 */ /* 0x0000a8000c1e1100 */
[----:B------:R-:W0:Y:S04]  /*161b0*/  LDL R4, [R1+0xb30] ;  /* 0x000b300001047983 */ /* 0x000e280000100800 */
[----:B------:R-:W0:Y:S01]  /*161c0*/  LDL R5, [R1+0xb34] ;  /* 0x000b340001057983 */ /* 0x000e220000100800 */
[----:B------:R-:W-:-:S02]  /*161d0*/  PRMT R28, RZ, 0x7610, R28 ;  /* 0x00007610ff1c7816 */ /* 0x000fc4000000001c */
[----:B0-----:R-:W-:-:S04]  /*161e0*/  @P2 LOP3.LUT R5, R5, R4, RZ, 0x3c, !PT ;  /* 0x0000000405052212 */ /* 0x001fc800078e3cff */
[----:B------:R-:W-:-:S04]  /*161f0*/  @P2 LOP3.LUT R4, R5, R4, RZ, 0x3c, !PT ;  /* 0x0000000405042212 */ /* 0x000fc800078e3cff */
[----:B------:R-:W-:Y:S01]  /*16200*/  @P2 LOP3.LUT R5, R5, R4, RZ, 0x3c, !PT ;  /* 0x0000000405052212 */ /* 0x000fe200078e3cff */
[----:B--2---:R-:W-:Y:S04]  /*16210*/  STL [R1+0x1fac], R29 ;  /* 0x001fac1d01007387 */ /* 0x004fe80000100800 */
[----:B------:R4:W2:Y:S04]  /*16220*/  @P2 LDG.E.U8 R28, desc[UR40][R4.64] ;  /* 0x00000028041c2981 */ /* 0x0008a8000c1e1100 */
[----:B------:R-:W3:Y:S01]  /*16230*/  LDL R5, [R1+0xb28] ;  /* 0x000b280001057983 */ /* 0x000ee20000100800 */
[----:B------:R-:W-:Y:S01]  /*16240*/  PRMT R27, RZ, 0x7610, R27 ;  /* 0x00007610ff1b7816 */ /* 0x000fe2000000001b */
[----:B----4-:R-:W-:-:S02]  /*16250*/  @P2 IMAD.MOV.U32 R4, RZ, RZ, R60 ;  /* 0x000000ffff042224 */ /* 0x010fc400078e003c */
[----:B--2---:R-:W-:Y:S01]  /*16260*/  STL [R1+0x1fb0], R28 ;  /* 0x001fb01c01007387 */ /* 0x004fe20000100800 */
[----:B------:R-:W-:-:S03]  /*16270*/  PRMT R26, RZ, 0x7610, R26 ;  /* 0x00007610ff1a7816 */ /* 0x000fc6000000001a */
[----:B------:R-:W2:Y:S04]  /*16280*/  LDL R60, [R1+0xaa4] ;  /* 0x000aa400013c7983 */ /* 0x000ea80000100800 */
[----:B---3--:R0:W3:Y:S04]  /*16290*/  @P2 LDG.E.U8 R27, desc[UR40][R4.64] ;  /* 0x00000028041b2981 */ /* 0x0080e8000c1e1100 */
[----:B------:R-:W0:Y:S04]  /*162a0*/  LDL R4, [R1+0xb20] ;  /* 0x000b200001047983 */ /* 0x000e280000100800 */
[----:B------:R-:W0:Y:S02]  /*162b0*/  LDL R5, [R1+0xb24] ;  /* 0x000b240001057983 */ /* 0x000e240000100800 */
[----:B0-----:R-:W-:-:S04]  /*162c0*/  @P2 LOP3.LUT R5, R5, R4, RZ, 0x3c, !PT ;  /* 0x0000000405052212 */ /* 0x001fc800078e3cff */
[----:B------:R-:W-:-:S04]  /*162d0*/  @P2 LOP3.LUT R4, R5, R4, RZ, 0x3c, !PT ;  /* 0x0000000405042212 */ /* 0x000fc800078e3cff */
[----:B------:R-:W-:Y:S01]  /*162e0*/  @P2 LOP3.LUT R5, R5, R4, RZ, 0x3c, !PT ;  /* 0x0000000405052212 */ /* 0x000fe200078e3cff */
[----:B---3--:R-:W-:Y:S04]  /*162f0*/  STL [R1+0x1fb4], R27 ;  /* 0x001fb41b01007387 */ /* 0x008fe80000100800 */
[----:B------:R0:W3:Y:S04]  /*16300*/  @P2 LDG.E.U8 R26, desc[UR40][R4.64] ;  /* 0x00000028041a2981 */ /* 0x0000e8000c1e1100 */
[----:B------:R-:W0:Y:S04]  /*16310*/  LDL R4, [R1+0xab8] ;  /* 0x000ab80001047983 */ /* 0x000e280000100800 */
[----:B------:R-:W0:Y:S01]  /*16320*/  LDL R5, [R1+0xabc] ;  /* 0x000abc0001057983 */ /* 0x000e220000100800 */
[----:B------:R-:W-:-:S02]  /*16330*/  ISETP.GT.AND P3, PT, R2, 0x3c, PT ;  /* 0x0000003c0200780c */ /* 0x000fc40003f64270 */
[----:B------:R-:W-:-:S11]  /*16340*/  PRMT R25, RZ, 0x7610, R25 ;  /* 0x00007610ff197816 */ /* 0x000fd60000000019 */
[----:B0-----:R-:W-:-:S04]  /*16350*/  @P3 LOP3.LUT R5, R5, R4, RZ, 0x3c, !PT ;  /* 0x0000000405053212 */ /* 0x001fc800078e3cff */
[----:B------:R-:W-:-:S04]  /*16360*/  @P3 LOP3.LUT R4, R5, R4, RZ, 0x3c, !PT ;  /* 0x0000000405043212 */ /* 0x000fc800078e3cff */
[----:B------:R-:W-:-:S05]  /*16370*/  @P3 LOP3.LUT R5, R5, R4, RZ, 0x3c, !PT ;  /* 0x0000000405053212 */ /* 0x000fca00078e3cff */
[----:B------:R0:W4:Y:S04]  /*16380*/  @P3 LDG.E.U8 R25, desc[UR40][R4.64] ;  /* 0x0000002804193981 */ /* 0x000128000c1e1100 */
[----:B------:R-:W0:Y:S04]  /*16390*/  LDL R4, [R1+0xab0] ;  /* 0x000ab00001047983 */ /* 0x000e280000100800 */
[----:B------:R-:W0:Y:S01]  /*163a0*/  LDL R5, [R1+0xab4] ;  /* 0x000ab40001057983 */ /* 0x000e220000100800 */
[----:B------:R-:W-:Y:S02]  /*163b0*/  PRMT R24, RZ, 0x7610, R24 ;  /* 0x00007610ff187816 */ /* 0x000fe40000000018 */
[----:B0-----:R-:W-:-:S04]  /*163c0*/  @P3 LOP3.LUT R5, R5, R4, RZ, 0x3c, !PT ;  /* 0x0000000405053212 */ /* 0x001fc800078e3cff */
        /* <DEDUP_REMOVED lines=8> */
[----:B------:R-:W-:-:S05]  /*16450*/  @P3 LOP3.LUT R5, R5, R4, RZ, 0x3c, !PT ;  /* 0x0000000405053212 */ /* 0x000fca00078e3cff */
[----:B------:R2:W3:Y:S04]  /*16460*/  @P3 LDG.E.U8 R23, desc[UR40][R4.64] ;  /* 0x0000002804173981 */ /* 0x0004e8000c1e1100 */
[----:B------:R-:W3:Y:S01]  /*16470*/  LDL R5, [R1+0xaa0] ;  /* 0x000aa00001057983 */ /* 0x000ee20000100800 */
[----:B------:R-:W-:Y:S01]  /*16480*/  PRMT R22, RZ, 0x7610, R22 ;  /* 0x00007610ff167816 */ /* 0x000fe20000000016 */
[----:B--2---:R-:W-:Y:S01]  /*16490*/  @P3 IMAD.MOV.U32 R4, RZ, RZ, R60 ;  /* 0x000000ffff043224 */ /* 0x004fe200078e003c */
[----:B------:R-:W-:Y:S02]  /*164a0*/  ISETP.GT.AND P1, PT, R2, 0x2d, PT ;  /* 0x0000002d0200780c */ /* 0x000fe40003f24270 */
[----:B------:R-:W-:Y:S01]  /*164b0*/  PRMT R51, RZ, 0x7610, R51 ;  /* 0x00007610ff337816 */ /* 0x000fe20000000033 */
[----:B------:R-:W2:Y:S04]  /*164c0*/  LDL R60, [R1+0xc1c] ;  /* 0x000c1c00013c7983 */ /* 0x000ea80000100800 */
[----:B---3--:R0:W3:Y:S04]  /*164d0*/  @P3 LDG.E.U8 R22, desc[UR40][R4.64] ;  /* 0x0000002804163981 */ /* 0x0080e8000c1e1100 */
[----:B------:R-:W0:Y:S04]  /*164e0*/  LDL R4, [R1+0xc98] ;  /* 0x000c980001047983 */ /* 0x000e280000100800 */
[----:B------:R-:W0:Y:S02]  /*164f0*/  LDL R5, [R1+0xc9c] ;  /* 0x000c9c0001057983 */ /* 0x000e240000100800 */
[----:B0-----:R-:W-:-:S04]  /*16500*/  @P1 LOP3.LUT R5, R5, R4, RZ, 0x3c, !PT ;  /* 0x0000000405051212 */ /* 0x001fc800078e3cff */
        /* <DEDUP_REMOVED lines=30> */
[----:B------:R-:W-:Y:S02]  /*166f0*/  ISETP.GT.AND P2, PT, R2, 0x31, PT ;  /* 0x000000310200780c */ /* 0x000fe40003f44270 */
[----:B------:R-:W-:Y:S01]  /*16700*/  PRMT R59, RZ, 0x7610, R59 ;  /* 0x00007610ff3b7816 */ /* 0x000fe2000000003b */
[----:B--2---:R0:W-:Y:S04]  /*16710*/  STL [R1+0x40], R56 ;  /* 0x0000403801007387 */ /* 0x0041e80000100800 */
[----:B0-----:R-:W2:Y:S04]  /*16720*/  LDL.LU R56, [R1+0x1fbc] ;  /* 0x001fbc0001387983 */ /* 0x001ea80000300800 */
[----:B------:R-:W2:Y:S02]  /*16730*/  LDL R5, [R1+0xc18] ;  /* 0x000c180001057983 */ /* 0x000ea40000100800 */
[----:B------:R-:W-:Y:S01]  /*16740*/  @P2 IMAD.MOV.U32 R4, RZ, RZ, R60 ;  /* 0x000000ffff042224 */ /* 0x000fe200078e003c */
[----:B------:R-:W-:Y:S01]  /*16750*/  PRMT R57, RZ, 0x7610, R57 ;  /* 0x00007610ff397816 */ /* 0x000fe20000000039 */
[----:B------:R-:W3:Y:S04]  /*16760*/  LDL R60, [R1+0xb90] ;  /* 0x000b9000013c7983 */ /* 0x000ee80000100800 */
[----:B--2---:R0:W2:Y:S04]  /*16770*/  @P2 LDG.E.U8 R59, desc[UR40][R4.64] ;  /* 0x00000028043b2981 */ /* 0x0040a8000c1e1100 */
[----:B------:R-:W0:Y:S04]  /*16780*/  LDL R4, [R1+0xc10] ;  /* 0x000c100001047983 */ /* 0x000e280000100800 */
[----:B------:R-:W0:Y:S02]  /*16790*/  LDL R5, [R1+0xc14] ;  /* 0x000c140001057983 */ /* 0x000e240000100800 */
[----:B0-----:R-:W-:-:S04]  /*167a0*/  @P2 LOP3.LUT R5, R5, R4, RZ, 0x3c, !PT ;  /* 0x0000000405052212 */ /* 0x001fc800078e3cff */
[----:B------:R-:W-:-:S04]  /*167b0*/  @P2 LOP3.LUT R4, R5, R4, RZ, 0x3c, !PT ;  /* 0x0000000405042212 */ /* 0x000fc800078e3cff */
[----:B------:R-:W-:-:S05]  /*167c0*/  @P2 LOP3.LUT R5, R5, R4, RZ, 0x3c, !PT ;  /* 0x0000000405052212 */ /* 0x000fca00078e3cff */
[----:B------:R-:W3:Y:S04]  /*167d0*/  @P2 LDG.E.U8 R57, desc[UR40][R4.64] ;  /* 0x0000002804392981 */ /* 0x000ee8000c1e1100 */
[----:B--2---:R0:W-:Y:S04]  /*167e0*/  STL [R1+0x2c], R59 ;  /* 0x00002c3b01007387 */ /* 0x0041e80000100800 */
[----:B0-----:R-:W2:Y:S04]  /*167f0*/  LDL R59, [R1+0xb94] ;  /* 0x000b9400013b7983 */ /* 0x001ea80000100800 */
        /* <DEDUP_REMOVED lines=15> */
[----:B--2---:R0:W-:Y:S04]  /*168f0*/  STL [R1+0x14], R29 ;  /* 0x0000141d01007387 */ /* 0x0041e80000100800 */
[----:B------:R1:W2:Y:S01]  /*16900*/  @P2 LDG.E.U8 R61, desc[UR40][R4.64] ;  /* 0x00000028043d2981 */ /* 0x0002a2000c1e1100 */
[----:B------:R-:W-:Y:S02]  /*16910*/  ISETP.GT.AND P1, PT, R2, 0x35, PT ;  /* 0x000000350200780c */ /* 0x000fe40003f24270 */
[----:B------:R-:W-:Y:S02]  /*16920*/  PRMT R54, RZ, 0x7610, R54 ;  /* 0x00007610ff367816 */ /* 0x000fe40000000036 */
[----:B------:R-:W-:Y:S01]  /*16930*/  PRMT R52, RZ, 0x7610, R52 ;  /* 0x00007610ff347816 */ /* 0x000fe20000000034 */
[----:B0-----:R-:W2:Y:S04]  /*16940*/  LDL R29, [R1+0xb8c] ;  /* 0x000b8c00011d7983 */ /* 0x001ea80000100800 */
[----:B------:R-:W1:Y:S04]  /*16950*/  LDL R4, [R1+0xb98] ;  /* 0x000b980001047983 */ /* 0x000e680000100800 */
[----:B------:R-:W1:Y:S02]  /*16960*/  LDL R5, [R1+0xb9c] ;  /* 0x000b9c0001057983 */ /* 0x000e640000100800 */
[----:B-1----:R-:W-:-:S04]  /*16970*/  @P1 LOP3.LUT R5, R5, R4, RZ, 0x3c, !PT ;  /* 0x0000000405051212 */ /* 0x002fc800078e3cff */
[----:B------:R-:W-:-:S04]  /*16980*/  @P1 LOP3.LUT R4, R5, R4, RZ, 0x3c, !PT ;  /* 0x0000000405041212 */ /* 0x000fc800078e3cff */
[----:B------:R-:W-:-:S05]  /*16990*/  @P1 LOP3.LUT R5, R5, R4, RZ, 0x3c, !PT ;  /* 0x0000000405051212 */ /* 0x000fca00078e3cff */
[----:B------:R0:W3:Y:S04]  /*169a0*/  @P1 LDG.E.U8 R54, desc[UR40][R4.64] ;  /* 0x0000002804361981 */ /* 0x0000e8000c1e1100 */
[----:B--2---:R1:W-:Y:S01]  /*169b0*/  STL [R1+0x10], R61 ;  /* 0x0000103d01007387 */ /* 0x0043e20000100800 */
[----:B0-----:R-:W-:Y:S02]  /*169c0*/  @P1 IMAD.MOV.U32 R4, RZ, RZ, R59 ;  /* 0x000000ffff041224 */ /* 0x001fe400078e003b */
[----:B------:R-:W-:Y:S01]  /*169d0*/  @P1 IMAD.MOV.U32 R5, RZ, RZ, R60 ;  /* 0x000000ffff051224 */ /* 0x000fe200078e003c */
[----:B-1----:R-:W2:Y:S04]  /*169e0*/  LDL R61, [R1+0xb84] ;  /* 0x000b8400013d7983 */ /* 0x002ea80000100800 */
[----:B------:R0:W2:Y:S04]  /*169f0*/  @P1 LDG.E.U8 R52, desc[UR40][R4.64] ;  /* 0x0000002804341981 */ /* 0x0000a8000c1e1100 */
[----:B---3--:R-:W-:Y:S04]  /*16a00*/  STL [R1+0x1f94], R54 ;  /* 0x001f943601007387 */ /* 0x008fe80000100800 */
[----:B------:R-:W3:Y:S01]  /*16a10*/  LDL R5, [R1+0xb88] ;  /* 0x000b880001057983 */ /* 0x000ee20000100800 */
[----:B------:R-:W-:Y:S01]  /*16a20*/  PRMT R50, RZ, 0x7610, R50 ;  /* 0x00007610ff327816 */ /* 0x000fe20000000032 */
[----:B0-----:R-:W-:-:S02]  /*16a30*/  @P1 IMAD.MOV.U32 R4, RZ, RZ, R29 ;  /* 0x000000ffff041224 */ /* 0x001fc400078e001d */
[----:B------:R-:W4:Y:S04]  /*16a40*/  LDL R60, [R1+0xb14] ;  /* 0x000b1400013c7983 */ /* 0x000f280000100800 */
[----:B------:R-:W4:Y:S04]  /*16a50*/  LDL R59, [R1+0xb0c] ;  /* 0x000b0c00013b7983 */ /* 0x000f280000100800 */
[----:B--2---:R0:W-:Y:S01]  /*16a60*/  STL [R1+0x1f98], R52 ;  /* 0x001f983401007387 */ /* 0x0041e20000100800 */
[----:B------:R-:W-:Y:S02]  /*16a70*/  PRMT R48, RZ, 0x7610, R48 ;  /* 0x00007610ff307816 */ /* 0x000fe40000000030 */
[----:B------:R-:W-:-:S02]  /*16a80*/  ISETP.GT.AND P2, PT, R2, 0x39, PT ;  /* 0x000000390200780c */ /* 0x000fc40003f44270 */
[----:B------:R-:W-:Y:S02]  /*16a90*/  PRMT R21, RZ, 0x7610, R21 ;  /* 0x00007610ff157816 */ /* 0x000fe40000000015 */
[----:B------:R-:W-:Y:S02]  /*16aa0*/  PRMT R20, RZ, 0x7610, R20 ;  /* 0x00007610ff147816 */ /* 0x000fe40000000014 */
[----:B------:R-:W-:Y:S01]  /*16ab0*/  PRMT R19, RZ, 0x7610, R19 ;  /* 0x00007610ff137816 */ /* 0x000fe20000000013 */
[----:B------:R-:W2:Y:S04]  /*16ac0*/  LDL R29, [R1+0xb04] ;  /* 0x000b0400011d7983 */ /* 0x000ea80000100800 */
[----:B---3--:R1:W3:Y:S04]  /*16ad0*/  @P1 LDG.E.U8 R50, desc[UR40][R4.64] ;  /* 0x0000002804321981 */ /* 0x0082e8000c1e1100 */
[----:B------:R-:W2:Y:S01]  /*16ae0*/  LDL R5, [R1+0xb80] ;  /* 0x000b800001057983 */ /* 0x000ea20000100800 */
[----:B-1----:R-:W-:Y:S01]  /*16af0*/  @P1 IMAD.MOV.U32 R4, RZ, RZ, R61 ;  /* 0x000000ffff041224 */ /* 0x002fe200078e003d */
[----:B------:R-:W-:-:S02]  /*16b00*/  PRMT R18, RZ, 0x7610, R18 ;  /* 0x00007610ff127816 */ /* 0x000fc40000000012 */
[----:B------:R-:W3:Y:S04]  /*16b10*/  LDL R61, [R1+0xa9c] ;  /* 0x000a9c00013d7983 */ /* 0x000ee80000100800 */
[----:B--2---:R1:W2:Y:S04]  /*16b20*/  @P1 LDG.E.U8 R48, desc[UR40][R4.64] ;  /* 0x0000002804301981 */ /* 0x0042a8000c1e1100 */
[----:B------:R-:W1:Y:S04]  /*16b30*/  LDL R4, [R1+0xb18] ;  /* 0x000b180001047983 */ /* 0x000e680000100800 */
[----:B------:R-:W1:Y:S02]  /*16b40*/  LDL R5, [R1+0xb1c] ;  /* 0x000b1c0001057983 */ /* 0x000e640000100800 */
[----:B-1----:R-:W-:-:S04]  /*16b50*/  @P2 LOP3.LUT R5, R5, R4, RZ, 0x3c, !PT ;  /* 0x0000000405052212 */ /* 0x002fc800078e3cff */
[----:B------:R-:W-:-:S04]  /*16b60*/  @P2 LOP3.LUT R4, R5, R4, RZ, 0x3c, !PT ;  /* 0x0000000405042212 */ /* 0x000fc800078e3cff */
[----:B------:R-:W-:-:S05]  /*16b70*/  @P2 LOP3.LUT R5, R5, R4, RZ, 0x3c, !PT ;  /* 0x0000000405052212 */ /* 0x000fca00078e3cff */
[----:B------:R4:W2:Y:S04]  /*16b80*/  @P2 LDG.E.U8 R21, desc[UR40][R4.64] ;  /* 0x0000002804152981 */ /* 0x0008a8000c1e1100 */
[----:B------:R-:W2:Y:S01]  /*16b90*/  LDL R5, [R1+0xb10] ;  /* 0x000b100001057983 */ /* 0x000ea20000100800 */
[----:B----4-:R-:W-:Y:S01]  /*16ba0*/  @P2 IMAD.MOV.U32 R4, RZ, RZ, R60 ;  /* 0x000000ffff042224 */ /* 0x010fe200078e003c */
[----:B------:R-:W-:Y:S02]  /*16bb0*/  ISETP.GT.AND P3, PT, R2, 0x3d, PT ;  /* 0x0000003d0200780c */ /* 0x000fe40003f64270 */
[----:B------:R-:W-:Y:S02]  /*16bc0*/  PRMT R17, RZ, 0x7610, R17 ;  /* 0x00007610ff117816 */ /* 0x000fe40000000011 */
[----:B------:R-:W-:Y:S01]  /*16bd0*/  PRMT R16, RZ, 0x7610, R16 ;  /* 0x00007610ff107816 */ /* 0x000fe20000000010 */
[----:B------:R-:W4:Y:S04]  /*16be0*/  LDL R60, [R1+0xa8c] ;  /* 0x000a8c00013c7983 */ /* 0x000f280000100800 */
[----:B--2---:R1:W2:Y:S04]  /*16bf0*/  @P2 LDG.E.U8 R20, desc[UR40][R4.64] ;  /* 0x0000002804142981 */ /* 0x0042a8000c1e1100 */
[----:B------:R-:W2:Y:S01]  /*16c00*/  LDL R5, [R1+0xb08] ;  /* 0x000b080001057983 */ /* 0x000ea20000100800 */
[----:B-1----:R-:W-:Y:S01]  /*16c10*/  @P2 IMAD.MOV.U32 R4, RZ, RZ, R59 ;  /* 0x000000ffff042224 */ /* 0x002fe200078e003b */
[----:B------:R-:W-:-:S02]  /*16c20*/  PRMT R15, RZ, 0x7610, R15 ;  /* 0x00007610ff0f7816 */ /* 0x000fc4000000000f */
[----:B------:R-:W3:Y:S04]  /*16c30*/  LDL R59, [R1+0xa84] ;  /* 0x000a8400013b7983 */ /* 0x000ee80000100800 */
[----:B--2---:R1:W2:Y:S04]  /*16c40*/  @P2 LDG.E.U8 R19, desc[UR40][R4.64] ;  /* 0x0000002804132981 */ /* 0x0042a8000c1e1100 */
[----:B------:R-:W2:Y:S01]  /*16c50*/  LDL R5, [R1+0xb00] ;  /* 0x000b000001057983 */ /* 0x000ea20000100800 */
[----:B-1----:R-:W-:Y:S01]  /*16c60*/  @P2 IMAD.MOV.U32 R4, RZ, RZ, R29 ;  /* 0x000000ffff042224 */ /* 0x002fe200078e001d */
[----:B------:R-:W-:-:S02]  /*16c70*/  PRMT R14, RZ, 0x7610, R14 ;  /* 0x00007610ff0e7816 */ /* 0x000fc4000000000e */
[----:B------:R-:W3:Y:S04]  /*16c80*/  LDL R29, [R1+0xc7c] ;  /* 0x000c7c00011d7983 */ /* 0x000ee80000100800 */
[----:B--2---:R3:W2:Y:S04]  /*16c90*/  @P2 LDG.E.U8 R18, desc[UR40][R4.64] ;  /* 0x0000002804122981 */ /* 0x0046a8000c1e1100 */
[----:B------:R-:W2:Y:S01]  /*16ca0*/  LDL R5, [R1+0xa98] ;  /* 0x000a980001057983 */ /* 0x000ea20000100800 */
[----:B---3--:R-:W-:Y:S01]  /*16cb0*/  @P3 IMAD.MOV.U32 R4, RZ, RZ, R61 ;  /* 0x000000ffff043224 */ /* 0x008fe200078e003d */
[----:B------:R-:W-:-:S02]  /*16cc0*/  ISETP.GT.AND P1, PT, R2, 0x2e, PT ;  /* 0x0000002e0200780c */ /* 0x000fc40003f24270 */
[----:B------:R-:W-:Y:S01]  /*16cd0*/  PRMT R0, RZ, 0x7610, R0 ;  /* 0x00007610ff007816 */ /* 0x000fe20000000000 */
        /* <DEDUP_REMOVED lines=10> */
[----:B------:R-:W-:Y:S02]  /*16d80*/  PRMT R58, RZ, 0x7610, R58 ;  /* 0x00007610ff3a7816 */ /* 0x000fe4000000003a */
[----:B------:R-:W4:Y:S04]  /*16d90*/  LDL R60, [R1+0xc6c] ;  /* 0x000c6c00013c7983 */ /* 0x000f280000100800 */
[----:B--2---:R1:W2:Y:S04]  /*16da0*/  @P3 LDG.E.U8 R15, desc[UR40][R4.64] ;  /* 0x00000028040f3981 */ /* 0x0042a8000c1e1100 */
[----:B------:R-:W2:Y:S01]  /*16db0*/  LDL R5, [R1+0xa80] ;  /* 0x000a800001057983 */ /* 0x000ea20000100800 */
[----:B-1----:R-:W-:Y:S01]  /*16dc0*/  @P3 IMAD.MOV.U32 R4, RZ, RZ, R59 ;  /* 0x000000ffff043224 */ /* 0x002fe200078e003b */
[----:B0-----:R-:W-:-:S02]  /*16dd0*/  PRMT R52, RZ, 0x7610, R52 ;  /* 0x00007610ff347816 */ /* 0x001fc40000000034 */
[----:B------:R-:W3:Y:S04]  /*16de0*/  LDL R59, [R1+0xc64] ;  /* 0x000c6400013b7983 */ /* 0x000ee80000100800 */
[----:B--2---:R0:W2:Y:S04]  /*16df0*/  @P3 LDG.E.U8 R14, desc[UR40][R4.64] ;  /* 0x00000028040e3981 */ /* 0x0040a8000c1e1100 */
[----:B------:R-:W2:Y:S01]  /*16e00*/  LDL R5, [R1+0xc78] ;  /* 0x000c780001057983 */ /* 0x000ea20000100800 */
[----:B0-----:R-:W-:-:S03]  /*16e10*/  @P1 IMAD.MOV.U32 R4, RZ, RZ, R29 ;  /* 0x000000ffff041224 */ /* 0x001fc600078e001d */
[----:B------:R-:W3:Y:S04]  /*16e20*/  LDL R29, [R1+0xbfc] ;  /* 0x000bfc00011d7983 */ /* 0x000ee80000100800 */
[----:B--2---:R3:W2:Y:S04]  /*16e30*/  @P1 LDG.E.U8 R0, desc[UR40][R4.64] ;  /* 0x0000002804001981 */ /* 0x0046a8000c1e1100 */
[----:B------:R-:W2:Y:S01]  /*16e40*/  LDL R5, [R1+0xc70] ;  /* 0x000c700001057983 */ /* 0x000ea20000100800 */
[----:B---3--:R-:W-:-:S03]  /*16e50*/  @P1 IMAD.MOV.U32 R4, RZ, RZ, R61 ;  /* 0x000000ffff041224 */ /* 0x008fc600078e003d */
[----:B------:R-:W3:Y:S04]  /*16e60*/  LDL R61, [R1+0xbf0] ;  /* 0x000bf000013d7983 */ /* 0x000ee80000100800 */
[----:B--2---:R4:W2:Y:S04]  /*16e70*/  @P1 LDG.E.U8 R58, desc[UR40][R4.64] ;  /* 0x00000028043a1981 */ /* 0x0048a8000c1e1100 */
[----:B------:R-:W3:Y:S01]  /*16e80*/  LDL R5, [R1+0xc68] ;  /* 0x000c680001057983 */ /* 0x000ee20000100800 */
[----:B----4-:R-:W-:-:S03]  /*16e90*/  @P1 IMAD.MOV.U32 R4, RZ, RZ, R60 ;  /* 0x000000ffff041224 */ /* 0x010fc600078e003c */
[----:B--2---:R0:W-:Y:S01]  /*16ea0*/  STL [R1+0x24], R58 ;  /* 0x0000243a01007387 */ /* 0x0041e20000100800 */
[----:B------:R-:W-:-:S03]  /*16eb0*/  PRMT R31, RZ, 0x7610, R31 ;  /* 0x00007610ff1f7816 */ /* 0x000fc6000000001f */
[----:B------:R-:W2:Y:S04]  /*16ec0*/  LDL R60, [R1+0xbe8] ;  /* 0x000be800013c7983 */ /* 0x000ea80000100800 */
[----:B---3--:R1:W3:Y:S04]  /*16ed0*/  @P1 LDG.E.U8 R52, desc[UR40][R4.64] ;  /* 0x0000002804341981 */ /* 0x0082e8000c1e1100 */
[----:B0-----:R-:W4:Y:S04]  /*16ee0*/  LDL R58, [R1+0xbf4] ;  /* 0x000bf400013a7983 */ /* 0x001f280000100800 */
[----:B------:R-:W2:Y:S01]  /*16ef0*/  LDL R5, [R1+0xc60] ;  /* 0x000c600001057983 */ /* 0x000ea20000100800 */
[----:B-1----:R-:W-:-:S05]  /*16f00*/  @P1 IMAD.MOV.U32 R4, RZ, RZ, R59 ;  /* 0x000000ffff041224 */ /* 0x002fca00078e003b */
[----:B--2---:R0:W2:Y:S04]  /*16f10*/  @P1 LDG.E.U8 R31, desc[UR40][R4.64] ;  /* 0x00000028041f1981 */ /* 0x0040a8000c1e1100 */
[----:B---3--:R1:W-:Y:S04]  /*16f20*/  STL [R1+0x20], R52 ;  /* 0x0000203401007387 */ /* 0x0083e80000100800 */
[----:B------:R-:W3:Y:S04]  /*16f30*/  LDL R59, [R1+0xbe0] ;  /* 0x000be000013b7983 */ /* 0x000ee80000100800 */
[----:B------:R-:W3:Y:S04]  /*16f40*/  LDL R5, [R1+0xbf8] ;  /* 0x000bf80001057983 */ /* 0x000ee80000100800 */
[----:B-1----:R-:W4:Y:S01]  /*16f50*/  LDL R52, [R1+0xbec] ;  /* 0x000bec0001347983 */ /* 0x002f220000100800 */
[----:B------:R-:W-:-:S02]  /*16f60*/  ISETP.GT.AND P2, PT, R2, 0x32, PT ;  /* 0x000000320200780c */ /* 0x000fc40003f44270 */
[----:B------:R-:W-:-:S11]  /*16f70*/  PRMT R27, RZ, 0x7610, R27 ;  /* 0x00007610ff1b7816 */ /* 0x000fd6000000001b */
[----:B0-----:R-:W-:Y:S01]  /*16f80*/  @P2 IMAD.MOV.U32 R4, RZ, RZ, R29 ;  /* 0x000000ffff042224 */ /* 0x001fe200078e001d */
[----:B--2---:R0:W-:Y:S01]  /*16f90*/  STL [R1+0x1c], R31 ;  /* 0x00001c1f01007387 */ /* 0x0041e20000100800 */
[----:B------:R-:W-:Y:S02]  /*16fa0*/  PRMT R54, RZ, 0x7610, R54 ;  /* 0x00007610ff367816 */ /* 0x000fe40000000036 */
[----:B------:R-:W-:Y:S02]  /*16fb0*/  PRMT R28, RZ, 0x7610, R28 ;  /* 0x00007610ff1c7816 */ /* 0x000fe4000000001c */
[----:B------:R-:W-:Y:S01]  /*16fc0*/  PRMT R30, RZ, 0x7610, R30 ;  /* 0x00007610ff1e7816 */ /* 0x000fe2000000001e */
[----:B------:R-:W2:Y:S04]  /*16fd0*/  LDL R29, [R1+0xb78] ;  /* 0x000b7800011d7983 */ /* 0x000ea80000100800 */
[----:B0-----:R-:W2:Y:S04]  /*16fe0*/  LDL R31, [R1+0xbe4] ;  /* 0x000be400011f7983 */ /* 0x001ea80000100800 */
[----:B---3--:R4:W3:Y:S02]  /*16ff0*/  @P2 LDG.E.U8 R27, desc[UR40][R4.64] ;  /* 0x00000028041b2981 */ /* 0x0088e4000c1e1100 */
[----:B----4-:R-:W-:-:S02]  /*17000*/  @P2 IMAD.MOV.U32 R4, RZ, RZ, R58 ;  /* 0x000000ffff042224 */ /* 0x010fc400078e003a */
[----:B------:R-:W-:-:S05]  /*17010*/  @P2 IMAD.MOV.U32 R5, RZ, RZ, R61 ;  /* 0x000000ffff052224 */ /* 0x000fca00078e003d */
[----:B------:R0:W4:Y:S02]  /*17020*/  @P2 LDG.E.U8 R54, desc[UR40][R4.64] ;  /* 0x0000002804362981 */ /* 0x000124000c1e1100 */
[----:B0-----:R-:W-:Y:S02]  /*17030*/  @P2 IMAD.MOV.U32 R4, RZ, RZ, R52 ;  /* 0x000000ffff042224 */ /* 0x001fe400078e0034 */
[----:B------:R-:W-:-:S05]  /*17040*/  @P2 IMAD.MOV.U32 R5, RZ, RZ, R60 ;  /* 0x000000ffff052224 */ /* 0x000fca00078e003c */
[----:B------:R0:W4:Y:S02]  /*17050*/  @P2 LDG.E.U8 R28, desc[UR40][R4.64] ;  /* 0x00000028041c2981 */ /* 0x000124000c1e1100 */
[----:B0-----:R-:W-:Y:S02]  /*17060*/  @P2 IMAD.MOV.U32 R5, RZ, RZ, R59 ;  /* 0x000000ffff052224 */ /* 0x001fe400078e003b */
[----:B--2---:R-:W-:-:S05]  /*17070*/  @P2 IMAD.MOV.U32 R4, RZ, RZ, R31 ;  /* 0x000000ffff042224 */ /* 0x004fca00078e001f */
[----:B------:R0:W2:Y:S04]  /*17080*/  @P2 LDG.E.U8 R30, desc[UR40][R4.64] ;  /* 0x00000028041e2981 */ /* 0x0000a8000c1e1100 */
[----:B---3--:R1:W-:Y:S04]  /*17090*/  STL [R1+0xc], R27 ;  /* 0x00000c1b01007387 */ /* 0x0083e80000100800 */
[----:B------:R-:W3:Y:S04]  /*170a0*/  LDL R58, [R1+0xb70] ;  /* 0x000b7000013a7983 */ /* 0x000ee80000100800 */
[----:B-1----:R-:W3:Y:S04]  /*170b0*/  LDL R27, [R1+0xb7c] ;  /* 0x000b7c00011b7983 */ /* 0x002ee80000100800 */
[----:B----4-:R1:W-:Y:S04]  /*170c0*/  STL [R1+0x8], R54 ;  /* 0x0000083601007387 */ /* 0x0103e80000100800 */
[----:B------:R-:W4:Y:S01]  /*170d0*/  LDL R52, [R1+0xb68] ;  /* 0x000b680001347983 */ /* 0x000f220000100800 */
[----:B------:R-:W-:-:S03]  /*170e0*/  ISETP.GT.AND P1, PT, R2, 0x36, PT ;  /* 0x000000360200780c */ /* 0x000fc60003f24270 */
[----:B-1----:R-:W4:Y:S04]  /*170f0*/  LDL R54, [R1+0xb74] ;  /* 0x000b740001367983 */ /* 0x002f280000100800 */
[----:B------:R1:W-:Y:S04]  /*17100*/  STL [R1+0x4], R28 ;  /* 0x0000041c01007387 */ /* 0x0003e80000100800 */
[----:B------:R-:W4:Y:S04]  /*17110*/  LDL R31, [R1+0xb60] ;  /* 0x000b6000011f7983 */ /* 0x000f280000100800 */
[----:B-1----:R-:W4:Y:S01]  /*17120*/  LDL R28, [R1+0xb6c] ;  /* 0x000b6c00011c7983 */ /* 0x002f220000100800 */
[----:B0-----:R-:W-:-:S03]  /*17130*/  @P1 IMAD.MOV.U32 R5, RZ, RZ, R29 ;  /* 0x000000ffff051224 */ /* 0x001fc600078e001d */
[----:B--2---:R0:W-:Y:S04]  /*17140*/  STL [R1], R30 ;  /* 0x0000001e01007387 */ /* 0x0041e80000100800 */
[----:B------:R-:W2:Y:S01]  /*17150*/  LDL R29, [R1+0xaf8] ;  /* 0x000af800011d7983 */ /* 0x000ea20000100800 */
[----:B------:R-:W-:Y:S02]  /*17160*/  PRMT R46, RZ, 0x7610, R46 ;  /* 0x00007610ff2e7816 */ /* 0x000fe4000000002e */
[----:B------:R-:W-:Y:S02]  /*17170*/  PRMT R13, RZ, 0x7610, R13 ;  /* 0x00007610ff0d7816 */ /* 0x000fe4000000000d */
[----:B------:R-:W-:Y:S02]  /*17180*/  ISETP.GT.AND P2, PT, R2, 0x3a, PT ;  /* 0x0000003a0200780c */ /* 0x000fe40003f44270 */
[----:B------:R-:W-:-:S02]  /*17190*/  PRMT R12, RZ, 0x7610, R12 ;  /* 0x00007610ff0c7816 */ /* 0x000fc4000000000c */
[----:B------:R-:W-:Y:S01]  /*171a0*/  PRMT R11, RZ, 0x7610, R11 ;  /* 0x00007610ff0b7816 */ /* 0x000fe2000000000b */
[----:B------:R-:W2:Y:S04]  /*171b0*/  LDL R60, [R1+0xa70] ;  /* 0x000a7000013c7983 */ /* 0x000ea80000100800 */
[----:B0-----:R-:W2:Y:S04]  /*171c0*/  LDL R30, [R1+0xb64] ;  /* 0x000b6400011e7983 */ /* 0x001ea80000100800 */
[----:B------:R-:W2:Y:S01]  /*171d0*/  LDL R59, [R1+0xa74] ;  /* 0x000a7400013b7983 */ /* 0x000ea20000100800 */
[----:B---3--:R-:W-:-:S03]  /*171e0*/  @P1 IMAD.MOV.U32 R4, RZ, RZ, R27 ;  /* 0x000000ffff041224 */ /* 0x008fc600078e001b */
[----:B------:R-:W3:Y:S04]  /*171f0*/  LDL R27, [R1+0xafc] ;  /* 0x000afc00011b7983 */ /* 0x000ee80000100800 */
[----:B------:R4:W3:Y:S02]  /*17200*/  @P1 LDG.E.U8 R46, desc[UR40][R4.64] ;  /* 0x00000028042e1981 */ /* 0x0008e4000c1e1100 */
[----:B----4-:R-:W-:Y:S02]  /*17210*/  @P1 IMAD.MOV.U32 R4, RZ, RZ, R54 ;  /* 0x000000ffff041224 */ /* 0x010fe400078e0036 */
[----:B------:R-:W-:Y:S01]  /*17220*/  @P1 IMAD.MOV.U32 R5, RZ, RZ, R58 ;  /* 0x000000ffff051224 */ /* 0x000fe200078e003a */
[----:B------:R-:W4:Y:S04]  /*17230*/  LDL R54, [R1+0xaf4] ;  /* 0x000af40001367983 */ /* 0x000f280000100800 */
[----:B------:R-:W4:Y:S04]  /*17240*/  LDL R58, [R1+0xaf0] ;  /* 0x000af000013a7983 */ /* 0x000f280000100800 */
[----:B------:R0:W4:Y:S02]  /*17250*/  @P1 LDG.E.U8 R13, desc[UR40][R4.64] ;  /* 0x00000028040d1981 */ /* 0x000124000c1e1100 */
[----:B0-----:R-:W-:-:S02]  /*17260*/  @P1 IMAD.MOV.U32 R4, RZ, RZ, R28 ;  /* 0x000000ffff041224 */ /* 0x001fc400078e001c */
[----:B------:R-:W-:Y:S01]  /*17270*/  @P1 IMAD.MOV.U32 R5, RZ, RZ, R52 ;  /* 0x000000ffff051224 */ /* 0x000fe200078e0034 */
[----:B------:R-:W4:Y:S04]  /*17280*/  LDL R28, [R1+0xaec] ;  /* 0x000aec00011c7983 */ /* 0x000f280000100800 */
[----:B------:R-:W4:Y:S04]  /*17290*/  LDL R52, [R1+0xae8] ;  /* 0x000ae80001347983 */ /* 0x000f280000100800 */
[----:B------:R0:W4:Y:S02]  /*172a0*/  @P1 LDG.E.U8 R12, desc[UR40][R4.64] ;  /* 0x00000028040c1981 */ /* 0x000124000c1e1100 */
[----:B0-----:R-:W-:-:S02]  /*172b0*/  @P1 IMAD.MOV.U32 R5, RZ, RZ, R31 ;  /* 0x000000ffff051224 */ /* 0x001fc400078e001f */
[----:B------:R-:W4:Y:S01]  /*172c0*/  LDL R31, [R1+0xae0] ;  /* 0x000ae000011f7983 */ /* 0x000f220000100800 */
[----:B--2---:R-:W-:-:S03]  /*172d0*/  @P1 IMAD.MOV.U32 R4, RZ, RZ, R30 ;  /* 0x000000ffff041224 */ /* 0x004fc600078e001e */
[----:B------:R-:W2:Y:S04]  /*172e0*/  LDL R30, [R1+0xae4] ;  /* 0x000ae400011e7983 */ /* 0x000ea80000100800 */
[----:B------:R0:W2:Y:S02]  /*172f0*/  @P1 LDG.E.U8 R11, desc[UR40][R4.64] ;  /* 0x00000028040b1981 */ /* 0x0000a4000c1e1100 */
[----:B0-----:R-:W-:Y:S02]  /*17300*/  @P2 IMAD.MOV.U32 R5, RZ, RZ, R29 ;  /* 0x000000ffff052224 */ /* 0x001fe400078e001d */
[----:B------:R-:W2:Y:S01]  /*17310*/  LDL R29, [R1+0xa78] ;  /* 0x000a7800011d7983 */ /* 0x000ea20000100800 */
[----:B---3--:R-:W-:-:S03]  /*17320*/  @P2 IMAD.MOV.U32 R4, RZ, RZ, R27 ;  /* 0x000000ffff042224 */ /* 0x008fc600078e001b */
[----:B------:R-:W3:Y:S01]  /*17330*/  LDL R27, [R1+0xa7c] ;  /* 0x000a7c00011b7983 */ /* 0x000ee20000100800 */
[----:B------:R-:W-:Y:S02]  /*17340*/  PRMT R10, RZ, 0x7610, R10 ;  /* 0x00007610ff0a7816 */ /* 0x000fe4000000000a */
[----:B------:R-:W-:-:S04]  /*17350*/  PRMT R9, RZ, 0x7610, R9 ;  /* 0x00007610ff097816 */ /* 0x000fc80000000009 */
[----:B------:R4:W3:Y:S01]  /*17360*/  @P2 LDG.E.U8 R10, desc[UR40][R4.64] ;  /* 0x00000028040a2981 */ /* 0x0008e2000c1e1100 */
[----:B------:R-:W-:Y:S01]  /*17370*/  ISETP.GT.AND P3, PT, R2, 0x3e, PT ;  /* 0x0000003e0200780c */ /* 0x000fe20003f64270 */
[----:B----4-:R-:W-:Y:S02]  /*17380*/  @P2 IMAD.MOV.U32 R4, RZ, RZ, R54 ;  /* 0x000000ffff042224 */ /* 0x010fe400078e0036 */
[----:B------:R-:W-:Y:S01]  /*17390*/  @P2 IMAD.MOV.U32 R5, RZ, RZ, R58 ;  /* 0x000000ffff052224 */ /* 0x000fe200078e003a */
[----:B------:R-:W-:Y:S01]  /*173a0*/  PRMT R8, RZ, 0x7610, R8 ;  /* 0x00007610ff087816 */ /* 0x000fe20000000008 */
[----:B------:R-:W4:Y:S04]  /*173b0*/  LDL R58, [R1+0xa68] ;  /* 0x000a6800013a7983 */ /* 0x000f280000100800 */
[----:B------:R0:W4:Y:S04]  /*173c0*/  @P2 LDG.E.U8 R9, desc[UR40][R4.64] ;  /* 0x0000002804092981 */ /* 0x000128000c1e1100 */
[----:B------:R-:W4:Y:S01]  /*173d0*/  LDL R54, [R1+0xa60] ;  /* 0x000a600001367983 */ /* 0x000f220000100800 */
[----:B0-----:R-:W-:-:S03]  /*173e0*/  @P2 IMAD.MOV.U32 R4, RZ, RZ, R28 ;  /* 0x000000ffff042224 */ /* 0x001fc600078e001c */
[----:B------:R-:W4:Y:S01]  /*173f0*/  LDL R28, [R1+0xa6c] ;  /* 0x000a6c00011c7983 */ /* 0x000f220000100800 */
[----:B------:R-:W-:-:S03]  /*17400*/  @P2 IMAD.MOV.U32 R5, RZ, RZ, R52 ;  /* 0x000000ffff052224 */ /* 0x000fc600078e0034 */
[----:B------:R-:W4:Y:S04]  /*17410*/  LDL R52, [R1+0xa64] ;  /* 0x000a640001347983 */ /* 0x000f280000100800 */
[----:B------:R0:W4:Y:S02]  /*17420*/  @P2 LDG.E.U8 R8, desc[UR40][R4.64] ;  /* 0x0000002804082981 */ /* 0x000124000c1e1100 */
[----:B0-----:R-:W-:Y:S01]  /*17430*/  @P2 IMAD.MOV.U32 R5, RZ, RZ, R31 ;  /* 0x000000ffff052224 */ /* 0x001fe200078e001f */
[----:B------:R-:W-:Y:S01]  /*17440*/  PRMT R6, RZ, 0x7610, R6 ;  /* 0x00007610ff067816 */ /* 0x000fe20000000006 */
[----:B--2---:R-:W-:Y:S02]  /*17450*/  @P3 IMAD.MOV.U32 R31, RZ, RZ, R29 ;  /* 0x000000ffff1f3224 */ /* 0x004fe400078e001d */
[----:B------:R-:W2:Y:S01]  /*17460*/  LDL R29, [R1+0xcc0] ;  /* 0x000cc000011d7983 */ /* 0x000ea20000100800 */
[----:B------:R-:W-:-:S02]  /*17470*/  @P2 IMAD.MOV.U32 R4, RZ, RZ, R30 ;  /* 0x000000ffff042224 */ /* 0x000fc400078e001e */
[----:B---3--:R-:W-:Y:S02]  /*17480*/  @P3 IMAD.MOV.U32 R30, RZ, RZ, R27 ;  /* 0x000000ffff1e3224 */ /* 0x008fe400078e001b */
[----:B------:R-:W3:Y:S04]  /*17490*/  LDL R27, [R1+0xcc4] ;  /* 0x000cc400011b7983 */ /* 0x000ee80000100800 */
[----:B------:R0:W3:Y:S02]  /*174a0*/  @P3 LDG.E.U8 R6, desc[UR40][R30.64] ;  /* 0x000000281e063981 */ /* 0x0000e4000c1e1100 */
[----:B0-----:R-:W-:Y:S02]  /*174b0*/  @P3 IMAD.MOV.U32 R30, RZ, RZ, R59 ;  /* 0x000000ffff1e3224 */ /* 0x001fe400078e003b */
[----:B------:R-:W-:Y:S01]  /*174c0*/  @P3 IMAD.MOV.U32 R31, RZ, RZ, R60 ;  /* 0x000000ffff1f3224 */ /* 0x000fe200078e003c */
[----:B------:R-:W3:Y:S04]  /*174d0*/  LDL R59, [R1+0xc5c] ;  /* 0x000c5c00013b7983 */ /* 0x000ee80000100800 */
[----:B------:R-:W3:Y:S01]  /*174e0*/  LDL R60, [R1+0xc58] ;  /* 0x000c5800013c7983 */ /* 0x000ee20000100800 */
[----:B------:R-:W-:-:S06]  /*174f0*/  PRMT R7, RZ, 0x7610, R7 ;  /* 0x00007610ff077816 */ /* 0x000fcc0000000007 */
[----:B------:R0:W3:Y:S02]  /*17500*/  @P2 LDG.E.U8 R7, desc[UR40][R4.64] ;  /* 0x0000002804072981 */ /* 0x0000e4000c1e1100 */
[----:B0-----:R-:W-:Y:S02]  /*17510*/  PRMT R5, RZ, 0x7610, R5 ;  /* 0x00007610ff057816 */ /* 0x001fe40000000005 */
[----:B------:R-:W-:-:S04]  /*17520*/  PRMT R4, RZ, 0x7610, R4 ;  /* 0x00007610ff047816 */ /* 0x000fc80000000004 */
[----:B------:R4:W3:Y:S01]  /*17530*/  @P3 LDG.E.U8 R5, desc[UR40][R30.64] ;  /* 0x000000281e053981 */ /* 0x0008e2000c1e1100 */
[----:B------:R-:W-:Y:S01]  /*17540*/  PRMT R3, RZ, 0x7610, R3 ;  /* 0x00007610ff037816 */ /* 0x000fe20000000003 */
[----:B----4-:R-:W-:Y:S02]  /*17550*/  @P3 IMAD.MOV.U32 R30, RZ, RZ, R28 ;  /* 0x000000ffff1e3224 */ /* 0x010fe400078e001c */
[----:B------:R-:W-:Y:S01]  /*17560*/  @P3 IMAD.MOV.U32 R31, RZ, RZ, R58 ;  /* 0x000000ffff1f3224 */ /* 0x000fe200078e003a */
[----:B------:R-:W4:Y:S04]  /*17570*/  LDL R28, [R1+0xc54] ;  /* 0x000c5400011c7983 */ /* 0x000f280000100800 */
[----:B------:R-:W4:Y:S04]  /*17580*/  LDL R58, [R1+0xc50] ;  /* 0x000c5000013a7983 */ /* 0x000f280000100800 */
[----:B------:R0:W4:Y:S02]  /*17590*/  @P3 LDG.E.U8 R4, desc[UR40][R30.64] ;  /* 0x000000281e043981 */ /* 0x000124000c1e1100 */
[----:B0-----:R-:W-:-:S02]  /*175a0*/  @P3 IMAD.MOV.U32 R30, RZ, RZ, R52 ;  /* 0x000000ffff1e3224 */ /* 0x001fc400078e0034 */
[----:B------:R-:W-:Y:S01]  /*175b0*/  @P3 IMAD.MOV.U32 R31, RZ, RZ, R54 ;  /* 0x000000ffff1f3224 */ /* 0x000fe200078e0036 */
[----:B------:R-:W-:Y:S01]  /*175c0*/  ISETP.GT.AND P1, PT, R2, 0x2f, PT ;  /* 0x0000002f0200780c */ /* 0x000fe20003f24270 */
[----:B------:R-:W4:Y:S04]  /*175d0*/  LDL R54, [R1+0xc48] ;  /* 0x000c480001367983 */ /* 0x000f280000100800 */
[----:B------:R2:W4:Y:S01]  /*175e0*/  @P3 LDG.E.U8 R3, desc[UR40][R30.64] ;  /* 0x000000281e033981 */ /* 0x000522000c1e1100 */
[----:B------:R-:W-:Y:S02]  /*175f0*/  PRMT R44, RZ, 0x7610, R44 ;  /* 0x00007610ff2c7816 */ /* 0x000fe4000000002c */
[----:B------:R-:W-:Y:S01]  /*17600*/  PRMT R42, RZ, 0x7610, R42 ;  /* 0x00007610ff2a7816 */ /* 0x000fe2000000002a */
[----:B------:R-:W4:Y:S01]  /*17610*/  LDL R52, [R1+0xc40] ;  /* 0x000c400001347983 */ /* 0x000f220000100800 */
[----:B--2---:R-:W-:-:S03]  /*17620*/  @P0 IMAD.MOV.U32 R31, RZ, RZ, R29 ;  /* 0x000000ffff1f0224 */ /* 0x004fc600078e001d */
[----:B------:R-:W2:Y:S01]  /*17630*/  LDL R29, [R1+0xc4c] ;  /* 0x000c4c00011d7983 */ /* 0x000ea20000100800 */
[----:B---3--:R-:W-:-:S03]  /*17640*/  @P0 IMAD.MOV.U32 R30, RZ, RZ, R27 ;  /* 0x000000ffff1e0224 */ /* 0x008fc600078e001b */
[----:B------:R-:W3:Y:S04]  /*17650*/  LDL R27, [R1+0xc44] ;  /* 0x000c4400011b7983 */ /* 0x000ee80000100800 */
[----:B------:R0:W3:Y:S02]  /*17660*/  @P0 LDG.E.U8 R44, desc[UR40][R30.64] ;  /* 0x000000281e2c0981 */ /* 0x0000e4000c1e1100 */
[----:B0-----:R-:W-:Y:S02]  /*17670*/  @P1 IMAD.MOV.U32 R30, RZ, RZ, R59 ;  /* 0x000000ffff1e1224 */ /* 0x001fe400078e003b */
[----:B------:R-:W-:-:S05]  /*17680*/  @P1 IMAD.MOV.U32 R31, RZ, RZ, R60 ;  /* 0x000000ffff1f1224 */ /* 0x000fca00078e003c */
[----:B------:R4:W3:Y:S01]  /*17690*/  @P1 LDG.E.U8 R42, desc[UR40][R30.64] ;  /* 0x000000281e2a1981 */ /* 0x0008e2000c1e1100 */
[----:B------:R-:W-:Y:S02]  /*176a0*/  PRMT R40, RZ, 0x7610, R40 ;  /* 0x00007610ff287816 */ /* 0x000fe40000000028 */
[----:B------:R-:W-:Y:S01]  /*176b0*/  PRMT R38, RZ, 0x7610, R38 ;  /* 0x00007610ff267816 */ /* 0x000fe20000000026 */
[----:B----4-:R-:W-:Y:S02]  /*176c0*/  @P1 IMAD.MOV.U32 R30, RZ, RZ, R28 ;  /* 0x000000ffff1e1224 */ /* 0x010fe400078e001c */
[----:B------:R-:W-:-:S05]  /*176d0*/  @P1 IMAD.MOV.U32 R31, RZ, RZ, R58 ;  /* 0x000000ffff1f1224 */ /* 0x000fca00078e003a */
[----:B------:R0:W4:Y:S02]  /*176e0*/  @P1 LDG.E.U8 R40, desc[UR40][R30.64] ;  /* 0x000000281e281981 */ /* 0x000124000c1e1100 */
[----:B0-----:R-:W-:Y:S01]  /*176f0*/  @P1 IMAD.MOV.U32 R31, RZ, RZ, R54 ;  /* 0x000000ffff1f1224 */ /* 0x001fe200078e0036 */
[----:B------:R-:W-:Y:S01]  /*17700*/  PRMT R36, RZ, 0x7610, R36 ;  /* 0x00007610ff247816 */ /* 0x000fe20000000024 */
[----:B--2---:R-:W-:-:S05]  /*17710*/  @P1 IMAD.MOV.U32 R30, RZ, RZ, R29 ;  /* 0x000000ffff1e1224 */ /* 0x004fca00078e001d */
[----:B------:R0:W2:Y:S04]  /*17720*/  @P1 LDG.E.U8 R38, desc[UR40][R30.64] ;  /* 0x000000281e261981 */ /* 0x0000a8000c1e1100 */
[----:B---3--:R-:W-:Y:S01]  /*17730*/  STL [R1+0x1f24], R44 ;  /* 0x001f242c01007387 */ /* 0x008fe20000100800 */
[----:B0-----:R-:W-:Y:S02]  /*17740*/  @P1 IMAD.MOV.U32 R30, RZ, RZ, R27 ;  /* 0x000000ffff1e1224 */ /* 0x001fe400078e001b */
[----:B------:R-:W-:Y:S01]  /*17750*/  @P1 IMAD.MOV.U32 R31, RZ, RZ, R52 ;  /* 0x000000ffff1f1224 */ /* 0x000fe200078e0034 */
[----:B------:R0:W-:Y:S04]  /*17760*/  STL [R1+0x1f28], R42 ;  /* 0x001f282a01007387 */ /* 0x0001e80000100800 */
[----:B------:R-:W3:Y:S04]  /*17770*/  LDL R28, [R1+0xbdc] ;  /* 0x000bdc00011c7983 */ /* 0x000ee80000100800 */
[----:B------:R3:W3:Y:S04]  /*17780*/  @P1 LDG.E.U8 R36, desc[UR40][R30.64] ;  /* 0x000000281e241981 */ /* 0x0006e8000c1e1100 */
[----:B0-----:R-:W3:Y:S01]  /*17790*/  LDL R42, [R1+0xbd8] ;  /* 0x000bd800012a7983 */ /* 0x001ee20000100800 */
[----:B------:R-:W-:-:S03]  /*177a0*/  ISETP.GT.AND P0, PT, R2, 0x33, PT ;  /* 0x000000330200780c */ /* 0x000fc60003f04270 */
[----:B----4-:R0:W-:Y:S04]  /*177b0*/  STL [R1+0x1f2c], R40 ;  /* 0x001f2c2801007387 */ /* 0x0101e80000100800 */
[----:B------:R-:W4:Y:S04]  /*177c0*/  LDL R29, [R1+0xbd4] ;  /* 0x000bd400011d7983 */ /* 0x000f280000100800 */
[----:B0-----:R-:W4:Y:S01]  /*177d0*/  LDL R40, [R1+0xbd0] ;  /* 0x000bd00001287983 */ /* 0x001f220000100800 */
[----:B------:R-:W-:-:S03]  /*177e0*/  PRMT R34, RZ, 0x7610, R34 ;  /* 0x00007610ff227816 */ /* 0x000fc60000000022 */
[----:B--2---:R0:W-:Y:S04]  /*177f0*/  STL [R1+0x1f30], R38 ;  /* 0x001f302601007387 */ /* 0x0041e80000100800 */
[----:B------:R-:W2:Y:S04]  /*17800*/  LDL R27, [R1+0xbcc] ;  /* 0x000bcc00011b7983 */ /* 0x000ea80000100800 */
[----:B0-----:R-:W2:Y:S01]  /*17810*/  LDL R38, [R1+0xbc8] ;  /* 0x000bc80001267983 */ /* 0x001ea20000100800 */
[----:B---3--:R-:W-:-:S03]  /*17820*/  @P0 IMAD.MOV.U32 R30, RZ, RZ, R28 ;  /* 0x000000ffff1e0224 */ /* 0x008fc600078e001c */
[----:B------:R0:W-:Y:S04]  /*17830*/  STL [R1+0x1f34], R36 ;  /* 0x001f342401007387 */ /* 0x0001e80000100800 */
[----:B------:R-:W3:Y:S01]  /*17840*/  LDL R28, [R1+0xbc4] ;  /* 0x000bc400011c7983 */ /* 0x000ee20000100800 */
[----:B------:R-:W-:-:S03]  /*17850*/  @P0 IMAD.MOV.U32 R31, RZ, RZ, R42 ;  /* 0x000000ffff1f0224 */ /* 0x000fc600078e002a */
[----:B------:R-:W3:Y:S04]  /*17860*/  LDL R42, [R1+0xbc0] ;  /* 0x000bc000012a7983 */ /* 0x000ee80000100800 */
[----:B------:R4:W3:Y:S01]  /*17870*/  @P0 LDG.E.U8 R34, desc[UR40][R30.64] ;  /* 0x000000281e220981 */ /* 0x0008e2000c1e1100 */
[----:B------:R-:W-:Y:S02]  /*17880*/  PRMT R32, RZ, 0x7610, R32 ;  /* 0x00007610ff207816 */ /* 0x000fe40000000020 */
[----:B------:R-:W-:Y:S01]  /*17890*/  PRMT R33, RZ, 0x7610, R33 ;  /* 0x00007610ff217816 */ /* 0x000fe20000000021 */
[----:B----4-:R-:W-:Y:S02]  /*178a0*/  @P0 IMAD.MOV.U32 R30, RZ, RZ, R29 ;  /* 0x000000ffff1e0224 */ /* 0x010fe400078e001d */
[----:B------:R-:W-:-:S05]  /*178b0*/  @P0 IMAD.MOV.U32 R31, RZ, RZ, R40 ;  /* 0x000000ffff1f0224 */ /* 0x000fca00078e0028 */
[----:B------:R2:W4:Y:S01]  /*178c0*/  @P0 LDG.E.U8 R32, desc[UR40][R30.64] ;  /* 0x000000281e200981 */ /* 0x000522000c1e1100 */
[----:B------:R-:W-:Y:S01]  /*178d0*/  PRMT R35, RZ, 0x7610, R35 ;  /* 0x00007610ff237816 */ /* 0x000fe20000000023 */
[----:B--2---:R-:W-:Y:S02]  /*178e0*/  @P0 IMAD.MOV.U32 R30, RZ, RZ, R27 ;  /* 0x000000ffff1e0224 */ /* 0x004fe400078e001b */
[----:B------:R-:W-:-:S05]  /*178f0*/  @P0 IMAD.MOV.U32 R31, RZ, RZ, R38 ;  /* 0x000000ffff1f0224 */ /* 0x000fca00078e0026 */
[----:B------:R3:W2:Y:S02]  /*17900*/  @P0 LDG.E.U8 R33, desc[UR40][R30.64] ;  /* 0x000000281e210981 */ /* 0x0006a4000c1e1100 */
[----:B---3--:R-:W-:Y:S02]  /*17910*/  @P0 IMAD.MOV.U32 R30, RZ, RZ, R28 ;  /* 0x000000ffff1e0224 */ /* 0x008fe400078e001c */
[----:B------:R-:W-:Y:S01]  /*17920*/  @P0 IMAD.MOV.U32 R31, RZ, RZ, R42 ;  /* 0x000000ffff1f0224 */ /* 0x000fe200078e002a */
[----:B------:R1:W-:Y:S04]  /*17930*/  STL [R1+0x1f38], R34 ;  /* 0x001f382201007387 */ /* 0x0003e80000100800 */
[----:B------:R-:W3:Y:S04]  /*17940*/  LDL R29, [R1+0xb5c] ;  /* 0x000b5c00011d7983 */ /* 0x000ee80000100800 */
[----:B------:R-:W3:Y:S04]  /*17950*/  LDL R40, [R1+0xb58] ;  /* 0x000b580001287983 */ /* 0x000ee80000100800 */
[----:B------:R3:W3:Y:S01]  /*17960*/  @P0 LDG.E.U8 R35, desc[UR40][R30.64] ;  /* 0x000000281e230981 */ /* 0x0006e2000c1e1100 */
[----:B------:R-:W-:-:S03]  /*17970*/  ISETP.GT.AND P1, PT, R2, 0x37, PT ;  /* 0x000000370200780c */ /* 0x000fc60003f24270 */
[----:B----4-:R-:W-:Y:S04]  /*17980*/  STL [R1+0x1f3c], R32 ;  /* 0x001f3c2001007387 */ /* 0x010fe80000100800 */
[----:B------:R-:W4:Y:S04]  /*17990*/  LDL R38, [R1+0xb50] ;  /* 0x000b500001267983 */ /* 0x000f280000100800 */
[----:B0-----:R-:W4:Y:S04]  /*179a0*/  LDL R36, [R1+0xb54] ;  /* 0x000b540001247983 */ /* 0x001f280000100800 */
[----:B------:R-:W4:Y:S04]  /*179b0*/  LDL R27, [R1+0xb4c] ;  /* 0x000b4c00011b7983 */ /* 0x000f280000100800 */
[----:B--2---:R0:W-:Y:S04]  /*179c0*/  STL [R1+0x1f40], R33 ;  /* 0x001f402101007387 */ /* 0x0041e80000100800 */
[----:B------:R-:W2:Y:S04]  /*179d0*/  LDL R28, [R1+0xb48] ;  /* 0x000b4800011c7983 */ /* 0x000ea80000100800 */
[----:B-1----:R-:W2:Y:S04]  /*179e0*/  LDL R34, [R1+0xb40] ;  /* 0x000b400001227983 */ /* 0x002ea80000100800 */
[----:B0-----:R-:W2:Y:S01]  /*179f0*/  LDL R33, [R1+0xb44] ;  /* 0x000b440001217983 */ /* 0x001ea20000100800 */
[----:B---3--:R-:W-:-:S03]  /*17a00*/  @P1 IMAD.MOV.U32 R30, RZ, RZ, R29 ;  /* 0x000000ffff1e1224 */ /* 0x008fc600078e001d */
[----:B------:R-:W-:Y:S04]  /*17a10*/  STL [R1+0x1f44], R35 ;  /* 0x001f442301007387 */ /* 0x000fe80000100800 */
[----:B------:R-:W3:Y:S04]  /*17a20*/  LDL R32, [R1+0xad8] ;  /* 0x000ad80001207983 */ /* 0x000ee80000100800 */
[----:B------:R-:W3:Y:S01]  /*17a30*/  LDL R29, [R1+0xadc] ;  /* 0x000adc00011d7983 */ /* 0x000ee20000100800 */
[----:B------:R-:W-:Y:S01]  /*17a40*/  PRMT R37, RZ, 0x7610, R37 ;  /* 0x00007610ff257816 */ /* 0x000fe20000000025 */
[----:B------:R-:W-:Y:S01]  /*17a50*/  @P1 IMAD.MOV.U32 R31, RZ, RZ, R40 ;  /* 0x000000ffff1f1224 */ /* 0x000fe200078e0028 */
[----:B------:R-:W-:-:S04]  /*17a60*/  PRMT R39, RZ, 0x7610, R39 ;  /* 0x00007610ff277816 */ /* 0x000fc80000000027 */
[----:B------:R4:W3:Y:S01]  /*17a70*/  @P1 LDG.E.U8 R37, desc[UR40][R30.64] ;  /* 0x000000281e251981 */ /* 0x0008e2000c1e1100 */
[----:B------:R-:W-:Y:S01]  /*17a80*/  PRMT R41, RZ, 0x7610, R41 ;  /* 0x00007610ff297816 */ /* 0x000fe20000000029 */
[----:B----4-:R-:W-:Y:S02]  /*17a90*/  @P1 IMAD.MOV.U32 R31, RZ, RZ, R38 ;  /* 0x000000ffff1f1224 */ /* 0x010fe400078e0026 */
[----:B------:R-:W-:-:S05]  /*17aa0*/  @P1 IMAD.MOV.U32 R30, RZ, RZ, R36 ;  /* 0x000000ffff1e1224 */ /* 0x000fca00078e0024 */
[----:B------:R0:W4:Y:S02]  /*17ab0*/  @P1 LDG.E.U8 R39, desc[UR40][R30.64] ;  /* 0x000000281e271981 */ /* 0x000124000c1e1100 */
[----:B0-----:R-:W-:Y:S01]  /*17ac0*/  @P1 IMAD.MOV.U32 R30, RZ, RZ, R27 ;  /* 0x000000ffff1e1224 */ /* 0x001fe200078e001b */
[----:B------:R-:W-:Y:S02]  /*17ad0*/  ISETP.GT.AND P0, PT, R2, 0x3b, PT ;  /* 0x0000003b0200780c */ /* 0x000fe40003f04270 */
[----:B------:R-:W-:Y:S02]  /*17ae0*/  PRMT R43, RZ, 0x7610, R43 ;  /* 0x00007610ff2b7816 */ /* 0x000fe4000000002b */
[----:B------:R-:W-:Y:S01]  /*17af0*/  PRMT R45, RZ, 0x7610, R45 ;  /* 0x00007610ff2d7816 */ /* 0x000fe2000000002d */
[----:B--2---:R-:W-:-:S05]  /*17b00*/  @P1 IMAD.MOV.U32 R31, RZ, RZ, R28 ;  /* 0x000000ffff1f1224 */ /* 0x004fca00078e001c */
[----:B------:R0:W2:Y:S02]  /*17b10*/  @P1 LDG.E.U8 R41, desc[UR40][R30.64] ;  /* 0x000000281e291981 */ /* 0x0000a4000c1e1100 */
[----:B0-----:R-:W-:Y:S02]  /*17b20*/  @P1 IMAD.MOV.U32 R30, RZ, RZ, R33 ;  /* 0x000000ffff1e1224 */ /* 0x001fe400078e0021 */
[----:B------:R-:W-:-:S05]  /*17b30*/  @P1 IMAD.MOV.U32 R31, RZ, RZ, R34 ;  /* 0x000000ffff1f1224 */ /* 0x000fca00078e0022 */
[----:B------:R3:W2:Y:S02]  /*17b40*/  @P1 LDG.E.U8 R43, desc[UR40][R30.64] ;  /* 0x000000281e2b1981 */ /* 0x0006a4000c1e1100 */
[----:B---3--:R-:W-:Y:S02]  /*17b50*/  @P0 IMAD.MOV.U32 R30, RZ, RZ, R29 ;  /* 0x000000ffff1e0224 */ /* 0x008fe400078e001d */
[----:B------:R-:W-:-:S05]  /*17b60*/  @P0 IMAD.MOV.U32 R31, RZ, RZ, R32 ;  /* 0x000000ffff1f0224 */ /* 0x000fca00078e0020 */
[----:B------:R-:W3:Y:S04]  /*17b70*/  @P0 LDG.E.U8 R45, desc[UR40][R30.64] ;  /* 0x000000281e2d0981 */ /* 0x000ee8000c1e1100 */
[----:B------:R-:W-:Y:S04]  /*17b80*/  STL [R1+0x1f48], R37 ;  /* 0x001f482501007387 */ /* 0x000fe80000100800 */
[----:B----4-:R0:W-:Y:S04]  /*17b90*/  STL [R1+0x1f4c], R39 ;  /* 0x001f4c2701007387 */ /* 0x0101e80000100800 */
[----:B------:R-:W4:Y:S04]  /*17ba0*/  LDL R28, [R1+0xad0] ;  /* 0x000ad000011c7983 */ /* 0x000f280000100800 */
[----:B------:R-:W4:Y:S04]  /*17bb0*/  LDL R27, [R1+0xad4] ;  /* 0x000ad400011b7983 */ /* 0x000f280000100800 */
[----:B--2---:R-:W-:Y:S04]  /*17bc0*/  STL [R1+0x1f50], R41 ;  /* 0x001f502901007387 */ /* 0x004fe80000100800 */
[----:B------:R-:W2:Y:S04]  /*17bd0*/  LDL R40, [R1+0xac8] ;  /* 0x000ac80001287983 */ /* 0x000ea80000100800 */
[----:B0-----:R-:W2:Y:S04]  /*17be0*/  LDL R39, [R1+0xacc] ;  /* 0x000acc0001277983 */ /* 0x001ea80000100800 */
[----:B------:R-:W2:Y:S04]  /*17bf0*/  LDL R38, [R1+0xac0] ;  /* 0x000ac00001267983 */ /* 0x000ea80000100800 */
[----:B------:R-:W2:Y:S04]  /*17c00*/  LDL R37, [R1+0xac4] ;  /* 0x000ac40001257983 */ /* 0x000ea80000100800 */
[----:B------:R0:W-:Y:S04]  /*17c10*/  STL [R1+0x1f54], R43 ;  /* 0x001f542b01007387 */ /* 0x0001e80000100800 */
[----:B------:R-:W2:Y:S04]  /*17c20*/  LDL R36, [R1+0xa58] ;  /* 0x000a580001247983 */ /* 0x000ea80000100800 */
[----:B------:R-:W2:Y:S04]  /*17c30*/  LDL R35, [R1+0xa5c] ;  /* 0x000a5c0001237983 */ /* 0x000ea80000100800 */
[----:B------:R-:W2:Y:S04]  /*17c40*/  LDL R34, [R1+0xa50] ;  /* 0x000a500001227983 */ /* 0x000ea80000100800 */
[----:B------:R-:W2:Y:S04]  /*17c50*/  LDL R33, [R1+0xa54] ;  /* 0x000a540001217983 */ /* 0x000ea80000100800 */
[----:B------:R-:W2:Y:S04]  /*17c60*/  LDL R29, [R1+0xa4c] ;  /* 0x000a4c00011d7983 */ /* 0x000ea80000100800 */
[----:B---3--:R-:W-:Y:S04]  /*17c70*/  STL [R1+0x1f58], R45 ;  /* 0x001f582d01007387 */ /* 0x008fe80000100800 */
[----:B------:R-:W3:Y:S01]  /*17c80*/  LDL R32, [R1+0xa48] ;  /* 0x000a480001207983 */ /* 0x000ee20000100800 */
[----:B------:R-:W-:-:S02]  /*17c90*/  PRMT R47, RZ, 0x7610, R47 ;  /* 0x00007610ff2f7816 */ /* 0x000fc4000000002f */
[----:B------:R-:W-:Y:S02]  /*17ca0*/  ISETP.GT.AND P1, PT, R2, 0x3f, PT ;  /* 0x0000003f0200780c */ /* 0x000fe40003f24270 */
[----:B------:R-:W-:Y:S01]  /*17cb0*/  PRMT R49, RZ, 0x7610, R49 ;  /* 0x00007610ff317816 */ /* 0x000fe20000000031 */
[----:B----4-:R-:W-:Y:S02]  /*17cc0*/  @P0 IMAD.MOV.U32 R31, RZ, RZ, R28 ;  /* 0x000000ffff1f0224 */ /* 0x010fe400078e001c */
[----:B------:R-:W-:Y:S01]  /*17cd0*/  @P0 IMAD.MOV.U32 R30, RZ, RZ, R27 ;  /* 0x000000ffff1e0224 */ /* 0x000fe200078e001b */
[----:B------:R-:W4:Y:S04]  /*17ce0*/  LDL R28, [R1+0xa40] ;  /* 0x000a4000011c7983 */ /* 0x000f280000100800 */
[----:B------:R-:W4:Y:S04]  /*17cf0*/  LDL R27, [R1+0xa44] ;  /* 0x000a4400011b7983 */ /* 0x000f280000100800 */
[----:B------:R2:W4:Y:S01]  /*17d00*/  @P0 LDG.E.U8 R47, desc[UR40][R30.64] ;  /* 0x000000281e2f0981 */ /* 0x000522000c1e1100 */
[----:B------:R-:W-:-:S02]  /*17d10*/  PRMT R51, RZ, 0x7610, R51 ;  /* 0x00007610ff337816 */ /* 0x000fc40000000033 */
[----:B------:R-:W-:Y:S02]  /*17d20*/  PRMT R53, RZ, 0x7610, R53 ;  /* 0x00007610ff357816 */ /* 0x000fe40000000035 */
[----:B------:R-:W-:Y:S02]  /*17d30*/  PRMT R55, RZ, 0x7610, R55 ;  /* 0x00007610ff377816 */ /* 0x000fe40000000037 */
[----:B------:R-:W-:Y:S01]  /*17d40*/  PRMT R56, RZ, 0x7610, R56 ;  /* 0x00007610ff387816 */ /* 0x000fe20000000038 */
[----:B--2---:R-:W-:Y:S02]  /*17d50*/  @P0 IMAD.MOV.U32 R31, RZ, RZ, R40 ;  /* 0x000000ffff1f0224 */ /* 0x004fe400078e0028 */
[----:B------:R-:W-:-:S05]  /*17d60*/  @P0 IMAD.MOV.U32 R30, RZ, RZ, R39 ;  /* 0x000000ffff1e0224 */ /* 0x000fca00078e0027 */
[----:B------:R1:W2:Y:S02]  /*17d70*/  @P0 LDG.E.U8 R49, desc[UR40][R30.64] ;  /* 0x000000281e310981 */ /* 0x0002a4000c1e1100 */
[----:B-1----:R-:W-:Y:S02]  /*17d80*/  @P0 IMAD.MOV.U32 R30, RZ, RZ, R37 ;  /* 0x000000ffff1e0224 */ /* 0x002fe400078e0025 */
        /* <DEDUP_REMOVED lines=9> */
[----:B---3--:R-:W-:-:S05]  /*17e20*/  @P1 IMAD.MOV.U32 R31, RZ, RZ, R32 ;  /* 0x000000ffff1f1224 */ /* 0x008fca00078e0020 */
[----:B------:R4:W3:Y:S01]  /*17e30*/  @P1 LDG.E.U8 R56, desc[UR40][R30.64] ;  /* 0x000000281e381981 */ /* 0x0008e2000c1e1100 */
[----:B------:R-:W-:Y:S01]  /*17e40*/  PRMT R57, RZ, 0x7610, R57 ;  /* 0x00007610ff397816 */ /* 0x000fe20000000039 */
[----:B----4-:R-:W-:Y:S02]  /*17e50*/  @P1 IMAD.MOV.U32 R30, RZ, RZ, R27 ;  /* 0x000000ffff1e1224 */ /* 0x010fe400078e001b */
[----:B------:R-:W-:-:S05]  /*17e60*/  @P1 IMAD.MOV.U32 R31, RZ, RZ, R28 ;  /* 0x000000ffff1f1224 */ /* 0x000fca00078e001c */
[----:B------:R-:W4:Y:S04]  /*17e70*/  @P1 LDG.E.U8 R57, desc[UR40][R30.64] ;  /* 0x000000281e391981 */ /* 0x000f28000c1e1100 */
[----:B------:R-:W-:Y:S01]  /*17e80*/  STL [R1+0x1f5c], R47 ;  /* 0x001f5c2f01007387 */ /* 0x000fe20000100800 */
[----:B------:R-:W1:Y:S01]  /*17e90*/  S2R R39, SR_TID.X ;  /* 0x0000000000277919 */ /* 0x000e620000002100 */
[----:B------:R-:W-:Y:S06]  /*17ea0*/  BAR.SYNC.DEFER_BLOCKING 0x0 ;  /* 0x0000000000007b1d */ /* 0x000fec0000010000 */
[----:B--2---:R-:W-:Y:S04]  /*17eb0*/  STL [R1+0x1f60], R49 ;  /* 0x001f603101007387 */ /* 0x004fe80000100800 */
[----:B------:R-:W-:Y:S04]  /*17ec0*/  STL [R1+0x1f64], R51 ;  /* 0x001f643301007387 */ /* 0x000fe80000100800 */
[----:B------:R-:W-:Y:S04]  /*17ed0*/  STL [R1+0x1f68], R53 ;  /* 0x001f683501007387 */ /* 0x000fe80000100800 */
[----:B------:R-:W-:Y:S04]  /*17ee0*/  STL [R1+0x1f6c], R55 ;  /* 0x001f6c3701007387 */ /* 0x000fe80000100800 */
[----:B---3--:R-:W-:Y:S04]  /*17ef0*/  STL [R1+0x1f70], R56 ;  /* 0x001f703801007387 */ /* 0x008fe80000100800 */
[----:B0-----:R-:W2:Y:S04]  /*17f00*/  LDL.LU R43, [R1+0x348] ;  /* 0x00034800012b7983 */ /* 0x001ea80000300800 */
[----:B------:R-:W3:Y:S04]  /*17f10*/  LDL.LU R41, [R1+0x344] ;  /* 0x0003440001297983 */ /* 0x000ee80000300800 */
        /* <DEDUP_REMOVED lines=19> */
[----:B----4-:R0:W-:Y:S02]  /*18050*/  STL [R1+0x1f74], R57 ;  /* 0x001f743901007387 */ /* 0x0101e40000100800 */
[----:B0-----:R-:W0:Y:S01]  /*18060*/  S2R R57, SR_TID.X ;  /* 0x0000000000397919 */ /* 0x001e220000002100 */
[----:B-1----:R-:W-:Y:S01]  /*18070*/  LOP3.LUT R39, R39, 0x1f, RZ, 0xc0, !PT ;  /* 0x0000001f27277812 */ /* 0x002fe200078ec0ff */
[----:B------:R-:W-:Y:S04]  /*18080*/  STL [R1+0x1e84], R30 ;  /* 0x001e841e01007387 */ /* 0x000fe80000100800 */
[----:B------:R-:W-:Y:S01]  /*18090*/  STL [R1+0x1e8c], R30 ;  /* 0x001e8c1e01007387 */ /* 0x000fe20000100800 */
[----:B------:R-:W-:-:S03]  /*180a0*/  LOP3.LUT R45, R39, 0x20, RZ, 0xfc, !PT ;  /* 0x00000020272d7812 */ /* 0x000fc600078efcff */
        /* <DEDUP_REMOVED lines=13> */
[----:B0-----:R-:W-:-:S03]  /*18180*/  LOP3.LUT R39, R57, 0x1f, RZ, 0xc0, !PT ;  /* 0x0000001f39277812 */ /* 0x001fc600078ec0ff */
[----:B------:R-:W-:Y:S04]  /*18190*/  STL [R1+0x1f00], R30 ;  /* 0x001f001e01007387 */ /* 0x000fe80000100800 */
[----:B------:R-:W-:Y:S04]  /*181a0*/  STL [R1+0x1f08], R30 ;  /* 0x001f081e01007387 */ /* 0x000fe80000100800 */
[----:B------:R-:W-:Y:S04]  /*181b0*/  STL [R1+0x1f10], R30 ;  /* 0x001f101e01007387 */ /* 0x000fe80000100800 */
[----:B------:R-:W-:Y:S04]  /*181c0*/  STL [R1+0x1f18], R30 ;  /* 0x001f181e01007387 */ /* 0x000fe80000100800 */
[----:B------:R-:W-:Y:S04]  /*181d0*/  STL [R1+0x1e7c], R31 ;  /* 0x001e7c1f01007387 */ /* 0x000fe80000100800 */
[----:B------:R-:W-:Y:S01]  /*181e0*/  STL [R1+0x1f78], R31 ;  /* 0x001f781f01007387 */ /* 0x000fe20000100800 */
[----:B------:R-:W-:-:S02]  /*181f0*/  ISETP.GE.AND P1, PT, R45, R2, PT ;  /* 0x000000022d00720c */ /* 0x000fc40003f26270 */
[----:B------:R-:W-:Y:S01]  /*18200*/  ISETP.GE.AND P0, PT, R39, R2, PT ;  /* 0x000000022700720c */ /* 0x000fe20003f06270 */
[----:B--2---:R-:W-:Y:S04]  /*18210*/  STS.U8 [R39+UR4], R43 ;  /* 0x0000002b27007988 */ /* 0x004fe80008000004 */
[----:B---3--:R-:W-:Y:S04]  /*18220*/  STS.U8 [R39+UR4+0x20], R41 ;  /* 0x0000202927007988 */ /* 0x008fe80008000004 */
[----:B------:R-:W-:Y:S04]  /*18230*/  STS.U8 [R39+UR4+0x40], R37 ;  /* 0x0000402527007988 */ /* 0x000fe80008000004 */
        /* <DEDUP_REMOVED lines=11> */
[----:B------:R0:W-:Y:S04]  /*182f0*/  STS.U8 [R39+UR4+0x620], R27 ;  /* 0x0006201b27007988 */ /* 0x0001e80008000004 */
[----:B------:R1:W-:Y:S04]  /*18300*/  STS.U8 [R39+UR4+0x600], R28 ;  /* 0x0006001c27007988 */ /* 0x0003e80008000004 */
[----:B------:R2:W-:Y:S04]  /*18310*/  STS.U8 [R39+UR4+0x800], R29 ;  /* 0x0008001d27007988 */ /* 0x0005e80008000004 */
[----:B------:R3:W-:Y:S04]  /*18320*/  STS.U8 [R39+UR4+0x820], R58 ;  /* 0x0008203a27007988 */ /* 0x0007e80008000004 */
[----:B------:R4:W-:Y:S04]  /*18330*/  STS.U8 [R39+UR4+0x840], R59 ;  /* 0x0008403b27007988 */ /* 0x0009e80008000004 */
[----:B------:R2:W-:Y:S04]  /*18340*/  STS.U8 [R39+UR4+0x860], R60 ;  /* 0x0008603c27007988 */ /* 0x0005e80008000004 */
[----:B0-----:R-:W4:Y:S04]  /*18350*/  LDL.LU R27, [R1+0x204] ;  /* 0x00020400011b7983 */ /* 0x001f280000300800 */
[----:B-1----:R-:W4:Y:S04]  /*18360*/  LDL.LU R28, [R1+0x200] ;  /* 0x00020000011c7983 */ /* 0x002f280000300800 */
[----:B--2---:R-:W2:Y:S04]  /*18370*/  LDL.LU R29, [R1+0x1fc] ;  /* 0x0001fc00011d7983 */ /* 0x004ea80000300800 */
[----:B---3--:R-:W3:Y:S04]  /*18380*/  LDL.LU R58, [R1+0x1c8] ;  /* 0x0001c800013a7983 */ /* 0x008ee80000300800 */
[----:B----4-:R-:W4:Y:S04]  /*18390*/  LDL.LU R59, [R1+0x1c4] ;  /* 0x0001c400013b7983 */ /* 0x010f280000300800 */
[----:B------:R0:W-:Y:S04]  /*183a0*/  STS.U8 [R39+UR4+0xa20], R61 ;  /* 0x000a203d27007988 */ /* 0x0001e80008000004 */
[----:B------:R-:W4:Y:S04]  /*183b0*/  LDL.LU R60, [R1+0x1c0] ;  /* 0x0001c000013c7983 */ /* 0x000f280000300800 */
[----:B0-----:R-:W4:Y:S04]  /*183c0*/  LDL.LU R61, [R1+0x1bc] ;  /* 0x0001bc00013d7983 */ /* 0x001f280000300800 */
[----:B------:R-:W4:Y:S04]  /*183d0*/  LDL.LU R2, [R1+0x188] ;  /* 0x0001880001027983 */ /* 0x000f280000300800 */
        /* <DEDUP_REMOVED lines=23> */
[----:B------:R0:W-:Y:S04]  /*18550*/  STS.U8 [R39+UR4+0xa00], R27 ;  /* 0x000a001b27007988 */ /* 0x0001e80008000004 */
[----:B------:R1:W-:Y:S04]  /*18560*/  STS.U8 [R39+UR4+0xa60], R28 ;  /* 0x000a601c27007988 */ /* 0x0003e80008000004 */
[----:B--2---:R2:W-:Y:S04]  /*18570*/  STS.U8 [R39+UR4+0xa40], R29 ;  /* 0x000a401d27007988 */ /* 0x0045e80008000004 */
[----:B---3--:R3:W-:Y:S04]  /*18580*/  STS.U8 [R39+UR4+0xc40], R58 ;  /* 0x000c403a27007988 */ /* 0x0087e80008000004 */
[----:B----4-:R4:W-:Y:S04]  /*18590*/  STS.U8 [R39+UR4+0xc60], R59 ;  /* 0x000c603b27007988 */ /* 0x0109e80008000004 */
[----:B------:R2:W-:Y:S04]  /*185a0*/  STS.U8 [R39+UR4+0xc00], R60 ;  /* 0x000c003c27007988 */ /* 0x0005e80008000004 */
[----:B0-----:R-:W4:Y:S04]  /*185b0*/  LDL.LU R27, [R1+0x1fb4] ;  /* 0x001fb400011b7983 */ /* 0x001f280000300800 */
[----:B-1----:R-:W4:Y:S04]  /*185c0*/  LDL.LU R28, [R1+0x1fb0] ;  /* 0x001fb000011c7983 */ /* 0x002f280000300800 */
[----:B--2---:R-:W2:Y:S04]  /*185d0*/  LDL.LU R29, [R1+0x1fac] ;  /* 0x001fac00011d7983 */ /* 0x004ea80000300800 */
[----:B---3--:R-:W3:Y:S04]  /*185e0*/  LDL.LU R58, [R1+0x1fa8] ;  /* 0x001fa800013a7983 */ /* 0x008ee80000300800 */
[----:B----4-:R-:W4:Y:S04]  /*185f0*/  LDL.LU R59, [R1+0x1fa4] ;  /* 0x001fa400013b7983 */ /* 0x010f280000300800 */
[----:B------:R-:W2:Y:S04]  /*18600*/  LDL.LU R60, [R1+0x1fa0] ;  /* 0x001fa000013c7983 */ /* 0x000ea80000300800 */
[----:B------:R0:W-:Y:S04]  /*18610*/  STS.U8 [R39+UR4+0xc20], R61 ;  /* 0x000c203d27007988 */ /* 0x0001e80008000004 */
[----:B------:R-:W-:Y:S04]  /*18620*/  STS.U8 [R39+UR4+0xe60], R2 ;  /* 0x000e600227007988 */ /* 0x000fe80008000004 */
[----:B------:R-:W-:Y:S04]  /*18630*/  STS.U8 [R39+UR4+0xe40], R31 ;  /* 0x000e401f27007988 */ /* 0x000fe80008000004 */
[----:B0-----:R-:W2:Y:S04]  /*18640*/  LDL.LU R61, [R1+0x1f9c] ;  /* 0x001f9c00013d7983 */ /* 0x001ea80000300800 */
[----:B------:R-:W-:Y:S04]  /*18650*/  STS.U8 [R39+UR4+0xe20], R30 ;  /* 0x000e201e27007988 */ /* 0x000fe80008000004 */
[----:B------:R0:W-:Y:S04]  /*18660*/  STS.U8 [R39+UR4+0xe00], R56 ;  /* 0x000e003827007988 */ /* 0x0001e80008000004 */
[----:B------:R1:W-:Y:S04]  /*18670*/  STS.U8 [R39+UR4+0x1000], R55 ;  /* 0x0010003727007988 */ /* 0x0003e80008000004 */
[----:B------:R0:W-:Y:S04]  /*18680*/  STS.U8 [R39+UR4+0x1020], R53 ;  /* 0x0010203527007988 */ /* 0x0001e80008000004 */
[----:B------:R0:W-:Y:S04]  /*18690*/  STS.U8 [R39+UR4+0x1040], R51 ;  /* 0x0010403327007988 */ /* 0x0001e80008000004 */
[----:B------:R0:W-:Y:S04]  /*186a0*/  STS.U8 [R39+UR4+0x1060], R49 ;  /* 0x0010603127007988 */ /* 0x0001e80008000004 */
[----:B------:R1:W-:Y:S04]  /*186b0*/  STS.U8 [R39+UR4+0x1220], R47 ;  /* 0x0012202f27007988 */ /* 0x0003e80008000004 */
[----:B------:R1:W-:Y:S04]  /*186c0*/  STS.U8 [R39+UR4+0x1200], R45 ;  /* 0x0012002d27007988 */ /* 0x0003e80008000004 */
[----:B0-----:R-:W3:Y:S04]  /*186d0*/  LDL.LU R56, [R1+0x338] ;  /* 0x0003380001387983 */ /* 0x001ee80000300800 */
[----:B-1----:R-:W3:Y:S04]  /*186e0*/  LDL.LU R55, [R1+0x334] ;  /* 0x0003340001377983 */ /* 0x002ee80000300800 */
[----:B------:R-:W3:Y:S04]  /*186f0*/  LDL.LU R53, [R1+0x330] ;  /* 0x0003300001357983 */ /* 0x000ee80000300800 */
[----:B------:R-:W3:Y:S04]  /*18700*/  LDL.LU R51, [R1+0x32c] ;  /* 0x00032c0001337983 */ /* 0x000ee80000300800 */
[----:B------:R0:W-:Y:S04]  /*18710*/  STS.U8 [R39+UR4+0x1260], R43 ;  /* 0x0012602b27007988 */ /* 0x0001e80008000004 */
[----:B------:R-:W3:Y:S04]  /*18720*/  LDL.LU R49, [R1+0x2f8] ;  /* 0x0002f80001317983 */ /* 0x000ee80000300800 */
[----:B------:R1:W-:Y:S04]  /*18730*/  STS.U8 [R39+UR4+0x1240], R41 ;  /* 0x0012402927007988 */ /* 0x0003e80008000004 */
[----:B------:R-:W3:Y:S04]  /*18740*/  LDL.LU R47, [R1+0x2f4] ;  /* 0x0002f400012f7983 */ /* 0x000ee80000300800 */
[----:B------:R0:W-:Y:S04]  /*18750*/  STS.U8 [R39+UR4+0x1440], R37 ;  /* 0x0014402527007988 */ /* 0x0001e80008000004 */
[----:B------:R-:W3:Y:S04]  /*18760*/  LDL.LU R45, [R1+0x2f0] ;  /* 0x0002f000012d7983 */ /* 0x000ee80000300800 */
[----:B------:R0:W-:Y:S04]  /*18770*/  STS.U8 [R39+UR4+0x1460], R35 ;  /* 0x0014602327007988 */ /* 0x0001e80008000004 */
[----:B------:R1:W-:Y:S04]  /*18780*/  STS.U8 [R39+UR4+0x1400], R33 ;  /* 0x0014002127007988 */ /* 0x0003e80008000004 */
[----:B------:R1:W-:Y:S04]  /*18790*/  STS.U8 [R39+UR4+0x1420], R32 ;  /* 0x0014202027007988 */ /* 0x0003e80008000004 */
[----:B0-----:R-:W3:Y:S04]  /*187a0*/  LDL.LU R43, [R1+0x2ec] ;  /* 0x0002ec00012b7983 */ /* 0x001ee80000300800 */
[----:B-1----:R-:W3:Y:S04]  /*187b0*/  LDL.LU R41, [R1+0x2b8] ;  /* 0x0002b80001297983 */ /* 0x002ee80000300800 */
[----:B------:R0:W-:Y:S04]  /*187c0*/  STS.U8 [R39+UR4+0x1660], R34 ;  /* 0x0016602227007988 */ /* 0x0001e80008000004 */
[----:B------:R-:W3:Y:S04]  /*187d0*/  LDL.LU R37, [R1+0x2b4] ;  /* 0x0002b40001257983 */ /* 0x000ee80000300800 */
[----:B------:R-:W3:Y:S04]  /*187e0*/  LDL.LU R35, [R1+0x2b0] ;  /* 0x0002b00001237983 */ /* 0x000ee80000300800 */
[----:B------:R1:W-:Y:S04]  /*187f0*/  STS.U8 [R39+UR4+0x1640], R36 ;  /* 0x0016402427007988 */ /* 0x0003e80008000004 */
[----:B------:R-:W3:Y:S04]  /*18800*/  LDL.LU R33, [R1+0x2ac] ;  /* 0x0002ac0001217983 */ /* 0x000ee80000300800 */
[----:B------:R-:W-:Y:S04]  /*18810*/  STS.U8 [R39+UR4+0x1620], R38 ;  /* 0x0016202627007988 */ /* 0x000fe80008000004 */
[----:B------:R-:W3:Y:S04]  /*18820*/  LDL.LU R32, [R1+0x278] ;  /* 0x0002780001207983 */ /* 0x000ee80000300800 */
[----:B------:R-:W-:Y:S04]  /*18830*/  STS.U8 [R39+UR4+0x1600], R40 ;  /* 0x0016002827007988 */ /* 0x000fe80008000004 */
[----:B0-----:R-:W3:Y:S04]  /*18840*/  LDL.LU R34, [R1+0x274] ;  /* 0x0002740001227983 */ /* 0x001ee80000300800 */
[----:B------:R0:W-:Y:S04]  /*18850*/  STS.U8 [R39+UR4+0x1800], R42 ;  /* 0x0018002a27007988 */ /* 0x0001e80008000004 */
[----:B------:R0:W-:Y:S04]  /*18860*/  STS.U8 [R39+UR4+0x1820], R44 ;  /* 0x0018202c27007988 */ /* 0x0001e80008000004 */
[----:B-1----:R-:W3:Y:S04]  /*18870*/  LDL.LU R36, [R1+0x270] ;  /* 0x0002700001247983 */ /* 0x002ee80000300800 */
[----:B------:R1:W-:Y:S04]  /*18880*/  STS.U8 [R39+UR4+0x1840], R52 ;  /* 0x0018403427007988 */ /* 0x0003e80008000004 */
[----:B------:R1:W-:Y:S04]  /*18890*/  STS.U8 [R39+UR4+0x1860], R54 ;  /* 0x0018603627007988 */ /* 0x0003e80008000004 */
[----:B0-----:R-:W3:Y:S04]  /*188a0*/  LDL.LU R42, [R1+0x26c] ;  /* 0x00026c00012a7983 */ /* 0x001ee80000300800 */
[----:B------:R-:W3:Y:S04]  /*188b0*/  LDL.LU R38, [R1+0x238] ;  /* 0x0002380001267983 */ /* 0x000ee80000300800 */
[----:B------:R-:W3:Y:S04]  /*188c0*/  LDL.LU R40, [R1+0x234] ;  /* 0x0002340001287983 */ /* 0x000ee80000300800 */
[----:B------:R-:W3:Y:S04]  /*188d0*/  LDL.LU R44, [R1+0x230] ;  /* 0x00023000012c7983 */ /* 0x000ee80000300800 */
[----:B-1----:R-:W3:Y:S04]  /*188e0*/  LDL.LU R52, [R1+0x22c] ;  /* 0x00022c0001347983 */ /* 0x002ee80000300800 */
[----:B------:R-:W3:Y:S01]  /*188f0*/  LDL.LU R54, [R1+0x1f8] ;  /* 0x0001f80001367983 */ /* 0x000ee20000300800 */
[----:B------:R-:W-:-:S04]  /*18900*/  LOP3.LUT R57, R57, 0x1f, RZ, 0xc0, !PT ;  /* 0x0000001f39397812 */ /* 0x000fc800078ec0ff */
[----:B------:R-:W-:Y:S01]  /*18910*/  LOP3.LUT R30, R57, 0x8, RZ, 0x3c, !PT ;  /* 0x00000008391e7812 */ /* 0x000fe200078e3cff */
[----:B--2---:R-:W-:Y:S04]  /*18920*/  STS.U8 [R39+UR4+0x1a20], R61 ;  /* 0x001a203d27007988 */ /* 0x004fe80008000004 */
[----:B------:R-:W-:Y:S04]  /*18930*/  STS.U8 [R39+UR4+0x1a00], R60 ;  /* 0x001a003c27007988 */ /* 0x000fe80008000004 */
[----:B----4-:R-:W-:Y:S04]  /*18940*/  STS.U8 [R39+UR4+0x1a60], R59 ;  /* 0x001a603b27007988 */ /* 0x010fe80008000004 */
        /* <DEDUP_REMOVED lines=21> */
[----:B------:R-:W-:Y:S04]  /*18aa0*/  STL [R1+0x1e74], R61 ;  /* 0x001e743d01007387 */ /* 0x000fe80000100800 */
[----:B------:R-:W-:Y:S04]  /*18ab0*/  STS.U8 [R30+UR4+0x6e0], R32 ;  /* 0x0006e0201e007988 */ /* 0x000fe80008000004 */
[----:B------:R-:W-:Y:S04]  /*18ac0*/  STL [R1+0x1f7c], R61 ;  /* 0x001f7c3d01007387 */ /* 0x000fe80000100800 */
[----:B------:R-:W-:Y:S04]  /*18ad0*/  STS.U8 [R30+UR4+0x6c0], R34 ;  /* 0x0006c0221e007988 */ /* 0x000fe80008000004 */
[----:B------:R-:W-:Y:S04]  /*18ae0*/  STL [R1+0x1f80], R60 ;  /* 0x001f803c01007387 */ /* 0x000fe80000100800 */
[----:B------:R-:W-:Y:S04]  /*18af0*/  STL [R1+0x1f84], R59 ;  /* 0x001f843b01007387 */ /* 0x000fe80000100800 */
[----:B------:R-:W-:Y:S04]  /*18b00*/  STS.U8 [R30+UR4+0x6a0], R36 ;  /* 0x0006a0241e007988 */ /* 0x000fe80008000004 */
[----:B------:R-:W-:Y:S04]  /*18b10*/  STL [R1+0x1f88], R58 ;  /* 0x001f883a01007387 */ /* 0x000fe80000100800 */
[----:B------:R-:W-:Y:S04]  /*18b20*/  STL [R1+0x1f8c], R29 ;  /* 0x001f8c1d01007387 */ /* 0x000fe80000100800 */
[----:B------:R-:W-:Y:S04]  /*18b30*/  STL [R1+0x1f90], R28 ;  /* 0x001f901c01007387 */ /* 0x000fe80000100800 */
[----:B------:R0:W-:Y:S04]  /*18b40*/  STS.U8 [R30+UR4+0x680], R42 ;  /* 0x0006802a1e007988 */ /* 0x0001e80008000004 */
[----:B------:R-:W-:Y:S04]  /*18b50*/  STS.U8 [R30+UR4+0x880], R38 ;  /* 0x000880261e007988 */ /* 0x000fe80008000004 */
[----:B------:R-:W-:Y:S04]  /*18b60*/  STS.U8 [R30+UR4+0x8a0], R40 ;  /* 0x0008a0281e007988 */ /* 0x000fe80008000004 */
[----:B------:R-:W-:Y:S04]  /*18b70*/  STS.U8 [R30+UR4+0x8c0], R44 ;  /* 0x0008c02c1e007988 */ /* 0x000fe80008000004 */
[----:B------:R1:W-:Y:S04]  /*18b80*/  STS.U8 [R30+UR4+0x8e0], R52 ;  /* 0x0008e0341e007988 */ /* 0x0003e80008000004 */
[----:B------:R2:W-:Y:S04]  /*18b90*/  STS.U8 [R30+UR4+0xaa0], R54 ;  /* 0x000aa0361e007988 */ /* 0x0005e80008000004 */
[----:B0-----:R-:W3:Y:S04]  /*18ba0*/  LDL.LU R42, [R1+0x1f4] ;  /* 0x0001f400012a7983 */ /* 0x001ee80000300800 */
[----:B-1----:R-:W4:Y:S04]  /*18bb0*/  LDL.LU R52, [R1+0x1f0] ;  /* 0x0001f00001347983 */ /* 0x002f280000300800 */
[----:B--2---:R-:W2:Y:S04]  /*18bc0*/  LDL.LU R54, [R1+0x1ec] ;  /* 0x0001ec0001367983 */ /* 0x004ea80000300800 */
        /* <DEDUP_REMOVED lines=27> */
[----:B---3--:R0:W-:Y:S04]  /*18d80*/  STS.U8 [R30+UR4+0xa80], R42 ;  /* 0x000a802a1e007988 */ /* 0x0081e80008000004 */
[----:B----4-:R1:W-:Y:S04]  /*18d90*/  STS.U8 [R30+UR4+0xae0], R52 ;  /* 0x000ae0341e007988 */ /* 0x0103e80008000004 */
[----:B--2---:R2:W-:Y:S04]  /*18da0*/  STS.U8 [R30+UR4+0xac0], R54 ;  /* 0x000ac0361e007988 */ /* 0x0045e80008000004 */
        /* <DEDUP_REMOVED lines=9> */
[----:B0-----:R-:W3:Y:S04]  /*18e40*/  LDL.LU R42, [R1+0x10] ;  /* 0x00001000012a7983 */ /* 0x001ee80000300800 */
[----:B------:R-:W-:Y:S04]  /*18e50*/  STS.U8 [R30+UR4+0x10a0], R56 ;  /* 0x0010a0381e007988 */ /* 0x000fe80008000004 */
[----:B-1----:R-:W4:Y:S04]  /*18e60*/  LDL.LU R52, [R1+0x1f98] ;  /* 0x001f980001347983 */ /* 0x002f280000300800 */
[----:B------:R-:W-:Y:S04]  /*18e70*/  STS.U8 [R30+UR4+0x10c0], R55 ;  /* 0x0010c0371e007988 */ /* 0x000fe80008000004 */
[----:B--2---:R-:W2:Y:S04]  /*18e80*/  LDL.LU R54, [R1+0x1f94] ;  /* 0x001f940001367983 */ /* 0x004ea80000300800 */
        /* <DEDUP_REMOVED lines=24> */
[----:B------:R0:W-:Y:S04]  /*19010*/  STS.U8 [R30+UR4+0x18a0], R38 ;  /* 0x0018a0261e007988 */ /* 0x0001e80008000004 */
[----:B------:R0:W-:Y:S04]  /*19020*/  STS.U8 [R30+UR4+0x18c0], R40 ;  /* 0x0018c0281e007988 */ /* 0x0001e80008000004 */
[----:B------:R-:W4:Y:S04]  /*19030*/  LDL.LU R37, [R1+0x2a0] ;  /* 0x0002a00001257983 */ /* 0x000f280000300800 */
[----:B------:R-:W4:Y:S04]  /*19040*/  LDL.LU R35, [R1+0x29c] ;  /* 0x00029c0001237983 */ /* 0x000f280000300800 */
[----:B------:R-:W4:Y:S01]  /*19050*/  LDL.LU R33, [R1+0x268] ;  /* 0x0002680001217983 */ /* 0x000f220000300800 */
[----:B------:R-:W-:-:S03]  /*19060*/  LOP3.LUT R2, R39, 0x10, RZ, 0x3c, !PT ;  /* 0x0000001027027812 */ /* 0x000fc600078e3cff */
[----:B------:R-:W4:Y:S04]  /*19070*/  LDL.LU R32, [R1+0x264] ;  /* 0x0002640001207983 */ /* 0x000f280000300800 */
[----:B0-----:R-:W4:Y:S04]  /*19080*/  LDL.LU R34, [R1+0x260] ;  /* 0x0002600001227983 */ /* 0x001f280000300800 */
[----:B-1----:R-:W4:Y:S04]  /*19090*/  LDL.LU R36, [R1+0x25c] ;  /* 0x00025c0001247983 */ /* 0x002f280000300800 */
[----:B------:R-:W4:Y:S04]  /*190a0*/  LDL.LU R38, [R1+0x228] ;  /* 0x0002280001267983 */ /* 0x000f280000300800 */
[----:B------:R-:W4:Y:S04]  /*190b0*/  LDL.LU R40, [R1+0x224] ;  /* 0x0002240001287983 */ /* 0x000f280000300800 */
[----:B---3--:R0:W-:Y:S04]  /*190c0*/  STS.U8 [R30+UR4+0x18e0], R42 ;  /* 0x0018e02a1e007988 */ /* 0x0081e80008000004 */
[----:B--2---:R-:W-:Y:S04]  /*190d0*/  STS.U8 [R30+UR4+0x1aa0], R54 ;  /* 0x001aa0361e007988 */ /* 0x004fe80008000004 */
[----:B----4-:R-:W-:Y:S04]  /*190e0*/  STS.U8 [R30+UR4+0x1a80], R52 ;  /* 0x001a80341e007988 */ /* 0x010fe80008000004 */
        /* <DEDUP_REMOVED lines=10> */
[----:B0-----:R-:W2:Y:S04]  /*19190*/  LDL.LU R42, [R1+0x220] ;  /* 0x00022000012a7983 */ /* 0x001ea80000300800 */
[----:B------:R0:W-:Y:S04]  /*191a0*/  STS.U8 [R2+UR4+0x100], R44 ;  /* 0x0001002c02007988 */ /* 0x0001e80008000004 */
[----:B0-----:R-:W3:Y:S04]  /*191b0*/  LDL.LU R44, [R1+0x21c] ;  /* 0x00021c00012c7983 */ /* 0x001ee80000300800 */
[----:B------:R-:W4:Y:S04]  /*191c0*/  LDL.LU R60, [R1+0x1e8] ;  /* 0x0001e800013c7983 */ /* 0x000f280000300800 */
[----:B------:R-:W4:Y:S04]  /*191d0*/  LDL.LU R61, [R1+0x1e4] ;  /* 0x0001e400013d7983 */ /* 0x000f280000300800 */
[----:B------:R-:W-:Y:S04]  /*191e0*/  STS.U8 [R2+UR4+0x120], R56 ;  /* 0x0001203802007988 */ /* 0x000fe80008000004 */
[----:B------:R-:W4:Y:S04]  /*191f0*/  LDL.LU R31, [R1+0x1e0] ;  /* 0x0001e000011f7983 */ /* 0x000f280000300800 */
[----:B------:R-:W-:Y:S04]  /*19200*/  STS.U8 [R2+UR4+0x140], R55 ;  /* 0x0001403702007988 */ /* 0x000fe80008000004 */
[----:B------:R-:W4:Y:S04]  /*19210*/  LDL.LU R30, [R1+0x1dc] ;  /* 0x0001dc00011e7983 */ /* 0x000f280000300800 */
[----:B------:R0:W-:Y:S04]  /*19220*/  STS.U8 [R2+UR4+0x160], R53 ;  /* 0x0001603502007988 */ /* 0x0001e80008000004 */
[----:B------:R-:W4:Y:S04]  /*19230*/  LDL.LU R57, [R1+0x1a8] ;  /* 0x0001a80001397983 */ /* 0x000f280000300800 */
[----:B------:R1:W-:Y:S04]  /*19240*/  STS.U8 [R2+UR4+0x320], R51 ;  /* 0x0003203302007988 */ /* 0x0003e80008000004 */
[----:B------:R0:W-:Y:S04]  /*19250*/  STS.U8 [R2+UR4+0x300], R49 ;  /* 0x0003003102007988 */ /* 0x0001e80008000004 */
[----:B------:R0:W-:Y:S04]  /*19260*/  STS.U8 [R2+UR4+0x360], R47 ;  /* 0x0003602f02007988 */ /* 0x0001e80008000004 */
[----:B------:R1:W-:Y:S04]  /*19270*/  STS.U8 [R2+UR4+0x340], R45 ;  /* 0x0003402d02007988 */ /* 0x0003e80008000004 */
[----:B------:R1:W-:Y:S04]  /*19280*/  STS.U8 [R2+UR4+0x540], R43 ;  /* 0x0005402b02007988 */ /* 0x0003e80008000004 */
[----:B0-----:R-:W4:Y:S04]  /*19290*/  LDL.LU R53, [R1+0x1a4] ;  /* 0x0001a40001357983 */ /* 0x001f280000300800 */
[----:B-1----:R-:W4:Y:S04]  /*192a0*/  LDL.LU R51, [R1+0x1a0] ;  /* 0x0001a00001337983 */ /* 0x002f280000300800 */
[----:B------:R-:W4:Y:S04]  /*192b0*/  LDL.LU R49, [R1+0x19c] ;  /* 0x00019c0001317983 */ /* 0x000f280000300800 */
[----:B------:R-:W4:Y:S04]  /*192c0*/  LDL.LU R47, [R1+0x168] ;  /* 0x00016800012f7983 */ /* 0x000f280000300800 */
[----:B------:R-:W4:Y:S04]  /*192d0*/  LDL.LU R45, [R1+0x164] ;  /* 0x00016400012d7983 */ /* 0x000f280000300800 */
[----:B------:R0:W-:Y:S04]  /*192e0*/  STS.U8 [R2+UR4+0x560], R41 ;  /* 0x0005602902007988 */ /* 0x0001e80008000004 */
[----:B------:R-:W4:Y:S04]  /*192f0*/  LDL.LU R43, [R1+0x160] ;  /* 0x00016000012b7983 */ /* 0x000f280000300800 */
[----:B0-----:R-:W4:Y:S04]  /*19300*/  LDL.LU R41, [R1+0x15c] ;  /* 0x00015c0001297983 */ /* 0x001f280000300800 */
        /* <DEDUP_REMOVED lines=15> */
[----:B------:R1:W-:Y:S04]  /*19400*/  STS.U8 [R2+UR4+0x920], R40 ;  /* 0x0009202802007988 */ /* 0x0003e80008000004 */
[----:B0-----:R-:W4:Y:S04]  /*19410*/  LDL.LU R38, [R1+0x78] ;  /* 0x0000780001267983 */ /* 0x001f280000300800 */
[----:B-1----:R-:W4:Y:S04]  /*19420*/  LDL.LU R40, [R1+0x74] ;  /* 0x0000740001287983 */ /* 0x002f280000300800 */
[----:B--2---:R0:W-:Y:S04]  /*19430*/  STS.U8 [R2+UR4+0x940], R42 ;  /* 0x0009402a02007988 */ /* 0x0041e80008000004 */
[----:B0-----:R-:W2:Y:S04]  /*19440*/  LDL.LU R42, [R1+0x70] ;  /* 0x00007000012a7983 */ /* 0x001ea80000300800 */
[----:B---3--:R0:W-:Y:S04]  /*19450*/  STS.U8 [R2+UR4+0x960], R44 ;  /* 0x0009602c02007988 */ /* 0x0081e80008000004 */
[----:B0-----:R-:W3:Y:S04]  /*19460*/  LDL.LU R44, [R1+0x6c] ;  /* 0x00006c00012c7983 */ /* 0x001ee80000300800 */
[----:B----4-:R-:W-:Y:S04]  /*19470*/  STS.U8 [R2+UR4+0xb20], R60 ;  /* 0x000b203c02007988 */ /* 0x010fe80008000004 */
        /* <DEDUP_REMOVED lines=9> */
[----:B0-----:R-:W3:Y:S04]  /*19510*/  LDL.LU R53, [R1+0x24] ;  /* 0x0000240001357983 */ /* 0x001ee80000300800 */
[----:B-1----:R-:W3:Y:S04]  /*19520*/  LDL.LU R51, [R1+0x20] ;  /* 0x0000200001337983 */ /* 0x002ee80000300800 */
[----:B----4-:R-:W4:Y:S04]  /*19530*/  LDL.LU R49, [R1+0x1c] ;  /* 0x00001c0001317983 */ /* 0x010f280000300800 */
[----:B------:R0:W-:Y:S04]  /*19540*/  STS.U8 [R2+UR4+0xf20], R43 ;  /* 0x000f202b02007988 */ /* 0x0001e80008000004 */
[----:B------:R-:W4:Y:S04]  /*19550*/  LDL.LU R47, [R1+0xc] ;  /* 0x00000c00012f7983 */ /* 0x000f280000300800 */
[----:B------:R-:W4:Y:S04]  /*19560*/  LDL.LU R45, [R1+0x8] ;  /* 0x00000800012d7983 */ /* 0x000f280000300800 */
[----:B------:R1:W-:Y:S04]  /*19570*/  STS.U8 [R2+UR4+0xf00], R41 ;  /* 0x000f002902007988 */ /* 0x0003e80008000004 */
[----:B0-----:R-:W4:Y:S04]  /*19580*/  LDL.LU R43, [R1+0x4] ;  /* 0x00000400012b7983 */ /* 0x001f280000300800 */
[----:B-1----:R-:W4:Y:S04]  /*19590*/  LDL.LU R41, [R1] ;  /* 0x0000000001297983 */ /* 0x002f280000300800 */
        /* <DEDUP_REMOVED lines=21> */
[----:B------:R1:W-:Y:S04]  /*196f0*/  STS.U8 [R2+UR4+0x1760], R0 ;  /* 0x0017600002007988 */ /* 0x0003e80008000004 */
[----:B0-----:R-:W3:Y:S04]  /*19700*/  LDL.LU R44, [R1+0x294] ;  /* 0x00029400012c7983 */ /* 0x001ee80000300800 */
[----:B-1----:R-:W3:Y:S04]  /*19710*/  LDL.LU R0, [R1+0x290] ;  /* 0x0002900001007983 */ /* 0x002ee80000300800 */
[----:B------:R-:W3:Y:S04]  /*19720*/  LDL.LU R28, [R1+0x28c] ;  /* 0x00028c00011c7983 */ /* 0x000ee80000300800 */
[----:B------:R-:W3:Y:S04]  /*19730*/  LDL.LU R29, [R1+0x258] ;  /* 0x00025800011d7983 */ /* 0x000ee80000300800 */
[----:B------:R-:W3:Y:S04]  /*19740*/  LDL.LU R58, [R1+0x254] ;  /* 0x00025400013a7983 */ /* 0x000ee80000300800 */
[----:B------:R0:W-:Y:S04]  /*19750*/  STS.U8 [R2+UR4+0x1740], R53 ;  /* 0x0017403502007988 */ /* 0x0001e80008000004 */
[----:B------:R1:W-:Y:S04]  /*19760*/  STS.U8 [R2+UR4+0x1720], R51 ;  /* 0x0017203302007988 */ /* 0x0003e80008000004 */
[----:B----4-:R4:W-:Y:S04]  /*19770*/  STS.U8 [R2+UR4+0x1700], R49 ;  /* 0x0017003102007988 */ /* 0x0109e80008000004 */
[----:B------:R-:W3:Y:S04]  /*19780*/  LDL.LU R59, [R1+0x250] ;  /* 0x00025000013b7983 */ /* 0x000ee80000300800 */
[----:B------:R-:W3:Y:S04]  /*19790*/  LDL.LU R60, [R1+0x24c] ;  /* 0x00024c00013c7983 */ /* 0x000ee80000300800 */
[----:B------:R0:W-:Y:S04]  /*197a0*/  STS.U8 [R2+UR4+0x1900], R47 ;  /* 0x0019002f02007988 */ /* 0x0001e80008000004 */
[----:B------:R0:W-:Y:S04]  /*197b0*/  STS.U8 [R2+UR4+0x1920], R45 ;  /* 0x0019202d02007988 */ /* 0x0001e80008000004 */
[----:B------:R-:W3:Y:S04]  /*197c0*/  LDL.LU R61, [R1+0x218] ;  /* 0x00021800013d7983 */ /* 0x000ee80000300800 */
[----:B------:R-:W3:Y:S04]  /*197d0*/  LDL.LU R31, [R1+0x214] ;  /* 0x00021400011f7983 */ /* 0x000ee80000300800 */
[----:B------:R-:W3:Y:S04]  /*197e0*/  LDL.LU R57, [R1+0x210] ;  /* 0x0002100001397983 */ /* 0x000ee80000300800 */
[----:B------:R-:W3:Y:S04]  /*197f0*/  LDL.LU R56, [R1+0x20c] ;  /* 0x00020c0001387983 */ /* 0x000ee80000300800 */
[----:B------:R-:W3:Y:S04]  /*19800*/  LDL.LU R55, [R1+0x1d8] ;  /* 0x0001d80001377983 */ /* 0x000ee80000300800 */
[----:B0-----:R-:W3:Y:S04]  /*19810*/  LDL.LU R53, [R1+0x1d4] ;  /* 0x0001d40001357983 */ /* 0x001ee80000300800 */
[----:B-1----:R-:W3:Y:S04]  /*19820*/  LDL.LU R51, [R1+0x1d0] ;  /* 0x0001d00001337983 */ /* 0x002ee80000300800 */
[----:B------:R0:W-:Y:S04]  /*19830*/  STS.U8 [R2+UR4+0x1940], R43 ;  /* 0x0019402b02007988 */ /* 0x0001e80008000004 */
[----:B------:R1:W-:Y:S04]  /*19840*/  STS.U8 [R2+UR4+0x1960], R41 ;  /* 0x0019602902007988 */ /* 0x0003e80008000004 */
[----:B------:R-:W-:Y:S04]  /*19850*/  STS.U8 [R2+UR4+0x1b20], R46 ;  /* 0x001b202e02007988 */ /* 0x000fe80008000004 */
[----:B------:R-:W-:Y:S04]  /*19860*/  STS.U8 [R2+UR4+0x1b00], R13 ;  /* 0x001b000d02007988 */ /* 0x000fe80008000004 */
[----:B------:R-:W-:Y:S04]  /*19870*/  STS.U8 [R2+UR4+0x1b60], R12 ;  /* 0x001b600c02007988 */ /* 0x000fe80008000004 */
[----:B------:R-:W-:Y:S04]  /*19880*/  STS.U8 [R2+UR4+0x1b40], R11 ;  /* 0x001b400b02007988 */ /* 0x000fe80008000004 */
[----:B------:R-:W-:Y:S04]  /*19890*/  STS.U8 [R2+UR4+0x1d40], R10 ;  /* 0x001d400a02007988 */ /* 0x000fe80008000004 */
[----:B------:R-:W-:Y:S04]  /*198a0*/  STS.U8 [R2+UR4+0x1d60], R9 ;  /* 0x001d600902007988 */ /* 0x000fe80008000004 */
[----:B------:R-:W-:Y:S04]  /*198b0*/  STS.U8 [R2+UR4+0x1d00], R8 ;  /* 0x001d000802007988 */ /* 0x000fe80008000004 */
[----:B------:R-:W-:Y:S01]  /*198c0*/  STS.U8 [R2+UR4+0x1d20], R7 ;  /* 0x001d200702007988 */ /* 0x000fe20008000004 */
[----:B------:R-:W-:-:S03]  /*198d0*/  LOP3.LUT R30, R39, 0x18, RZ, 0x3c, !PT ;  /* 0x00000018271e7812 */ /* 0x000fc600078e3cff */
[----:B----4-:R-:W4:Y:S04]  /*198e0*/  LDL.LU R49, [R1+0x1cc] ;  /* 0x0001cc0001317983 */ /* 0x010f280000300800 */
[----:B------:R-:W-:Y:S04]  /*198f0*/  STS.U8 [R2+UR4+0x1f60], R6 ;  /* 0x001f600602007988 */ /* 0x000fe80008000004 */
[----:B------:R-:W4:Y:S04]  /*19900*/  LDL.LU R47, [R1+0x198] ;  /* 0x00019800012f7983 */ /* 0x000f280000300800 */
[----:B------:R-:W-:Y:S04]  /*19910*/  STS.U8 [R2+UR4+0x1f40], R5 ;  /* 0x001f400502007988 */ /* 0x000fe80008000004 */
[----:B------:R-:W4:Y:S04]  /*19920*/  LDL.LU R45, [R1+0x194] ;  /* 0x00019400012d7983 */ /* 0x000f280000300800 */
[----:B------:R-:W-:Y:S04]  /*19930*/  STS.U8 [R2+UR4+0x1f20], R4 ;  /* 0x001f200402007988 */ /* 0x000fe80008000004 */
[----:B0-----:R-:W4:Y:S04]  /*19940*/  LDL.LU R43, [R1+0x190] ;  /* 0x00019000012b7983 */ /* 0x001f280000300800 */
[----:B------:R-:W-:Y:S04]  /*19950*/  STS.U8 [R2+UR4+0x1f00], R3 ;  /* 0x001f000302007988 */ /* 0x000fe80008000004 */
[----:B-1----:R-:W4:Y:S04]  /*19960*/  LDL.LU R41, [R1+0x18c] ;  /* 0x00018c0001297983 */ /* 0x002f280000300800 */
        /* <DEDUP_REMOVED lines=49> */
[----:B----4-:R0:W-:Y:S04]  /*19c80*/  STS.U8 [R30+UR4+0xbc0], R49 ;  /* 0x000bc0311e007988 */ /* 0x0101e80008000004 */
        /* <DEDUP_REMOVED lines=8> */
[----:B------:R-:W4:Y:S04]  /*19d10*/  LDL.LU R43, [R1+0x1f54] ;  /* 0x001f5400012b7983 */ /* 0x000f280000300800 */
[----:B------:R-:W4:Y:S04]  /*19d20*/  LDL.LU R41, [R1+0x1f50] ;  /* 0x001f500001297983 */ /* 0x000f280000300800 */
[----:B------:R-:W4:Y:S04]  /*19d30*/  LDL.LU R39, [R1+0x1f4c] ;  /* 0x001f4c0001277983 */ /* 0x000f280000300800 */
        /* <DEDUP_REMOVED lines=11> */
[----:B------:R-:W4:Y:S04]  /*19df0*/  LDL.LU R36, [R1+0x1f34] ;  /* 0x001f340001247983 */ /* 0x000f280000300800 */
[----:B------:R0:W-:Y:S04]  /*19e00*/  STS.U8 [R30+UR4+0x11e0], R38 ;  /* 0x0011e0261e007988 */ /* 0x0001e80008000004 */
        /* <DEDUP_REMOVED lines=8> */
[----:B-1----:R-:W2:Y:S04]  /*19e90*/  LDL.LU R0, [R1+0x1f20] ;  /* 0x001f200001007983 */ /* 0x002ea80000300800 */
[----:B------:R-:W-:Y:S04]  /*19ea0*/  STS.U8 [R30+UR4+0x15c0], R3 ;  /* 0x0015c0031e007988 */ /* 0x000fe80008000004 */
[----:B------:R-:W-:Y:S04]  /*19eb0*/  STS.U8 [R30+UR4+0x15e0], R2 ;  /* 0x0015e0021e007988 */ /* 0x000fe80008000004 */
[----:B--2---:R0:W-:Y:S04]  /*19ec0*/  STS.U8 [R30+UR4+0x1580], R0 ;  /* 0x001580001e007988 */ /* 0x0041e80008000004 */
[----:B0-----:R-:W2:Y:S04]  /*19ed0*/  LDL.LU R0, [R1+0x1f1c] ;  /* 0x001f1c0001007983 */ /* 0x001ea80000300800 */
[----:B------:R-:W2:Y:S04]  /*19ee0*/  LDL R3, [R1+0x1600] ;  /* 0x0016000001037983 */ /* 0x000ea80000100800 */
[----:B------:R-:W2:Y:S04]  /*19ef0*/  LDL R2, [R1+0x1620] ;  /* 0x0016200001027983 */ /* 0x000ea80000100800 */
[----:B---3--:R-:W-:Y:S04]  /*19f00*/  STS.U8 [R30+UR4+0x15a0], R44 ;  /* 0x0015a02c1e007988 */ /* 0x008fe80008000004 */
[----:B------:R-:W-:Y:S04]  /*19f10*/  STS.U8 [R30+UR4+0x17e0], R42 ;  /* 0x0017e02a1e007988 */ /* 0x000fe80008000004 */
        /* <DEDUP_REMOVED lines=19> */
[----:B0-----:R-:W3:Y:S01]  /*1a050*/  LDL.LU R30, [R1+0x1f18] ;  /* 0x001f1800011e7983 */ /* 0x001ee20000300800 */
[----:B------:R-:W-:Y:S01]  /*1a060*/  BAR.SYNC.DEFER_BLOCKING 0x0 ;  /* 0x0000000000007b1d */ /* 0x000fe20000010000 */
[----:B--2---:R-:W-:-:S06]  /*1a070*/  PRMT R0, RZ, 0x7610, R0 ;  /* 0x00007610ff007816 */ /* 0x004fcc0000000000 */
[----:B------:R-:W2:Y:S04]  /*1a080*/  @!P1 LDG.E.U8 R0, desc[UR40][R2.64] ;  /* 0x0000002802009981 */ /* 0x000ea8000c1e1100 */
[----:B--2---:R0:W-:Y:S04]  /*1a090*/  STL [R1+0x15c], R0 ;  /* 0x00015c0001007387 */ /* 0x0041e80000100800 */
[----:B0-----:R-:W2:Y:S04]  /*1a0a0*/  LDL.LU R0, [R1+0x1f14] ;  /* 0x001f140001007983 */ /* 0x001ea80000300800 */
[----:B------:R-:W4:Y:S04]  /*1a0b0*/  LDL R2, [R1+0x1604] ;  /* 0x0016040001027983 */ /* 0x000f280000100800 */
[----:B------:R-:W4:Y:S01]  /*1a0c0*/  LDL R3, [R1+0x1618] ;  /* 0x0016180001037983 */ /* 0x000f220000100800 */
[----:B---3--:R-:W-:-:S02]  /*1a0d0*/  PRMT R30, RZ, 0x7610, R30 ;  /* 0x00007610ff1e7816 */ /* 0x008fc4000000001e */
[----:B----4-:R-:W-:-:S04]  /*1a0e0*/  @!P0 LOP3.LUT R3, R3, R2, RZ, 0x3c, !PT ;  /* 0x0000000203038212 */ /* 0x010fc800078e3cff */
[----:B------:R-:W-:-:S04]  /*1a0f0*/  @!P0 LOP3.LUT R2, R3, R2, RZ, 0x3c, !PT ;  /* 0x0000000203028212 */ /* 0x000fc800078e3cff */
[----:B------:R-:W-:-:S05]  /*1a100*/  @!P0 LOP3.LUT R3, R3, R2, RZ, 0x3c, !PT ;  /* 0x0000000203038212 */ /* 0x000fca00078e3cff */
[----:B------:R-:W3:Y:S04]  /*1a110*/  @!P0 LDG.E.U8 R30, desc[UR40][R2.64] ;  /* 0x00000028021e8981 */ /* 0x000ee8000c1e1100 */
[----:B---3--:R0:W-:Y:S04]  /*1a120*/  STL [R1+0x158], R30 ;  /* 0x0001581e01007387 */ /* 0x0081e80000100800 */
[----:B0-----:R-:W3:Y:S04]  /*1a130*/  LDL.LU R30, [R1+0x1f10] ;  /* 0x001f1000011e7983 */ /* 0x001ee80000300800 */
[----:B------:R-:W4:Y:S04]  /*1a140*/  LDL R2, [R1+0xa3c] ;  /* 0x000a3c0001027983 */ /* 0x000f280000100800 */
[----:B------:R-:W4:Y:S01]  /*1a150*/  LDL R3, [R1+0x1234] ;  /* 0x0012340001037983 */ /* 0x000f220000100800 */
[----:B--2---:R-:W-:-:S02]  /*1a160*/  PRMT R0, RZ, 0x7610, R0 ;  /* 0x00007610ff007816 */ /* 0x004fc40000000000 */
[----:B----4-:R-:W-:-:S04]  /*1a170*/  @!P0 LOP3.LUT R3, R3, R2, RZ, 0x3c, !PT ;  /* 0x0000000203038212 */ /* 0x010fc800078e3cff */
[----:B------:R-:W-:-:S04]  /*1a180*/  @!P0 LOP3.LUT R2, R3, R2, RZ, 0x3c, !PT ;  /* 0x0000000203028212 */ /* 0x000fc800078e3cff */
[----:B------:R-:W-:-:S05]  /*1a190*/  @!P0 LOP3.LUT R3, R3, R2, RZ, 0x3c, !PT ;  /* 0x0000000203038212 */ /* 0x000fca00078e3cff */
        /* <DEDUP_REMOVED lines=275> */
[----:B------:R-:W-:-:S02]  /*1b2d0*/  PRMT R29, RZ, 0x7610, R29 ;  /* 0x00007610ff1d7816 */ /* 0x000fc4000000001d */
[----:B----4-:R-:W-:-:S04]  /*1b2e0*/  @!P1 LOP3.LUT R3, R3, R2, RZ, 0x3c, !PT ;  /* 0x0000000203039212 */ /* 0x010fc800078e3cff */
[----:B------:R-:W-:-:S04]  /*1b2f0*/  @!P1 LOP3.LUT R2, R3, R2, RZ, 0x3c, !PT ;  /* 0x0000000203029212 */ /* 0x000fc800078e3cff */
[----:B------:R-:W-:-:S05]  /*1b300*/  @!P1 LOP3.LUT R3, R3, R2, RZ, 0x3c, !PT ;  /* 0x0000000203039212 */ /* 0x000fca00078e3cff */
[----:B------:R0:W4:Y:S04]  /*1b310*/  @!P1 LDG.E.U8 R29, desc[UR40][R2.64] ;  /* 0x00000028021d9981 */ /* 0x000128000c1e1100 */
[----:B------:R-:W0:Y:S04]  /*1b320*/  LDL R2, [R1+0x1430] ;  /* 0x0014300001027983 */ /* 0x000e280000100800 */
[----:B------:R-:W0:Y:S01]  /*1b330*/  LDL R3, [R1+0x1434] ;  /* 0x0014340001037983 */ /* 0x000e220000100800 */
[----:B--2---:R-:W-:Y:S02]  /*1b340*/  PRMT R0, RZ, 0x7610, R0 ;  /* 0x00007610ff007816 */ /* 0x004fe40000000000 */
[----:B0-----:R-:W-:-:S04]  /*1b350*/  @!P0 LOP3.LUT R3, R3, R2, RZ, 0x3c, !PT ;  /* 0x0000000203038212 */ /* 0x001fc800078e3cff */
[----:B------:R-:W-:-:S04]  /*1b360*/  @!P0 LOP3.LUT R2, R3, R2, RZ, 0x3c, !PT ;  /* 0x0000000203028212 */ /* 0x000fc800078e3cff */
[----:B------:R-:W-:-:S05]  /*1b370*/  @!P0 LOP3.LUT R3, R3, R2, RZ, 0x3c, !PT ;  /* 0x0000000203038212 */ /* 0x000fca00078e3cff */
[----:B------:R-:W2:Y:S04]  /*1b380*/  @!P0 LDG.E.U8 R0, desc[UR40][R2.64] ;  /* 0x0000002802008981 */ /* 0x000ea8000c1e1100 */
[----:B----4-:R0:W-:Y:S04]  /*1b390*/  STL [R1+0x90], R29 ;  /* 0x0000901d01007387 */ /* 0x0101e80000100800 */
[----:B0-----:R-:W4:Y:S04]  /*1b3a0*/  LDL R29, [R1+0x140c] ;  /* 0x00140c00011d7983 */ /* 0x001f280000100800 */
[----:B--2---:R0:W-:Y:S04]  /*1b3b0*/  STL [R1+0x8c], R0 ;  /* 0x00008c0001007387 */ /* 0x0041e80000100800 */
[----:B0-----:R-:W2:Y:S04]  /*1b3c0*/  LDL.LU R0, [R1+0x1e90] ;  /* 0x001e900001007983 */ /* 0x001ea80000300800 */
[----:B------:R-:W2:Y:S04]  /*1b3d0*/  LDL R2, [R1+0x1428] ;  /* 0x0014280001027983 */ /* 0x000ea80000100800 */
[----:B------:R-:W2:Y:S01]  /*1b3e0*/  LDL R3, [R1+0x142c] ;  /* 0x00142c0001037983 */ /* 0x000ea20000100800 */
[----:B---3--:R-:W-:-:S02]  /*1b3f0*/  PRMT R30, RZ, 0x7610, R30 ;  /* 0x00007610ff1e7816 */ /* 0x008fc4000000001e */
[----:B--2---:R-:W-:-:S04]  /*1b400*/  @!P1 LOP3.LUT R3, R3, R2, RZ, 0x3c, !PT ;  /* 0x0000000203039212 */ /* 0x004fc800078e3cff */
[----:B------:R-:W-:-:S04]  /*1b410*/  @!P1 LOP3.LUT R2, R3, R2, RZ, 0x3c, !PT ;  /* 0x0000000203029212 */ /* 0x000fc800078e3cff */
[----:B------:R-:W-:-:S05]  /*1b420*/  @!P1 LOP3.LUT R3, R3, R2, RZ, 0x3c, !PT ;  /* 0x0000000203039212 */ /* 0x000fca00078e3cff */
[----:B------:R-:W2:Y:S04]  /*1b430*/  @!P1 LDG.E.U8 R30, desc[UR40][R2.64] ;  /* 0x00000028021e9981 */ /* 0x000ea8000c1e1100 */
[----:B--2---:R0:W-:Y:S04]  /*1b440*/  STL [R1+0x88], R30 ;  /* 0x0000881e01007387 */ /* 0x0041e80000100800 */
[----:B0-----:R-:W2:Y:S04]  /*1b450*/  LDL.LU R30, [R1+0x1e8c] ;  /* 0x001e8c00011e7983 */ /* 0x001ea80000300800 */
[----:B------:R-:W3:Y:S04]  /*1b460*/  LDL R2, [R1+0x1420] ;  /* 0x0014200001027983 */ /* 0x000ee80000100800 */
[----:B------:R-:W3:Y:S01]  /*1b470*/  LDL R3, [R1+0x1424] ;  /* 0x0014240001037983 */ /* 0x000ee20000100800 */
[----:B------:R-:W-:-:S02]  /*1b480*/  PRMT R0, RZ, 0x7610, R0 ;  /* 0x00007610ff007816 */ /* 0x000fc40000000000 */
[----:B---3--:R-:W-:-:S04]  /*1b490*/  @!P0 LOP3.LUT R3, R3, R2, RZ, 0x3c, !PT ;  /* 0x0000000203038212 */ /* 0x008fc800078e3cff */
[----:B------:R-:W-:-:S04]  /*1b4a0*/  @!P0 LOP3.LUT R2, R3, R2, RZ, 0x3c, !PT ;  /* 0x0000000203028212 */ /* 0x000fc800078e3cff */
[----:B------:R-:W-:-:S05]  /*1b4b0*/  @!P0 LOP3.LUT R3, R3, R2, RZ, 0x3c, !PT ;  /* 0x0000000203038212 */ /* 0x000fca00078e3cff */
[----:B------:R-:W3:Y:S04]  /*1b4c0*/  @!P0 LDG.E.U8 R0, desc[UR40][R2.64] ;  /* 0x0000002802008981 */ /* 0x000ee8000c1e1100 */
[----:B---3--:R0:W-:Y:S04]  /*1b4d0*/  STL [R1+0x84], R0 ;  /* 0x0000840001007387 */ /* 0x0081e80000100800 */
[----:B0-----:R-:W3:Y:S04]  /*1b4e0*/  LDL.LU R0, [R1+0x1e88] ;  /* 0x001e880001007983 */ /* 0x001ee80000300800 */
[----:B------:R-:W3:Y:S04]  /*1b4f0*/  LDL R2, [R1+0x1418] ;  /* 0x0014180001027983 */ /* 0x000ee80000100800 */
[----:B------:R-:W3:Y:S01]  /*1b500*/  LDL R3, [R1+0x141c] ;  /* 0x00141c0001037983 */ /* 0x000ee20000100800 */
[----:B--2---:R-:W-:-:S02]  /*1b510*/  PRMT R30, RZ, 0x7610, R30 ;  /* 0x00007610ff1e7816 */ /* 0x004fc4000000001e */
[----:B---3--:R-:W-:-:S04]  /*1b520*/  @!P1 LOP3.LUT R3, R3, R2, RZ, 0x3c, !PT ;  /* 0x0000000203039212 */ /* 0x008fc800078e3cff */
        /* <DEDUP_REMOVED lines=11> */
[----:B------:R-:W3:Y:S01]  /*1b5e0*/  @!P0 LDG.E.U8 R0, desc[UR40][R2.64] ;  /* 0x0000002802008981 */ /* 0x000ee2000c1e1100 */
[----:B------:R-:W-:-:S03]  /*1b5f0*/  PRMT R31, RZ, 0x7610, R31 ;  /* 0x00007610ff1f7816 */ /* 0x000fc6000000001f */
[----:B---3--:R0:W-:Y:S04]  /*1b600*/  STL [R1+0x7c], R0 ;  /* 0x00007c0001007387 */ /* 0x0081e80000100800 */
[----:B0-----:R-:W3:Y:S04]  /*1b610*/  LDL.LU R0, [R1+0x1e80] ;  /* 0x001e800001007983 */ /* 0x001ee80000300800 */
[----:B------:R-:W2:Y:S01]  /*1b620*/  LDL R3, [R1+0x1408] ;  /* 0x0014080001037983 */ /* 0x000ea20000100800 */
[----:B----4-:R-:W-:-:S03]  /*1b630*/  @!P1 IMAD.MOV.U32 R2, RZ, RZ, R29 ;  /* 0x000000ffff029224 */ /* 0x010fc600078e001d */
[----:B------:R-:W4:Y:S04]  /*1b640*/  LDL R29, [R1+0x13e4] ;  /* 0x0013e400011d7983 */ /* 0x000f280000100800 */
[----:B--2---:R-:W2:Y:S04]  /*1b650*/  @!P1 LDG.E.U8 R31, desc[UR40][R2.64] ;  /* 0x00000028021f9981 */ /* 0x004ea8000c1e1100 */
        /* <DEDUP_REMOVED lines=17> */
[----:B------:R0:W3:Y:S04]  /*1b770*/  @!P1 LDG.E.U8 R31, desc[UR40][R2.64] ;  /* 0x00000028021f9981 */ /* 0x0000e8000c1e1100 */
[----:B------:R-:W0:Y:S04]  /*1b780*/  LDL R2, [R1+0x13f0] ;  /* 0x0013f00001027983 */ /* 0x000e280000100800 */
[----:B------:R-:W0:Y:S01]  /*1b790*/  LDL R3, [R1+0x13f4] ;  /* 0x0013f40001037983 */ /* 0x000e220000100800 */
[----:B------:R-:W-:Y:S02]  /*1b7a0*/  PRMT R30, RZ, 0x7610, R30 ;  /* 0x00007610ff1e7816 */ /* 0x000fe4000000001e */
[----:B0-----:R-:W-:-:S04]  /*1b7b0*/  @!P0 LOP3.LUT R3, R3, R2, RZ, 0x3c, !PT ;  /* 0x0000000203038212 */ /* 0x001fc800078e3cff */
[----:B------:R-:W-:-:S04]  /*1b7c0*/  @!P0 LOP3.LUT R2, R3, R2, RZ, 0x3c, !PT ;  /* 0x0000000203028212 */ /* 0x000fc800078e3cff */
[----:B------:R-:W-:Y:S01]  /*1b7d0*/  @!P0 LOP3.LUT R3, R3, R2, RZ, 0x3c, !PT ;  /* 0x0000000203038212 */ /* 0x000fe200078e3cff */
[----:B---3--:R0:W-:Y:S04]  /*1b7e0*/  STL [R1+0x70], R31 ;  /* 0x0000701f01007387 */ /* 0x0081e80000100800 */
[----:B------:R1:W3:Y:S01]  /*1b7f0*/  @!P0 LDG.E.U8 R30, desc[UR40][R2.64] ;  /* 0x00000028021e8981 */ /* 0x0002e2000c1e1100 */
[----:B------:R-:W-:-:S03]  /*1b800*/  PRMT R61, RZ, 0x7610, R61 ;  /* 0x00007610ff3d7816 */ /* 0x000fc6000000003d */
[----:B0-----:R-:W2:Y:S04]  /*1b810*/  LDL R31, [R1+0x13d4] ;  /* 0x0013d400011f7983 */ /* 0x001ea80000100800 */
[----:B------:R-:W1:Y:S04]  /*1b820*/  LDL R2, [R1+0x13e8] ;  /* 0x0013e80001027983 */ /* 0x000e680000100800 */
[----:B------:R-:W1:Y:S02]  /*1b830*/  LDL R3, [R1+0x13ec] ;  /* 0x0013ec0001037983 */ /* 0x000e640000100800 */
[----:B-1----:R-:W-:-:S04]  /*1b840*/  @!P1 LOP3.LUT R3, R3, R2, RZ, 0x3c, !PT ;  /* 0x0000000203039212 */ /* 0x002fc800078e3cff */
[----:B------:R-:W-:-:S04]  /*1b850*/  @!P1 LOP3.LUT R2, R3, R2, RZ, 0x3c, !PT ;  /* 0x0000000203029212 */ /* 0x000fc800078e3cff */
[----:B------:R-:W-:-:S05]  /*1b860*/  @!P1 LOP3.LUT R3, R3, R2, RZ, 0x3c, !PT ;  /* 0x0000000203039212 */ /* 0x000fca00078e3cff */
[----:B------:R-:W2:Y:S04]  /*1b870*/  @!P1 LDG.E.U8 R61, desc[UR40][R2.64] ;  /* 0x00000028023d9981 */ /* 0x000ea8000c1e1100 */
[----:B---3--:R0:W-:Y:S04]  /*1b880*/  STL [R1+0x6c], R30 ;  /* 0x00006c1e01007387 */ /* 0x0081e80000100800 */
[----:B0-----:R-:W3:Y:S04]  /*1b890*/  LDL R30, [R1+0x13cc] ;  /* 0x0013cc00011e7983 */ /* 0x001ee80000100800 */
[----:B--2---:R0:W-:Y:S04]  /*1b8a0*/  STL [R1+0x68], R61 ;  /* 0x0000683d01007387 */ /* 0x0041e80000100800 */
[----:B0-----:R-:W2:Y:S04]  /*1b8b0*/  LDL.LU R61, [R1+0x1e74] ;  /* 0x001e7400013d7983 */ /* 0x001ea80000300800 */
[----:B------:R-:W2:Y:S01]  /*1b8c0*/  LDL R3, [R1+0x13e0] ;  /* 0x0013e00001037983 */ /* 0x000ea20000100800 */
[----:B------:R-:W-:Y:S01]  /*1b8d0*/  PRMT R0, RZ, 0x7610, R0 ;  /* 0x00007610ff007816 */ /* 0x000fe20000000000 */
[----:B----4-:R-:W-:-:S02]  /*1b8e0*/  @!P0 IMAD.MOV.U32 R2, RZ, RZ, R29 ;  /* 0x000000ffff028224 */ /* 0x010fc400078e001d */
[----:B------:R-:W4:Y:S04]  /*1b8f0*/  LDL R29, [R1+0x13c4] ;  /* 0x0013c400011d7983 */ /* 0x000f280000100800 */
[----:B--2---:R-:W2:Y:S04]  /*1b900*/  @!P0 LDG.E.U8 R0, desc[UR40][R2.64] ;  /* 0x0000002802008981 */ /* 0x004ea8000c1e1100 */
[----:B--2---:R0:W-:Y:S04]  /*1b910*/  STL [R1+0x64], R0 ;  /* 0x0000640001007387 */ /* 0x0041e80000100800 */
[----:B0-----:R-:W2:Y:S04]  /*1b920*/  LDL.LU R0, [R1+0x1e70] ;  /* 0x001e700001007983 */ /* 0x001ea80000300800 */
[----:B------:R-:W2:Y:S04]  /*1b930*/  LDL R2, [R1+0x13d8] ;  /* 0x0013d80001027983 */ /* 0x000ea80000100800 */
[----:B------:R-:W2:Y:S01]  /*1b940*/  LDL R3, [R1+0x13dc] ;  /* 0x0013dc0001037983 */ /* 0x000ea20000100800 */
[----:B------:R-:W-:-:S02]  /*1b950*/  PRMT R28, RZ, 0x7610, R28 ;  /* 0x00007610ff1c7816 */ /* 0x000fc4000000001c */
[----:B--2---:R-:W-:-:S04]  /*1b960*/  @!P1 LOP3.LUT R3, R3, R2, RZ, 0x3c, !PT ;  /* 0x0000000203039212 */ /* 0x004fc800078e3cff */
[----:B------:R-:W-:-:S04]  /*1b970*/  @!P1 LOP3.LUT R2, R3, R2, RZ, 0x3c, !PT ;  /* 0x0000000203029212 */ /* 0x000fc800078e3cff */
[----:B------:R-:W-:-:S05]  /*1b980*/  @!P1 LOP3.LUT R3, R3, R2, RZ, 0x3c, !PT ;  /* 0x0000000203039212 */ /* 0x000fca00078e3cff */
[----:B------:R0:W2:Y:S04]  /*1b990*/  @!P1 LDG.E.U8 R28, desc[UR40][R2.64] ;  /* 0x00000028021c9981 */ /* 0x0000a8000c1e1100 */
[----:B------:R-:W3:Y:S01]  /*1b9a0*/  LDL R3, [R1+0x13d0] ;  /* 0x0013d00001037983 */ /* 0x000ee20000100800 */
[----:B------:R-:W-:Y:S01]  /*1b9b0*/  PRMT R27, RZ, 0x7610, R27 ;  /* 0x00007610ff1b7816 */ /* 0x000fe2000000001b */
[----:B0-----:R-:W-:Y:S02]  /*1b9c0*/  @!P0 IMAD.MOV.U32 R2, RZ, RZ, R31 ;  /* 0x000000ffff028224 */ /* 0x001fe400078e001f */
[----:B--2---:R0:W-:Y:S01]  /*1b9d0*/  STL [R1+0x60], R28 ;  /* 0x0000601c01007387 */ /* 0x0041e20000100800 */
[----:B------:R-:W-:-:S03]  /*1b9e0*/  PRMT R26, RZ, 0x7610, R26 ;  /* 0x00007610ff1a7816 */ /* 0x000fc6000000001a */
[----:B------:R-:W2:Y:S04]  /*1b9f0*/  LDL R31, [R1+0x13b0] ;  /* 0x0013b000011f7983 */ /* 0x000ea80000100800 */
[----:B---3--:R1:W3:Y:S04]  /*1ba00*/  @!P0 LDG.E.U8 R27, desc[UR40][R2.64] ;  /* 0x00000028021b8981 */ /* 0x0082e8000c1e1100 */
[----:B0-----:R-:W2:Y:S04]  /*1ba10*/  LDL R28, [R1+0x13bc] ;  /* 0x0013bc00011c7983 */ /* 0x001ea80000100800 */
[----:B------:R-:W2:Y:S01]  /*1ba20*/  LDL R3, [R1+0x13c8] ;  /* 0x0013c80001037983 */ /* 0x000ea20000100800 */
[----:B-1----:R-:W-:-:S03]  /*1ba30*/  @!P1 IMAD.MOV.U32 R2, RZ, RZ, R30 ;  /* 0x000000ffff029224 */ /* 0x002fc600078e001e */
[----:B---3--:R0:W-:Y:S01]  /*1ba40*/  STL [R1+0x5c], R27 ;  /* 0x00005c1b01007387 */ /* 0x0081e20000100800 */
[----:B------:R-:W-:-:S03]  /*1ba50*/  PRMT R8, RZ, 0x7610, R8 ;  /* 0x00007610ff087816 */ /* 0x000fc60000000008 */
[----:B------:R-:W3:Y:S04]  /*1ba60*/  LDL R30, [R1+0x13a8] ;  /* 0x0013a800011e7983 */ /* 0x000ee80000100800 */
[----:B--2---:R4:W2:Y:S04]  /*1ba70*/  @!P1 LDG.E.U8 R26, desc[UR40][R2.64] ;  /* 0x00000028021a9981 */ /* 0x0048a8000c1e1100 */
[----:B0-----:R-:W3:Y:S04]  /*1ba80*/  LDL R27, [R1+0x13b4] ;  /* 0x0013b400011b7983 */ /* 0x001ee80000100800 */
[----:B------:R-:W3:Y:S01]  /*1ba90*/  LDL R3, [R1+0x13c0] ;  /* 0x0013c00001037983 */ /* 0x000ee20000100800 */
[----:B----4-:R-:W-:-:S03]  /*1baa0*/  @!P0 IMAD.MOV.U32 R2, RZ, RZ, R29 ;  /* 0x000000ffff028224 */ /* 0x010fc600078e001d */
[----:B--2---:R0:W-:Y:S01]  /*1bab0*/  STL [R1+0x58], R26 ;  /* 0x0000581a01007387 */ /* 0x0041e20000100800 */
[----:B------:R-:W-:Y:S02]  /*1bac0*/  PRMT R12, RZ, 0x7610, R12 ;  /* 0x00007610ff0c7816 */ /* 0x000fe4000000000c */
[----:B------:R-:W-:Y:S02]  /*1bad0*/  PRMT R7, RZ, 0x7610, R7 ;  /* 0x00007610ff077816 */ /* 0x000fe40000000007 */
[----:B------:R-:W-:Y:S01]  /*1bae0*/  PRMT R10, RZ, 0x7610, R10 ;  /* 0x00007610ff0a7816 */ /* 0x000fe2000000000a */
[----:B------:R-:W2:Y:S04]  /*1baf0*/  LDL R29, [R1+0x13a0] ;  /* 0x0013a000011d7983 */ /* 0x000ea80000100800 */
[----:B---3--:R1:W3:Y:S04]  /*1bb00*/  @!P0 LDG.E.U8 R8, desc[UR40][R2.64] ;  /* 0x0000002802088981 */ /* 0x0082e8000c1e1100 */
[----:B0-----:R-:W4:Y:S04]  /*1bb10*/  LDL R26, [R1+0x13ac] ;  /* 0x0013ac00011a7983 */ /* 0x001f280000100800 */
[----:B------:R-:W2:Y:S01]  /*1bb20*/  LDL R3, [R1+0x13b8] ;  /* 0x0013b80001037983 */ /* 0x000ea20000100800 */
[----:B-1----:R-:W-:-:S05]  /*1bb30*/  @!P1 IMAD.MOV.U32 R2, RZ, RZ, R28 ;  /* 0x000000ffff029224 */ /* 0x002fca00078e001c */
[----:B--2---:R0:W2:Y:S02]  /*1bb40*/  @!P1 LDG.E.U8 R12, desc[UR40][R2.64] ;  /* 0x00000028020c9981 */ /* 0x0040a4000c1e1100 */
[----:B0-----:R-:W-:Y:S02]  /*1bb50*/  @!P0 IMAD.MOV.U32 R2, RZ, RZ, R27 ;  /* 0x000000ffff028224 */ /* 0x001fe400078e001b */
[----:B------:R-:W-:-:S05]  /*1bb60*/  @!P0 IMAD.MOV.U32 R3, RZ, RZ, R31 ;  /* 0x000000ffff038224 */ /* 0x000fca00078e001f */
[----:B------:R4:W2:Y:S02]  /*1bb70*/  @!P0 LDG.E.U8 R7, desc[UR40][R2.64] ;  /* 0x0000002802078981 */ /* 0x0008a4000c1e1100 */
[----:B----4-:R-:W-:Y:S02]  /*1bb80*/  @!P1 IMAD.MOV.U32 R2, RZ, RZ, R26 ;  /* 0x000000ffff029224 */ /* 0x010fe400078e001a */
[----:B------:R-:W-:-:S05]  /*1bb90*/  @!P1 IMAD.MOV.U32 R3, RZ, RZ, R30 ;  /* 0x000000ffff039224 */ /* 0x000fca00078e001e */
[----:B------:R-:W4:Y:S04]  /*1bba0*/  @!P1 LDG.E.U8 R10, desc[UR40][R2.64] ;  /* 0x00000028020a9981 */ /* 0x000f28000c1e1100 */
[----:B---3--:R0:W-:Y:S04]  /*1bbb0*/  STL [R1+0x54], R8 ;  /* 0x0000540801007387 */ /* 0x0081e80000100800 */
[----:B------:R-:W3:Y:S04]  /*1bbc0*/  LDL R28, [R1+0x1398] ;  /* 0x00139800011c7983 */ /* 0x000ee80000100800 */
[----:B0-----:R-:W3:Y:S04]  /*1bbd0*/  LDL R8, [R1+0x13a4] ;  /* 0x0013a40001087983 */ /* 0x001ee80000100800 */
[----:B--2---:R0:W-:Y:S04]  /*1bbe0*/  STL [R1+0x50], R12 ;  /* 0x0000500c01007387 */ /* 0x0041e80000100800 */
[----:B------:R-:W2:Y:S04]  /*1bbf0*/  LDL R27, [R1+0x1390] ;  /* 0x00139000011b7983 */ /* 0x000ea80000100800 */
[----:B0-----:R-:W2:Y:S04]  /*1bc00*/  LDL R12, [R1+0x139c] ;  /* 0x00139c00010c7983 */ /* 0x001ea80000100800 */
[----:B------:R0:W-:Y:S04]  /*1bc10*/  STL [R1+0x4c], R7 ;  /* 0x00004c0701007387 */ /* 0x0001e80000100800 */
[----:B------:R-:W2:Y:S04]  /*1bc20*/  LDL R26, [R1+0x1388] ;  /* 0x00138800011a7983 */ /* 0x000ea80000100800 */
[----:B0-----:R-:W2:Y:S04]  /*1bc30*/  LDL R7, [R1+0x1394] ;  /* 0x0013940001077983 */ /* 0x001ea80000100800 */
[----:B----4-:R0:W-:Y:S04]  /*1bc40*/  STL [R1+0x48], R10 ;  /* 0x0000480a01007387 */ /* 0x0101e80000100800 */
[----:B0-----:R-:W4:Y:S01]  /*1bc50*/  LDL R10, [R1+0x138c] ;  /* 0x00138c00010a7983 */ /* 0x001f220000100800 */
[----:B------:R-:W-:Y:S01]  /*1bc60*/  PRMT R4, RZ, 0x7610, R4 ;  /* 0x00007610ff047816 */ /* 0x000fe20000000004 */
[----:B---3--:R-:W-:-:S02]  /*1bc70*/  @!P0 IMAD.MOV.U32 R2, RZ, RZ, R8 ;  /* 0x000000ffff028224 */ /* 0x008fc400078e0008 */
[----:B------:R-:W-:Y:S01]  /*1bc80*/  @!P0 IMAD.MOV.U32 R3, RZ, RZ, R29 ;  /* 0x000000ffff038224 */ /* 0x000fe200078e001d */
[----:B------:R-:W-:Y:S02]  /*1bc90*/  PRMT R5, RZ, 0x7610, R5 ;  /* 0x00007610ff057816 */ /* 0x000fe40000000005 */
[----:B------:R-:W-:Y:S02]  /*1bca0*/  PRMT R6, RZ, 0x7610, R6 ;  /* 0x00007610ff067816 */ /* 0x000fe40000000006 */
[----:B------:R-:W-:Y:S01]  /*1bcb0*/  PRMT R11, RZ, 0x7610, R11 ;  /* 0x00007610ff0b7816 */ /* 0x000fe2000000000b */
[----:B------:R-:W3:Y:S04]  /*1bcc0*/  LDL R8, [R1+0x1380] ;  /* 0x0013800001087983 */ /* 0x000ee80000100800 */
[----:B------:R0:W3:Y:S02]  /*1bcd0*/  @!P0 LDG.E.U8 R4, desc[UR40][R2.64] ;  /* 0x0000002802048981 */ /* 0x0000e4000c1e1100 */
[----:B0-----:R-:W-:-:S02]  /*1bce0*/  @!P1 IMAD.MOV.U32 R3, RZ, RZ, R28 ;  /* 0x000000ffff039224 */ /* 0x001fc400078e001c */
[----:B--2---:R-:W-:-:S05]  /*1bcf0*/  @!P1 IMAD.MOV.U32 R2, RZ, RZ, R12 ;  /* 0x000000ffff029224 */ /* 0x004fca00078e000c */
[----:B------:R0:W2:Y:S02]  /*1bd00*/  @!P1 LDG.E.U8 R5, desc[UR40][R2.64] ;  /* 0x0000002802059981 */ /* 0x0000a4000c1e1100 */
[----:B0-----:R-:W-:Y:S02]  /*1bd10*/  @!P0 IMAD.MOV.U32 R3, RZ, RZ, R27 ;  /* 0x000000ffff038224 */ /* 0x001fe400078e001b */
[----:B------:R-:W-:-:S05]  /*1bd20*/  @!P0 IMAD.MOV.U32 R2, RZ, RZ, R7 ;  /* 0x000000ffff028224 */ /* 0x000fca00078e0007 */
[----:B------:R0:W2:Y:S02]  /*1bd30*/  @!P0 LDG.E.U8 R6, desc[UR40][R2.64] ;  /* 0x0000002802068981 */ /* 0x0000a4000c1e1100 */
[----:B0-----:R-:W-:Y:S02]  /*1bd40*/  @!P1 IMAD.MOV.U32 R3, RZ, RZ, R26 ;  /* 0x000000ffff039224 */ /* 0x001fe400078e001a */
[----:B----4-:R-:W-:-:S05]  /*1bd50*/  @!P1 IMAD.MOV.U32 R2, RZ, RZ, R10 ;  /* 0x000000ffff029224 */ /* 0x010fca00078e000a */
        /* <DEDUP_REMOVED lines=15> */
[----:B------:R-:W3:Y:S04]  /*1be50*/  LDL R4, [R1+0x1364] ;  /* 0x0013640001047983 */ /* 0x000ee80000100800 */
[----:B------:R-:W3:Y:S01]  /*1be60*/  LDL R8, [R1+0x1360] ;  /* 0x0013600001087983 */ /* 0x000ee20000100800 */
[----:B------:R-:W-:-:S03]  /*1be70*/  PRMT R24, RZ, 0x7610, R24 ;  /* 0x00007610ff187816 */ /* 0x000fc60000000018 */
[----:B------:R0:W3:Y:S01]  /*1be80*/  @!P0 LDG.E.U8 R25, desc[UR40][R2.64] ;  /* 0x0000002802198981 */ /* 0x0000e2000c1e1100 */
[----:B------:R-:W-:Y:S01]  /*1be90*/  PRMT R23, RZ, 0x7610, R23 ;  /* 0x00007610ff177816 */ /* 0x000fe20000000017 */
[----:B0-----:R-:W-:Y:S02]  /*1bea0*/  @!P1 IMAD.MOV.U32 R3, RZ, RZ, R12 ;  /* 0x000000ffff039224 */ /* 0x001fe400078e000c */
[----:B------:R-:W3:Y:S01]  /*1beb0*/  LDL R12, [R1+0x1358] ;  /* 0x00135800010c7983 */ /* 0x000ee20000100800 */
[----:B--2---:R-:W-:-:S03]  /*1bec0*/  @!P1 IMAD.MOV.U32 R2, RZ, RZ, R5 ;  /* 0x000000ffff029224 */ /* 0x004fc600078e0005 */
[----:B------:R-:W2:Y:S04]  /*1bed0*/  LDL R5, [R1+0x135c] ;  /* 0x00135c0001057983 */ /* 0x000ea80000100800 */
[----:B------:R0:W2:Y:S02]  /*1bee0*/  @!P1 LDG.E.U8 R24, desc[UR40][R2.64] ;  /* 0x0000002802189981 */ /* 0x0000a4000c1e1100 */
[----:B0-----:R-:W-:Y:S02]  /*1bef0*/  @!P0 IMAD.MOV.U32 R3, RZ, RZ, R7 ;  /* 0x000000ffff038224 */ /* 0x001fe400078e0007 */
[----:B------:R-:W2:Y:S01]  /*1bf00*/  LDL R7, [R1+0x1350] ;  /* 0x0013500001077983 */ /* 0x000ea20000100800 */
[----:B------:R-:W-:-:S03]  /*1bf10*/  @!P0 IMAD.MOV.U32 R2, RZ, RZ, R6 ;  /* 0x000000ffff028224 */ /* 0x000fc600078e0006 */
[----:B------:R-:W2:Y:S04]  /*1bf20*/  LDL R6, [R1+0x1354] ;  /* 0x0013540001067983 */ /* 0x000ea80000100800 */
[----:B------:R0:W2:Y:S02]  /*1bf30*/  @!P0 LDG.E.U8 R23, desc[UR40][R2.64] ;  /* 0x0000002802178981 */ /* 0x0000a4000c1e1100 */
[----:B0-----:R-:W-:Y:S02]  /*1bf40*/  @!P1 IMAD.MOV.U32 R2, RZ, RZ, R10 ;  /* 0x000000ffff029224 */ /* 0x001fe400078e000a */
[----:B----4-:R-:W-:Y:S01]  /*1bf50*/  @!P1 IMAD.MOV.U32 R3, RZ, RZ, R11 ;  /* 0x000000ffff039224 */ /* 0x010fe200078e000b */
[----:B------:R-:W4:Y:S04]  /*1bf60*/  LDL R10, [R1+0x134c] ;  /* 0x00134c00010a7983 */ /* 0x000f280000100800 */
[----:B------:R-:W4:Y:S01]  /*1bf70*/  LDL R11, [R1+0x1348] ;  /* 0x00134800010b7983 */ /* 0x000f220000100800 */
[----:B------:R-:W-:-:S02]  /*1bf80*/  PRMT R22, RZ, 0x7610, R22 ;  /* 0x00007610ff167816 */ /* 0x000fc40000000016 */
[----:B------:R-:W-:-:S04]  /*1bf90*/  PRMT R21, RZ, 0x7610, R21 ;  /* 0x00007610ff157816 */ /* 0x000fc80000000015 */
[----:B------:R3:W4:Y:S01]  /*1bfa0*/  @!P1 LDG.E.U8 R22, desc[UR40][R2.64] ;  /* 0x0000002802169981 */ /* 0x000722000c1e1100 */
[----:B------:R-:W-:Y:S01]  /*1bfb0*/  PRMT R20, RZ, 0x7610, R20 ;  /* 0x00007610ff147816 */ /* 0x000fe20000000014 */
[----:B---3--:R-:W-:Y:S02]  /*1bfc0*/  @!P0 IMAD.MOV.U32 R2, RZ, RZ, R4 ;  /* 0x000000ffff028224 */ /* 0x008fe400078e0004 */
[----:B------:R-:W-:Y:S01]  /*1bfd0*/  @!P0 IMAD.MOV.U32 R3, RZ, RZ, R8 ;  /* 0x000000ffff038224 */ /* 0x000fe200078e0008 */
[----:B------:R-:W3:Y:S04]  /*1bfe0*/  LDL R4, [R1+0x1344] ;  /* 0x0013440001047983 */ /* 0x000ee80000100800 */
[----:B------:R-:W3:Y:S04]  /*1bff0*/  LDL R8, [R1+0x1340] ;  /* 0x0013400001087983 */ /* 0x000ee80000100800 */
[----:B------:R0:W3:Y:S01]  /*1c000*/  @!P0 LDG.E.U8 R21, desc[UR40][R2.64] ;  /* 0x0000002802158981 */ /* 0x0000e2000c1e1100 */
[----:B------:R-:W-:Y:S01]  /*1c010*/  PRMT R19, RZ, 0x7610, R19 ;  /* 0x00007610ff137816 */ /* 0x000fe20000000013 */
[----:B0-----:R-:W-:-:S02]  /*1c020*/  @!P1 IMAD.MOV.U32 R3, RZ, RZ, R12 ;  /* 0x000000ffff039224 */ /* 0x001fc400078e000c */
[----:B------:R-:W3:Y:S01]  /*1c030*/  LDL R12, [R1+0x1338] ;  /* 0x00133800010c7983 */ /* 0x000ee20000100800 */
[----:B--2---:R-:W-:-:S03]  /*1c040*/  @!P1 IMAD.MOV.U32 R2, RZ, RZ, R5 ;  /* 0x000000ffff029224 */ /* 0x004fc600078e0005 */
[----:B------:R-:W2:Y:S04]  /*1c050*/  LDL R5, [R1+0x133c] ;  /* 0x00133c0001057983 */ /* 0x000ea80000100800 */
[----:B------:R0:W2:Y:S02]  /*1c060*/  @!P1 LDG.E.U8 R20, desc[UR40][R2.64] ;  /* 0x0000002802149981 */ /* 0x0000a4000c1e1100 */
[----:B0-----:R-:W-:Y:S02]  /*1c070*/  @!P0 IMAD.MOV.U32 R3, RZ, RZ, R7 ;  /* 0x000000ffff038224 */ /* 0x001fe400078e0007 */
[----:B------:R-:W-:Y:S01]  /*1c080*/  @!P0 IMAD.MOV.U32 R2, RZ, RZ, R6 ;  /* 0x000000ffff028224 */ /* 0x000fe200078e0006 */
[----:B------:R-:W2:Y:S04]  /*1c090*/  LDL R7, [R1+0x1330] ;  /* 0x0013300001077983 */ /* 0x000ea80000100800 */
[----:B------:R-:W2:Y:S04]  /*1c0a0*/  LDL R6, [R1+0x1334] ;  /* 0x0013340001067983 */ /* 0x000ea80000100800 */
[----:B------:R4:W2:Y:S04]  /*1c0b0*/  @!P0 LDG.E.U8 R19, desc[UR40][R2.64] ;  /* 0x0000002802138981 */ /* 0x0008a8000c1e1100 */
[----:B------:R-:W-:Y:S01]  /*1c0c0*/  STL [R1+0x34], R25 ;  /* 0x0000341901007387 */ /* 0x000fe20000100800 */
[----:B----4-:R-:W-:-:S02]  /*1c0d0*/  @!P1 IMAD.MOV.U32 R2, RZ, RZ, R10 ;  /* 0x000000ffff029224 */ /* 0x010fc400078e000a */
[----:B------:R-:W-:Y:S01]  /*1c0e0*/  @!P1 IMAD.MOV.U32 R3, RZ, RZ, R11 ;  /* 0x000000ffff039224 */ /* 0x000fe200078e000b */
[----:B------:R-:W4:Y:S04]  /*1c0f0*/  LDL R10, [R1+0x132c] ;  /* 0x00132c00010a7983 */ /* 0x000f280000100800 */
[----:B------:R-:W4:Y:S01]  /*1c100*/  LDL R11, [R1+0x1328] ;  /* 0x00132800010b7983 */ /* 0x000f220000100800 */
[----:B------:R-:W-:Y:S02]  /*1c110*/  PRMT R18, RZ, 0x7610, R18 ;  /* 0x00007610ff127816 */ /* 0x000fe40000000012 */
[----:B------:R-:W-:-:S04]  /*1c120*/  PRMT R17, RZ, 0x7610, R17 ;  /* 0x00007610ff117816 */ /* 0x000fc80000000011 */
[----:B------:R3:W4:Y:S01]  /*1c130*/  @!P1 LDG.E.U8 R18, desc[UR40][R2.64] ;  /* 0x0000002802129981 */ /* 0x000722000c1e1100 */
[----:B------:R-:W-:Y:S01]  /*1c140*/  PRMT R16, RZ, 0x7610, R16 ;  /* 0x00007610ff107816 */ /* 0x000fe20000000010 */
[----:B---3--:R-:W-:Y:S02]  /*1c150*/  @!P0 IMAD.MOV.U32 R2, RZ, RZ, R4 ;  /* 0x000000ffff028224 */ /* 0x008fe400078e0004 */
[----:B------:R-:W-:-:S05]  /*1c160*/  @!P0 IMAD.MOV.U32 R3, RZ, RZ, R8 ;  /* 0x000000ffff038224 */ /* 0x000fca00078e0008 */
[----:B------:R0:W3:Y:S01]  /*1c170*/  @!P0 LDG.E.U8 R17, desc[UR40][R2.64] ;  /* 0x0000002802118981 */ /* 0x0000e2000c1e1100 */
[----:B------:R-:W-:Y:S01]  /*1c180*/  PRMT R15, RZ, 0x7610, R15 ;  /* 0x00007610ff0f7816 */ /* 0x000fe2000000000f */
[----:B0-----:R-:W-:Y:S01]  /*1c190*/  @!P1 IMAD.MOV.U32 R3, RZ, RZ, R12 ;  /* 0x000000ffff039224 */ /* 0x001fe200078e000c */
[----:B------:R-:W-:Y:S01]  /*1c1a0*/  PRMT R9, RZ, 0x7610, R9 ;  /* 0x00007610ff097816 */ /* 0x000fe20000000009 */
[----:B------:R-:W-:Y:S04]  /*1c1b0*/  STL [R1+0x30], R24 ;  /* 0x0000301801007387 */ /* 0x000fe80000100800 */
[----:B------:R-:W3:Y:S04]  /*1c1c0*/  LDL R8, [R1+0x1320] ;  /* 0x0013200001087983 */ /* 0x000ee80000100800 */
[----:B------:R-:W3:Y:S01]  /*1c1d0*/  LDL R4, [R1+0x1324] ;  /* 0x0013240001047983 */ /* 0x000ee20000100800 */
[----:B--2---:R-:W-:-:S05]  /*1c1e0*/  @!P1 IMAD.MOV.U32 R2, RZ, RZ, R5 ;  /* 0x000000ffff029224 */ /* 0x004fca00078e0005 */
[----:B------:R0:W2:Y:S02]  /*1c1f0*/  @!P1 LDG.E.U8 R16, desc[UR40][R2.64] ;  /* 0x0000002802109981 */ /* 0x0000a4000c1e1100 */
[----:B0-----:R-:W-:Y:S02]  /*1c200*/  @!P0 IMAD.MOV.U32 R2, RZ, RZ, R6 ;  /* 0x000000ffff028224 */ /* 0x001fe400078e0006 */
[----:B------:R-:W-:-:S05]  /*1c210*/  @!P0 IMAD.MOV.U32 R3, RZ, RZ, R7 ;  /* 0x000000ffff038224 */ /* 0x000fca00078e0007 */
[----:B------:R4:W2:Y:S02]  /*1c220*/  @!P0 LDG.E.U8 R15, desc[UR40][R2.64] ;  /* 0x00000028020f8981 */ /* 0x0008a4000c1e1100 */
[----:B----4-:R-:W-:Y:S02]  /*1c230*/  @!P1 IMAD.MOV.U32 R2, RZ, RZ, R10 ;  /* 0x000000ffff029224 */ /* 0x010fe400078e000a */
[----:B------:R-:W-:-:S05]  /*1c240*/  @!P1 IMAD.MOV.U32 R3, RZ, RZ, R11 ;  /* 0x000000ffff039224 */ /* 0x000fca00078e000b */
[----:B------:R3:W4:Y:S04]  /*1c250*/  @!P1 LDG.E.U8 R9, desc[UR40][R2.64] ;  /* 0x0000002802099981 */ /* 0x000728000c1e1100 */
[----:B------:R-:W-:Y:S04]  /*1c260*/  STL [R1+0x2c], R23 ;  /* 0x00002c1701007387 */ /* 0x000fe80000100800 */
[----:B------:R-:W2:Y:S04]  /*1c270*/  LDL R12, [R1+0x1318] ;  /* 0x00131800010c7983 */ /* 0x000ea80000100800 */
[----:B------:R-:W2:Y:S04]  /*1c280*/  LDL R5, [R1+0x131c] ;  /* 0x00131c0001057983 */ /* 0x000ea80000100800 */
[----:B------:R-:W-:Y:S04]  /*1c290*/  STL [R1+0x28], R22 ;  /* 0x0000281601007387 */ /* 0x000fe80000100800 */
[----:B------:R-:W2:Y:S04]  /*1c2a0*/  LDL R7, [R1+0x1310] ;  /* 0x0013100001077983 */ /* 0x000ea80000100800 */
[----:B------:R-:W2:Y:S04]  /*1c2b0*/  LDL R6, [R1+0x1314] ;  /* 0x0013140001067983 */ /* 0x000ea80000100800 */
[----:B------:R-:W-:Y:S04]  /*1c2c0*/  STL [R1+0x24], R21 ;  /* 0x0000241501007387 */ /* 0x000fe80000100800 */
[----:B------:R-:W2:Y:S04]  /*1c2d0*/  LDL R11, [R1+0x1308] ;  /* 0x00130800010b7983 */ /* 0x000ea80000100800 */
[----:B------:R-:W2:Y:S04]  /*1c2e0*/  LDL R10, [R1+0x130c] ;  /* 0x00130c00010a7983 */ /* 0x000ea80000100800 */
[----:B------:R-:W-:Y:S01]  /*1c2f0*/  STL [R1+0x20], R20 ;  /* 0x0000201401007387 */ /* 0x000fe20000100800 */
[----:B------:R-:W-:Y:S01]  /*1c300*/  PRMT R13, RZ, 0x7610, R13 ;  /* 0x00007610ff0d7816 */ /* 0x000fe2000000000d */
[----:B---3--:R-:W-:-:S02]  /*1c310*/  @!P0 IMAD.MOV.U32 R3, RZ, RZ, R8 ;  /* 0x000000ffff038224 */ /* 0x008fc400078e0008 */
[----:B------:R-:W-:-:S05]  /*1c320*/  @!P0 IMAD.MOV.U32 R2, RZ, RZ, R4 ;  /* 0x000000ffff028224 */ /* 0x000fca00078e0004 */
[----:B------:R2:W3:Y:S04]  /*1c330*/  @!P0 LDG.E.U8 R13, desc[UR40][R2.64] ;  /* 0x00000028020d8981 */ /* 0x0004e8000c1e1100 */
[----:B----4-:R0:W-:Y:S04]  /*1c340*/  STL [R1+0x8], R9 ;  /* 0x0000080901007387 */ /* 0x0101e80000100800 */
[----:B------:R-:W4:Y:S01]  /*1c350*/  LDL R8, [R1+0x1304] ;  /* 0x0013040001087983 */ /* 0x000f220000100800 */
[----:B------:R-:W-:Y:S01]  /*1c360*/  PRMT R14, RZ, 0x7610, R14 ;  /* 0x00007610ff0e7816 */ /* 0x000fe2000000000e */
[----:B--2---:R-:W-:-:S02]  /*1c370*/  @!P1 IMAD.MOV.U32 R2, RZ, RZ, R5 ;  /* 0x000000ffff029224 */ /* 0x004fc400078e0005 */
[----:B------:R-:W-:Y:S01]  /*1c380*/  @!P1 IMAD.MOV.U32 R3, RZ, RZ, R12 ;  /* 0x000000ffff039224 */ /* 0x000fe200078e000c */
[----:B------:R-:W-:Y:S02]  /*1c390*/  PRMT R61, RZ, 0x7610, R61 ;  /* 0x00007610ff3d7816 */ /* 0x000fe4000000003d */
[----:B------:R-:W-:Y:S02]  /*1c3a0*/  PRMT R60, RZ, 0x7610, R60 ;  /* 0x00007610ff3c7816 */ /* 0x000fe4000000003c */
[----:B------:R-:W-:Y:S01]  /*1c3b0*/  PRMT R59, RZ, 0x7610, R59 ;  /* 0x00007610ff3b7816 */ /* 0x000fe2000000003b */
[----:B------:R-:W2:Y:S04]  /*1c3c0*/  LDL R4, [R1+0x12fc] ;  /* 0x0012fc0001047983 */ /* 0x000ea80000100800 */
[----:B0-----:R-:W2:Y:S04]  /*1c3d0*/  LDL R9, [R1+0x1300] ;  /* 0x0013000001097983 */ /* 0x001ea80000100800 */
[----:B------:R0:W2:Y:S02]  /*1c3e0*/  @!P1 LDG.E.U8 R14, desc[UR40][R2.64] ;  /* 0x00000028020e9981 */ /* 0x0000a4000c1e1100 */
[----:B0-----:R-:W-:-:S02]  /*1c3f0*/  @!P0 IMAD.MOV.U32 R2, RZ, RZ, R6 ;  /* 0x000000ffff028224 */ /* 0x001fc400078e0006 */
[----:B------:R-:W-:-:S05]  /*1c400*/  @!P0 IMAD.MOV.U32 R3, RZ, RZ, R7 ;  /* 0x000000ffff038224 */ /* 0x000fca00078e0007 */
[----:B------:R0:W2:Y:S02]  /*1c410*/  @!P0 LDG.E.U8 R61, desc[UR40][R2.64] ;  /* 0x00000028023d8981 */ /* 0x0000a4000c1e1100 */
[----:B0-----:R-:W-:Y:S02]  /*1c420*/  @!P1 IMAD.MOV.U32 R2, RZ, RZ, R10 ;  /* 0x000000ffff029224 */ /* 0x001fe400078e000a */
[----:B------:R-:W-:-:S05]  /*1c430*/  @!P1 IMAD.MOV.U32 R3, RZ, RZ, R11 ;  /* 0x000000ffff039224 */ /* 0x000fca00078e000b */
[----:B------:R4:W2:Y:S04]  /*1c440*/  @!P1 LDG.E.U8 R60, desc[UR40][R2.64] ;  /* 0x00000028023c9981 */ /* 0x0008a8000c1e1100 */
[----:B------:R-:W-:Y:S04]  /*1c450*/  STL [R1+0x1c], R19 ;  /* 0x00001c1301007387 */ /* 0x000fe80000100800 */
[----:B------:R-:W2:Y:S04]  /*1c460*/  LDL R5, [R1+0x12f8] ;  /* 0x0012f80001057983 */ /* 0x000ea80000100800 */
[----:B---3--:R0:W-:Y:S04]  /*1c470*/  STL [R1+0x4], R13 ;  /* 0x0000040d01007387 */ /* 0x0081e80000100800 */
[----:B------:R-:W-:Y:S04]  /*1c480*/  STL [R1+0x18], R18 ;  /* 0x0000181201007387 */ /* 0x000fe80000100800 */
[----:B------:R-:W3:Y:S04]  /*1c490*/  LDL R12, [R1+0x12f4] ;  /* 0x0012f400010c7983 */ /* 0x000ee80000100800 */
[----:B0-----:R-:W3:Y:S01]  /*1c4a0*/  LDL R13, [R1+0x12f0] ;  /* 0x0012f000010d7983 */ /* 0x001ee20000100800 */
[----:B----4-:R-:W-:-:S02]  /*1c4b0*/  @!P0 IMAD.MOV.U32 R2, RZ, RZ, R8 ;  /* 0x000000ffff028224 */ /* 0x010fc400078e0008 */
[----:B--2---:R-:W-:-:S05]  /*1c4c0*/  @!P0 IMAD.MOV.U32 R3, RZ, RZ, R9 ;  /* 0x000000ffff038224 */ /* 0x004fca00078e0009 */
[----:B------:R0:W2:Y:S04]  /*1c4d0*/  @!P0 LDG.E.U8 R59, desc[UR40][R2.64] ;  /* 0x00000028023b8981 */ /* 0x0000a8000c1e1100 */
[----:B------:R-:W-:Y:S04]  /*1c4e0*/  STL [R1+0x14], R17 ;  /* 0x0000141101007387 */ /* 0x000fe80000100800 */
[----:B------:R-:W4:Y:S04]  /*1c4f0*/  LDL R7, [R1+0x12e8] ;  /* 0x0012e80001077983 */ /* 0x000f280000100800 */
[----:B------:R-:W4:Y:S04]  /*1c500*/  LDL R6, [R1+0x12ec] ;  /* 0x0012ec0001067983 */ /* 0x000f280000100800 */
[----:B------:R-:W-:Y:S04]  /*1c510*/  STL [R1+0x1df8], R61 ;  /* 0x001df83d01007387 */ /* 0x000fe80000100800 */
[----:B------:R-:W-:Y:S04]  /*1c520*/  STL [R1+0x10], R16 ;  /* 0x0000101001007387 */ /* 0x000fe80000100800 */
[----:B------:R1:W-:Y:S04]  /*1c530*/  STL [R1+0xc], R15 ;  /* 0x00000c0f01007387 */ /* 0x0003e80000100800 */
[----:B-1----:R-:W4:Y:S04]  /*1c540*/  LDL R15, [R1+0x12e0] ;  /* 0x0012e000010f7983 */ /* 0x002f280000100800 */
[----:B------:R1:W-:Y:S04]  /*1c550*/  STL [R1], R14 ;  /* 0x0000000e01007387 */ /* 0x0003e80000100800 */
[----:B-1----:R-:W4:Y:S04]  /*1c560*/  LDL R14, [R1+0x12e4] ;  /* 0x0012e400010e7983 */ /* 0x002f280000100800 */
[----:B------:R-:W-:Y:S04]  /*1c570*/  STL [R1+0x1dfc], R60 ;  /* 0x001dfc3c01007387 */ /* 0x000fe80000100800 */
[----:B------:R-:W4:Y:S04]  /*1c580*/  LDL R9, [R1+0x12d8] ;  /* 0x0012d80001097983 */ /* 0x000f280000100800 */
[----:B------:R-:W4:Y:S01]  /*1c590*/  LDL R8, [R1+0x12dc] ;  /* 0x0012dc0001087983 */ /* 0x000f220000100800 */
[----:B------:R-:W-:-:S03]  /*1c5a0*/  PRMT R58, RZ, 0x7610, R58 ;  /* 0x00007610ff3a7816 */ /* 0x000fc6000000003a */
[----:B------:R-:W4:Y:S01]  /*1c5b0*/  LDL R10, [R1+0x12d4] ;  /* 0x0012d400010a7983 */ /* 0x000f220000100800 */
[----:B0-----:R-:W-:Y:S02]  /*1c5c0*/  @!P1 IMAD.MOV.U32 R2, RZ, RZ, R4 ;  /* 0x000000ffff029224 */ /* 0x001fe400078e0004 */
[----:B------:R-:W-:Y:S01]  /*1c5d0*/  @!P1 IMAD.MOV.U32 R3, RZ, RZ, R5 ;  /* 0x000000ffff039224 */ /* 0x000fe200078e0005 */
[----:B------:R-:W-:-:S04]  /*1c5e0*/  PRMT R54, RZ, 0x7610, R54 ;  /* 0x00007610ff367816 */ /* 0x000fc80000000036 */
[----:B------:R3:W4:Y:S02]  /*1c5f0*/  @!P1 LDG.E.U8 R58, desc[UR40][R2.64] ;  /* 0x00000028023a9981 */ /* 0x000724000c1e1100 */
[----:B---3--:R-:W-:Y:S02]  /*1c600*/  @!P0 IMAD.MOV.U32 R2, RZ, RZ, R12 ;  /* 0x000000ffff028224 */ /* 0x008fe400078e000c */
[----:B------:R-:W-:-:S05]  /*1c610*/  @!P0 IMAD.MOV.U32 R3, RZ, RZ, R13 ;  /* 0x000000ffff038224 */ /* 0x000fca00078e000d */
[----:B------:R4:W3:Y:S04]  /*1c620*/  @!P0 LDG.E.U8 R54, desc[UR40][R2.64] ;  /* 0x0000002802368981 */ /* 0x0008e8000c1e1100 */
[----:B--2---:R-:W-:Y:S04]  /*1c630*/  STL [R1+0x1e00], R59 ;  /* 0x001e003b01007387 */ /* 0x004fe80000100800 */
[----:B------:R-:W2:Y:S04]  /*1c640*/  LDL R11, [R1+0x12d0] ;  /* 0x0012d000010b7983 */ /* 0x000ea80000100800 */
[----:B------:R-:W2:Y:S04]  /*1c650*/  LDL R5, [R1+0x12c8] ;  /* 0x0012c80001057983 */ /* 0x000ea80000100800 */
[----:B------:R-:W2:Y:S01]  /*1c660*/  LDL R4, [R1+0x12cc] ;  /* 0x0012cc0001047983 */ /* 0x000ea20000100800 */
[----:B------:R-:W-:Y:S01]  /*1c670*/  PRMT R52, RZ, 0x7610, R52 ;  /* 0x00007610ff347816 */ /* 0x000fe20000000034 */
[----:B----4-:R-:W-:-:S02]  /*1c680*/  @!P1 IMAD.MOV.U32 R2, RZ, RZ, R6 ;  /* 0x000000ffff029224 */ /* 0x010fc400078e0006 */
[----:B------:R-:W-:Y:S01]  /*1c690*/  @!P1 IMAD.MOV.U32 R3, RZ, RZ, R7 ;  /* 0x000000ffff039224 */ /* 0x000fe200078e0007 */
[----:B------:R-:W-:-:S04]  /*1c6a0*/  PRMT R50, RZ, 0x7610, R50 ;  /* 0x00007610ff327816 */ /* 0x000fc80000000032 */
[----:B------:R0:W4:Y:S01]  /*1c6b0*/  @!P1 LDG.E.U8 R52, desc[UR40][R2.64] ;  /* 0x0000002802349981 */ /* 0x000122000c1e1100 */
[----:B------:R-:W-:Y:S01]  /*1c6c0*/  PRMT R48, RZ, 0x7610, R48 ;  /* 0x00007610ff307816 */ /* 0x000fe20000000030 */
[----:B0-----:R-:W-:Y:S02]  /*1c6d0*/  @!P0 IMAD.MOV.U32 R3, RZ, RZ, R15 ;  /* 0x000000ffff038224 */ /* 0x001fe400078e000f */
[----:B------:R-:W-:-:S05]  /*1c6e0*/  @!P0 IMAD.MOV.U32 R2, RZ, RZ, R14 ;  /* 0x000000ffff028224 */ /* 0x000fca00078e000e */
[----:B------:R0:W4:Y:S01]  /*1c6f0*/  @!P0 LDG.E.U8 R50, desc[UR40][R2.64] ;  /* 0x0000002802328981 */ /* 0x000122000c1e1100 */
[----:B------:R-:W-:Y:S01]  /*1c700*/  PRMT R46, RZ, 0x7610, R46 ;  /* 0x00007610ff2e7816 */ /* 0x000fe2000000002e */
[----:B0-----:R-:W-:Y:S02]  /*1c710*/  @!P1 IMAD.MOV.U32 R2, RZ, RZ, R8 ;  /* 0x000000ffff029224 */ /* 0x001fe400078e0008 */
[----:B------:R-:W-:-:S05]  /*1c720*/  @!P1 IMAD.MOV.U32 R3, RZ, RZ, R9 ;  /* 0x000000ffff039224 */ /* 0x000fca00078e0009 */
[----:B------:R0:W4:Y:S04]  /*1c730*/  @!P1 LDG.E.U8 R48, desc[UR40][R2.64] ;  /* 0x0000002802309981 */ /* 0x000128000c1e1100 */
[----:B------:R-:W-:Y:S04]  /*1c740*/  STL [R1+0x1e04], R58 ;  /* 0x001e043a01007387 */ /* 0x000fe80000100800 */
[----:B------:R-:W4:Y:S04]  /*1c750*/  LDL R13, [R1+0x12c0] ;  /* 0x0012c000010d7983 */ /* 0x000f280000100800 */
[----:B------:R-:W4:Y:S01]  /*1c760*/  LDL R12, [R1+0x12c4] ;  /* 0x0012c400010c7983 */ /* 0x000f220000100800 */
[----:B0-----:R-:W-:-:S03]  /*1c770*/  @!P0 IMAD.MOV.U32 R2, RZ, RZ, R10 ;  /* 0x000000ffff028224 */ /* 0x001fc600078e000a */
[----:B---3--:R-:W-:Y:S04]  /*1c780*/  STL [R1+0x1e08], R54 ;  /* 0x001e083601007387 */ /* 0x008fe80000100800 */
[----:B------:R-:W3:Y:S04]  /*1c790*/  LDL R7, [R1+0x12b8] ;  /* 0x0012b80001077983 */ /* 0x000ee80000100800 */
[----:B------:R-:W3:Y:S01]  /*1c7a0*/  LDL R6, [R1+0x12bc] ;  /* 0x0012bc0001067983 */ /* 0x000ee20000100800 */
[----:B------:R-:W-:Y:S01]  /*1c7b0*/  PRMT R44, RZ, 0x7610, R44 ;  /* 0x00007610ff2c7816 */ /* 0x000fe2000000002c */
[----:B--2---:R-:W-:-:S05]  /*1c7c0*/  @!P0 IMAD.MOV.U32 R3, RZ, RZ, R11 ;  /* 0x000000ffff038224 */ /* 0x004fca00078e000b */
[----:B------:R0:W2:Y:S02]  /*1c7d0*/  @!P0 LDG.E.U8 R46, desc[UR40][R2.64] ;  /* 0x00000028022e8981 */ /* 0x0000a4000c1e1100 */
[----:B0-----:R-:W-:Y:S02]  /*1c7e0*/  @!P1 IMAD.MOV.U32 R2, RZ, RZ, R4 ;  /* 0x000000ffff029224 */ /* 0x001fe400078e0004 */
[----:B------:R-:W-:-:S05]  /*1c7f0*/  @!P1 IMAD.MOV.U32 R3, RZ, RZ, R5 ;  /* 0x000000ffff039224 */ /* 0x000fca00078e0005 */
[----:B------:R0:W2:Y:S04]  /*1c800*/  @!P1 LDG.E.U8 R44, desc[UR40][R2.64] ;  /* 0x00000028022c9981 */ /* 0x0000a8000c1e1100 */
[----:B----4-:R-:W-:Y:S04]  /*1c810*/  STL [R1+0x1e0c], R52 ;  /* 0x001e0c3401007387 */ /* 0x010fe80000100800 */
[----:B------:R-:W4:Y:S04]  /*1c820*/  LDL R15, [R1+0x12b0] ;  /* 0x0012b000010f7983 */ /* 0x000f280000100800 */
[----:B------:R-:W4:Y:S01]  /*1c830*/  LDL R14, [R1+0x12b4] ;  /* 0x0012b400010e7983 */ /* 0x000f220000100800 */
[----:B------:R-:W-:-:S03]  /*1c840*/  PRMT R42, RZ, 0x7610, R42 ;  /* 0x00007610ff2a7816 */ /* 0x000fc6000000002a */
[----:B------:R-:W-:Y:S04]  /*1c850*/  STL [R1+0x1e10], R50 ;  /* 0x001e103201007387 */ /* 0x000fe80000100800 */
[----:B------:R-:W4:Y:S04]  /*1c860*/  LDL R9, [R1+0x12ac] ;  /* 0x0012ac0001097983 */ /* 0x000f280000100800 */
[----:B------:R-:W4:Y:S01]  /*1c870*/  LDL R8, [R1+0x1514] ;  /* 0x0015140001087983 */ /* 0x000f220000100800 */
[----:B------:R-:W-:-:S03]  /*1c880*/  PRMT R40, RZ, 0x7610, R40 ;  /* 0x00007610ff287816 */ /* 0x000fc60000000028 */
[----:B------:R-:W-:Y:S04]  /*1c890*/  STL [R1+0x1e14], R48 ;  /* 0x001e143001007387 */ /* 0x000fe80000100800 */
[----:B------:R-:W4:Y:S04]  /*1c8a0*/  LDL R11, [R1+0x12a4] ;  /* 0x0012a400010b7983 */ /* 0x000f280000100800 */
[----:B------:R-:W4:Y:S01]  /*1c8b0*/  LDL R10, [R1+0x12a8] ;  /* 0x0012a800010a7983 */ /* 0x000f220000100800 */
[----:B0-----:R-:W-:Y:S02]  /*1c8c0*/  @!P0 IMAD.MOV.U32 R2, RZ, RZ, R12 ;  /* 0x000000ffff028224 */ /* 0x001fe400078e000c */
[----:B------:R-:W-:-:S05]  /*1c8d0*/  @!P0 IMAD.MOV.U32 R3, RZ, RZ, R13 ;  /* 0x000000ffff038224 */ /* 0x000fca00078e000d */
[----:B------:R3:W4:Y:S02]  /*1c8e0*/  @!P0 LDG.E.U8 R42, desc[UR40][R2.64] ;  /* 0x00000028022a8981 */ /* 0x000724000c1e1100 */
[----:B---3--:R-:W-:Y:S02]  /*1c8f0*/  @!P1 IMAD.MOV.U32 R2, RZ, RZ, R6 ;  /* 0x000000ffff029224 */ /* 0x008fe400078e0006 */
[----:B------:R-:W-:-:S05]  /*1c900*/  @!P1 IMAD.MOV.U32 R3, RZ, RZ, R7 ;  /* 0x000000ffff039224 */ /* 0x000fca00078e0007 */
[----:B------:R4:W3:Y:S04]  /*1c910*/  @!P1 LDG.E.U8 R40, desc[UR40][R2.64] ;  /* 0x0000002802289981 */ /* 0x0008e8000c1e1100 */
[----:B--2---:R-:W-:Y:S04]  /*1c920*/  STL [R1+0x1e18], R46 ;  /* 0x001e182e01007387 */ /* 0x004fe80000100800 */
[----:B------:R-:W2:Y:S04]  /*1c930*/  LDL R5, [R1+0x129c] ;  /* 0x00129c0001057983 */ /* 0x000ea80000100800 */
[----:B------:R-:W2:Y:S04]  /*1c940*/  LDL R4, [R1+0x12a0] ;  /* 0x0012a00001047983 */ /* 0x000ea80000100800 */
[----:B------:R-:W-:Y:S04]  /*1c950*/  STL [R1+0x1e1c], R44 ;  /* 0x001e1c2c01007387 */ /* 0x000fe80000100800 */
[----:B------:R-:W2:Y:S04]  /*1c960*/  LDL R13, [R1+0x1294] ;  /* 0x00129400010d7983 */ /* 0x000ea80000100800 */
[----:B------:R-:W2:Y:S01]  /*1c970*/  LDL R12, [R1+0x1298] ;  /* 0x00129800010c7983 */ /* 0x000ea20000100800 */
[----:B------:R-:W-:Y:S01]  /*1c980*/  PRMT R38, RZ, 0x7610, R38 ;  /* 0x00007610ff267816 */ /* 0x000fe20000000026 */
[----:B----4-:R-:W-:-:S02]  /*1c990*/  @!P0 IMAD.MOV.U32 R2, RZ, RZ, R14 ;  /* 0x000000ffff028224 */ /* 0x010fc400078e000e */
[----:B------:R-:W-:Y:S01]  /*1c9a0*/  @!P0 IMAD.MOV.U32 R3, RZ, RZ, R15 ;  /* 0x000000ffff038224 */ /* 0x000fe200078e000f */
[----:B------:R-:W-:-:S04]  /*1c9b0*/  PRMT R36, RZ, 0x7610, R36 ;  /* 0x00007610ff247816 */ /* 0x000fc80000000024 */
[----:B------:R0:W4:Y:S01]  /*1c9c0*/  @!P0 LDG.E.U8 R38, desc[UR40][R2.64] ;  /* 0x0000002802268981 */ /* 0x000122000c1e1100 */
[----:B------:R-:W-:Y:S02]  /*1c9d0*/  PRMT R34, RZ, 0x7610, R34 ;  /* 0x00007610ff227816 */ /* 0x000fe40000000022 */
[----:B------:R-:W-:Y:S01]  /*1c9e0*/  PRMT R32, RZ, 0x7610, R32 ;  /* 0x00007610ff207816 */ /* 0x000fe20000000020 */
[----:B0-----:R-:W-:Y:S02]  /*1c9f0*/  @!P1 IMAD.MOV.U32 R2, RZ, RZ, R8 ;  /* 0x000000ffff029224 */ /* 0x001fe400078e0008 */
[----:B------:R-:W-:-:S05]  /*1ca00*/  @!P1 IMAD.MOV.U32 R3, RZ, RZ, R9 ;  /* 0x000000ffff039224 */ /* 0x000fca00078e0009 */
[----:B------:R0:W4:Y:S02]  /*1ca10*/  @!P1 LDG.E.U8 R36, desc[UR40][R2.64] ;  /* 0x0000002802249981 */ /* 0x000124000c1e1100 */
[----:B0-----:R-:W-:Y:S02]  /*1ca20*/  @!P0 IMAD.MOV.U32 R2, RZ, RZ, R10 ;  /* 0x000000ffff028224 */ /* 0x001fe400078e000a */
[----:B------:R-:W-:-:S05]  /*1ca30*/  @!P0 IMAD.MOV.U32 R3, RZ, RZ, R11 ;  /* 0x000000ffff038224 */ /* 0x000fca00078e000b */
[----:B------:R0:W4:Y:S04]  /*1ca40*/  @!P0 LDG.E.U8 R34, desc[UR40][R2.64] ;  /* 0x0000002802228981 */ /* 0x000128000c1e1100 */
[----:B------:R-:W-:Y:S04]  /*1ca50*/  STL [R1+0x1e20], R42 ;  /* 0x001e202a01007387 */ /* 0x000fe80000100800 */
[----:B------:R-:W4:Y:S04]  /*1ca60*/  LDL R7, [R1+0x128c] ;  /* 0x00128c0001077983 */ /* 0x000f280000100800 */
[----:B------:R-:W4:Y:S01]  /*1ca70*/  LDL R6, [R1+0x1290] ;  /* 0x0012900001067983 */ /* 0x000f220000100800 */
[----:B0-----:R-:W-:-:S03]  /*1ca80*/  PRMT R2, RZ, 0x7610, R2 ;  /* 0x00007610ff027816 */ /* 0x001fc60000000002 */
[----:B---3--:R-:W-:Y:S04]  /*1ca90*/  STL [R1+0x1e24], R40 ;  /* 0x001e242801007387 */ /* 0x008fe80000100800 */
[----:B------:R-:W3:Y:S04]  /*1caa0*/  LDL R15, [R1+0x1284] ;  /* 0x00128400010f7983 */ /* 0x000ee80000100800 */
[----:B------:R-:W3:Y:S04]  /*1cab0*/  LDL R14, [R1+0x1288] ;  /* 0x00128800010e7983 */ /* 0x000ee80000100800 */
[----:B--2---:R0:W2:Y:S02]  /*1cac0*/  @!P1 LDG.E.U8 R32, desc[UR40][R4.64] ;  /* 0x0000002804209981 */ /* 0x0040a4000c1e1100 */
[----:B0-----:R-:W-:-:S02]  /*1cad0*/  @!P0 IMAD.MOV.U32 R5, RZ, RZ, R13 ;  /* 0x000000ffff058224 */ /* 0x001fc400078e000d */
        /* <DEDUP_REMOVED lines=9> */
[----:B0-----:R-:W-:-:S03]  /*1cb70*/  PRMT R4, RZ, 0x7610, R4 ;  /* 0x00007610ff047816 */ /* 0x001fc60000000004 */
[----:B------:R-:W-:Y:S04]  /*1cb80*/  STL [R1+0x1e30], R34 ;  /* 0x001e302201007387 */ /* 0x000fe80000100800 */
[----:B------:R-:W4:Y:S04]  /*1cb90*/  LDL R11, [R1+0x126c] ;  /* 0x00126c00010b7983 */ /* 0x000f280000100800 */
[----:B------:R-:W4:Y:S04]  /*1cba0*/  LDL R10, [R1+0x1270] ;  /* 0x00127000010a7983 */ /* 0x000f280000100800 */
[----:B------:R3:W4:Y:S02]  /*1cbb0*/  @!P1 LDG.E.U8 R3, desc[UR40][R6.64] ;  /* 0x0000002806039981 */ /* 0x000724000c1e1100 */
[----:B---3--:R-:W-:-:S02]  /*1cbc0*/  @!P0 IMAD.MOV.U32 R7, RZ, RZ, R15 ;  /* 0x000000ffff078224 */ /* 0x008fc400078e000f */
        /* <DEDUP_REMOVED lines=8> */
[----:B------:R-:W-:-:S02]  /*1cc50*/  PRMT R5, RZ, 0x7610, R5 ;  /* 0x00007610ff057816 */ /* 0x000fc40000000005 */
[----:B0-----:R-:W-:Y:S02]  /*1cc60*/  PRMT R6, RZ, 0x7610, R6 ;  /* 0x00007610ff067816 */ /* 0x001fe40000000006 */
[----:B------:R-:W-:Y:S02]  /*1cc70*/  PRMT R7, RZ, 0x7610, R7 ;  /* 0x00007610ff077816 */ /* 0x000fe40000000007 */
[----:B----4-:R0:W4:Y:S02]  /*1cc80*/  @!P1 LDG.E.U8 R5, desc[UR40][R8.64] ;  /* 0x0000002808059981 */ /* 0x010124000c1e1100 */
[----:B0-----:R-:W-:Y:S02]  /*1cc90*/  @!P0 IMAD.MOV.U32 R9, RZ, RZ, R17 ;  /* 0x000000ffff098224 */ /* 0x001fe400078e0011 */
[----:B------:R-:W-:-:S05]  /*1cca0*/  @!P0 IMAD.MOV.U32 R8, RZ, RZ, R16 ;  /* 0x000000ffff088224 */ /* 0x000fca00078e0010 */
[----:B------:R0:W4:Y:S02]  /*1ccb0*/  @!P0 LDG.E.U8 R6, desc[UR40][R8.64] ;  /* 0x0000002808068981 */ /* 0x000124000c1e1100 */
[----:B0-----:R-:W-:Y:S02]  /*1ccc0*/  PRMT R8, RZ, 0x7610, R8 ;  /* 0x00007610ff087816 */ /* 0x001fe40000000008 */
[----:B------:R2:W4:Y:S04]  /*1ccd0*/  @!P1 LDG.E.U8 R7, desc[UR40][R10.64] ;  /* 0x000000280a079981 */ /* 0x000528000c1e1100 */
[----:B------:R-:W-:Y:S01]  /*1cce0*/  STL [R1+0x1e3c], R3 ;  /* 0x001e3c0301007387 */ /* 0x000fe20000100800 */
[----:B------:R-:W-:-:S03]  /*1ccf0*/  PRMT R9, RZ, 0x7610, R9 ;  /* 0x00007610ff097816 */ /* 0x000fc60000000009 */
[----:B------:R-:W4:Y:S04]  /*1cd00*/  LDL R18, [R1+0x1254] ;  /* 0x0012540001127983 */ /* 0x000f280000100800 */
[----:B------:R-:W4:Y:S04]  /*1cd10*/  LDL R15, [R1+0x1258] ;  /* 0x00125800010f7983 */ /* 0x000f280000100800 */
[----:B---3--:R0:W-:Y:S04]  /*1cd20*/  STL [R1+0x1e40], R4 ;  /* 0x001e400401007387 */ /* 0x0081e80000100800 */
[----:B------:R-:W3:Y:S04]  /*1cd30*/  LDL R14, [R1+0x1250] ;  /* 0x00125000010e7983 */ /* 0x000ee80000100800 */
[----:B0-----:R-:W3:Y:S01]  /*1cd40*/  LDL R4, [R1+0x1524] ;  /* 0x0015240001047983 */ /* 0x001ee20000100800 */
[----:B--2---:R-:W-:-:S02]  /*1cd50*/  @!P0 IMAD.MOV.U32 R11, RZ, RZ, R20 ;  /* 0x000000ffff0b8224 */ /* 0x004fc400078e0014 */
[----:B------:R-:W-:-:S05]  /*1cd60*/  @!P0 IMAD.MOV.U32 R10, RZ, RZ, R19 ;  /* 0x000000ffff0a8224 */ /* 0x000fca00078e0013 */
[----:B------:R0:W2:Y:S04]  /*1cd70*/  @!P0 LDG.E.U8 R8, desc[UR40][R10.64] ;  /* 0x000000280a088981 */ /* 0x0000a8000c1e1100 */
[----:B------:R1:W2:Y:S04]  /*1cd80*/  @!P1 LDG.E.U8 R9, desc[UR40][R12.64] ;  /* 0x000000280c099981 */ /* 0x0002a8000c1e1100 */
[----:B----4-:R-:W-:Y:S04]  /*1cd90*/  STL [R1+0x1e44], R5 ;  /* 0x001e440501007387 */ /* 0x010fe80000100800 */
[----:B------:R-:W4:Y:S04]  /*1cda0*/  LDL R3, [R1+0x124c] ;  /* 0x00124c0001037983 */ /* 0x000f280000100800 */
[----:B------:R-:W4:Y:S01]  /*1cdb0*/  LDL R2, [R1+0x1520] ;  /* 0x0015200001027983 */ /* 0x000f220000100800 */
[----:B0-----:R-:W-:-:S02]  /*1cdc0*/  PRMT R10, RZ, 0x7610, R10 ;  /* 0x00007610ff0a7816 */ /* 0x001fc4000000000a */
[----:B------:R-:W-:Y:S01]  /*1cdd0*/  PRMT R11, RZ, 0x7610, R11 ;  /* 0x00007610ff0b7816 */ /* 0x000fe2000000000b */
[----:B------:R-:W-:Y:S04]  /*1cde0*/  STL [R1+0x1e48], R6 ;  /* 0x001e480601007387 */ /* 0x000fe80000100800 */
[----:B------:R-:W4:Y:S04]  /*1cdf0*/  LDL R17, [R1+0x1248] ;  /* 0x0012480001117983 */ /* 0x000f280000100800 */
[----:B------:R-:W4:Y:S04]  /*1ce00*/  LDL R16, [R1+0x1534] ;  /* 0x0015340001107983 */ /* 0x000f280000100800 */
[----:B------:R0:W-:Y:S01]  /*1ce10*/  STL [R1+0x1e4c], R7 ;  /* 0x001e4c0701007387 */ /* 0x0001e20000100800 */
[----:B-1----:R-:W-:-:S02]  /*1ce20*/  @!P0 IMAD.MOV.U32 R13, RZ, RZ, R18 ;  /* 0x000000ffff0d8224 */ /* 0x002fc400078e0012 */
[----:B------:R-:W-:-:S05]  /*1ce30*/  @!P0 IMAD.MOV.U32 R12, RZ, RZ, R15 ;  /* 0x000000ffff0c8224 */ /* 0x000fca00078e000f */
[----:B------:R1:W4:Y:S01]  /*1ce40*/  @!P0 LDG.E.U8 R10, desc[UR40][R12.64] ;  /* 0x000000280c0a8981 */ /* 0x000322000c1e1100 */
[----:B---3--:R-:W-:Y:S02]  /*1ce50*/  @!P1 IMAD.MOV.U32 R15, RZ, RZ, R14 ;  /* 0x000000ffff0f9224 */ /* 0x008fe400078e000e */
[----:B------:R-:W-:-:S05]  /*1ce60*/  @!P1 IMAD.MOV.U32 R14, RZ, RZ, R4 ;  /* 0x000000ffff0e9224 */ /* 0x000fca00078e0004 */
[----:B------:R4:W3:Y:S04]  /*1ce70*/  @!P1 LDG.E.U8 R11, desc[UR40][R14.64] ;  /* 0x000000280e0b9981 */ /* 0x0008e8000c1e1100 */
[----:B--2---:R-:W-:Y:S04]  /*1ce80*/  STL [R1+0x1e50], R8 ;  /* 0x001e500801007387 */ /* 0x004fe80000100800 */
[----:B0-----:R-:W2:Y:S04]  /*1ce90*/  LDL R7, [R1+0x1244] ;  /* 0x0012440001077983 */ /* 0x001ea80000100800 */
[----:B------:R-:W2:Y:S04]  /*1cea0*/  LDL R6, [R1+0x1530] ;  /* 0x0015300001067983 */ /* 0x000ea80000100800 */
[----:B------:R-:W-:Y:S04]  /*1ceb0*/  STL [R1+0x1e54], R9 ;  /* 0x001e540901007387 */ /* 0x000fe80000100800 */
[----:B------:R-:W2:Y:S04]  /*1cec0*/  LDL R19, [R1+0x1240] ;  /* 0x0012400001137983 */ /* 0x000ea80000100800 */
[----:B------:R-:W2:Y:S01]  /*1ced0*/  LDL R18, [R1+0x1544] ;  /* 0x0015440001127983 */ /* 0x000ea20000100800 */
[----:B-1----:R-:W-:Y:S01]  /*1cee0*/  PRMT R12, RZ, 0x7610, R12 ;  /* 0x00007610ff0c7816 */ /* 0x002fe2000000000c */
[----:B----4-:R-:W-:-:S02]  /*1cef0*/  @!P0 IMAD.MOV.U32 R15, RZ, RZ, R3 ;  /* 0x000000ffff0f8224 */ /* 0x010fc400078e0003 */
[----:B------:R-:W-:Y:S01]  /*1cf00*/  @!P0 IMAD.MOV.U32 R14, RZ, RZ, R2 ;  /* 0x000000ffff0e8224 */ /* 0x000fe200078e0002 */
[----:B------:R-:W-:-:S04]  /*1cf10*/  PRMT R13, RZ, 0x7610, R13 ;  /* 0x00007610ff0d7816 */ /* 0x000fc8000000000d */
[----:B------:R0:W4:Y:S02]  /*1cf20*/  @!P0 LDG.E.U8 R12, desc[UR40][R14.64] ;  /* 0x000000280e0c8981 */ /* 0x000124000c1e1100 */
[----:B0-----:R-:W-:Y:S02]  /*1cf30*/  PRMT R14, RZ, 0x7610, R14 ;  /* 0x00007610ff0e7816 */ /* 0x001fe4000000000e */
[----:B------:R2:W4:Y:S01]  /*1cf40*/  @!P1 LDG.E.U8 R13, desc[UR40][R16.64] ;  /* 0x00000028100d9981 */ /* 0x000522000c1e1100 */
[----:B------:R-:W-:-:S03]  /*1cf50*/  PRMT R15, RZ, 0x7610, R15 ;  /* 0x00007610ff0f7816 */ /* 0x000fc6000000000f */
[----:B------:R-:W-:Y:S04]  /*1cf60*/  STL [R1+0x1e58], R10 ;  /* 0x001e580a01007387 */ /* 0x000fe80000100800 */
[----:B------:R-:W4:Y:S04]  /*1cf70*/  LDL R5, [R1+0x151c] ;  /* 0x00151c0001057983 */ /* 0x000f280000100800 */
[----:B------:R-:W4:Y:S04]  /*1cf80*/  LDL R4, [R1+0x1540] ;  /* 0x0015400001047983 */ /* 0x000f280000100800 */
[----:B---3--:R0:W-:Y:S04]  /*1cf90*/  STL [R1+0x1e5c], R11 ;  /* 0x001e5c0b01007387 */ /* 0x0081e80000100800 */
[----:B------:R-:W3:Y:S04]  /*1cfa0*/  LDL R21, [R1+0x1518] ;  /* 0x0015180001157983 */ /* 0x000ee80000100800 */
[----:B------:R-:W3:Y:S04]  /*1cfb0*/  LDL R20, [R1+0x1554] ;  /* 0x0015540001147983 */ /* 0x000ee80000100800 */
[----:B------:R-:W3:Y:S04]  /*1cfc0*/  LDL R3, [R1+0x152c] ;  /* 0x00152c0001037983 */ /* 0x000ee80000100800 */
[----:B------:R-:W3:Y:S01]  /*1cfd0*/  LDL R2, [R1+0x1550] ;  /* 0x0015500001027983 */ /* 0x000ee20000100800 */
[----:B--2---:R-:W-:-:S02]  /*1cfe0*/  @!P0 IMAD.MOV.U32 R17, RZ, RZ, R7 ;  /* 0x000000ffff118224 */ /* 0x004fc400078e0007 */
[----:B------:R-:W-:-:S05]  /*1cff0*/  @!P0 IMAD.MOV.U32 R16, RZ, RZ, R6 ;  /* 0x000000ffff108224 */ /* 0x000fca00078e0006 */
[----:B------:R1:W2:Y:S04]  /*1d000*/  @!P0 LDG.E.U8 R14, desc[UR40][R16.64] ;  /* 0x00000028100e8981 */ /* 0x0002a8000c1e1100 */
[----:B------:R0:W2:Y:S04]  /*1d010*/  @!P1 LDG.E.U8 R15, desc[UR40][R18.64] ;  /* 0x00000028120f9981 */ /* 0x0000a8000c1e1100 */
[----:B----4-:R-:W-:Y:S04]  /*1d020*/  STL [R1+0x1e60], R12 ;  /* 0x001e600c01007387 */ /* 0x010fe80000100800 */
[----:B0-----:R-:W4:Y:S04]  /*1d030*/  LDL R11, [R1+0x1528] ;  /* 0x00152800010b7983 */ /* 0x001f280000100800 */
[----:B------:R-:W4:Y:S04]  /*1d040*/  LDL R10, [R1+0x1564] ;  /* 0x00156400010a7983 */ /* 0x000f280000100800 */
[----:B------:R-:W4:Y:S04]  /*1d050*/  LDL R9, [R1+0x153c] ;  /* 0x00153c0001097983 */ /* 0x000f280000100800 */
[----:B------:R-:W4:Y:S04]  /*1d060*/  LDL R8, [R1+0x1560] ;  /* 0x0015600001087983 */ /* 0x000f280000100800 */
[----:B------:R0:W-:Y:S04]  /*1d070*/  STL [R1+0x1e64], R13 ;  /* 0x001e640d01007387 */ /* 0x0001e80000100800 */
[----:B------:R-:W4:Y:S04]  /*1d080*/  LDL R7, [R1+0x1538] ;  /* 0x0015380001077983 */ /* 0x000f280000100800 */
[----:B------:R-:W4:Y:S01]  /*1d090*/  LDL R6, [R1+0x1578] ;  /* 0x0015780001067983 */ /* 0x000f220000100800 */
[----:B-1----:R-:W-:Y:S01]  /*1d0a0*/  PRMT R17, RZ, 0x7610, R17 ;  /* 0x00007610ff117816 */ /* 0x002fe20000000011 */
[----:B------:R-:W-:-:S02]  /*1d0b0*/  @!P0 IMAD.MOV.U32 R19, RZ, RZ, R5 ;  /* 0x000000ffff138224 */ /* 0x000fc400078e0005 */
[----:B------:R-:W-:-:S03]  /*1d0c0*/  @!P0 IMAD.MOV.U32 R18, RZ, RZ, R4 ;  /* 0x000000ffff128224 */ /* 0x000fc600078e0004 */
[----:B---3--:R1:W3:Y:S02]  /*1d0d0*/  @!P1 LDG.E.U8 R17, desc[UR40][R20.64] ;  /* 0x0000002814119981 */ /* 0x0082e4000c1e1100 */
[----:B-1----:R-:W-:Y:S02]  /*1d0e0*/  @!P0 IMAD.MOV.U32 R21, RZ, RZ, R3 ;  /* 0x000000ffff158224 */ /* 0x002fe400078e0003 */
[----:B------:R-:W-:Y:S01]  /*1d0f0*/  @!P0 IMAD.MOV.U32 R20, RZ, RZ, R2 ;  /* 0x000000ffff148224 */ /* 0x000fe200078e0002 */
[----:B--2---:R-:W-:Y:S04]  /*1d100*/  STL [R1+0x1e68], R14 ;  /* 0x001e680e01007387 */ /* 0x004fe80000100800 */
[----:B0-----:R-:W2:Y:S04]  /*1d110*/  LDL R13, [R1+0x154c] ;  /* 0x00154c00010d7983 */ /* 0x001ea80000100800 */
[----:B------:R-:W3:Y:S04]  /*1d120*/  LDL R12, [R1+0x1574] ;  /* 0x00157400010c7983 */ /* 0x000ee80000100800 */
[----:B------:R0:W-:Y:S04]  /*1d130*/  STL [R1+0x1e6c], R15 ;  /* 0x001e6c0f01007387 */ /* 0x0001e80000100800 */
[----:B------:R-:W3:Y:S04]  /*1d140*/  LDL R5, [R1+0x1548] ;  /* 0x0015480001057983 */ /* 0x000ee80000100800 */
[----:B------:R-:W3:Y:S04]  /*1d150*/  LDL R4, [R1+0x1588] ;  /* 0x0015880001047983 */ /* 0x000ee80000100800 */
[----:B------:R-:W3:Y:S04]  /*1d160*/  LDL R3, [R1+0x155c] ;  /* 0x00155c0001037983 */ /* 0x000ee80000100800 */
[----:B------:R-:W3:Y:S01]  /*1d170*/  LDL R2, [R1+0x1584] ;  /* 0x0015840001027983 */ /* 0x000ee20000100800 */
[----:B------:R-:W-:-:S03]  /*1d180*/  PRMT R16, RZ, 0x7610, R16 ;  /* 0x00007610ff107816 */ /* 0x000fc60000000010 */
[----:B------:R-:W3:Y:S04]  /*1d190*/  LDL R34, [R1+0x15c4] ;  /* 0x0015c40001227983 */ /* 0x000ee80000100800 */
[----:B------:R-:W3:Y:S04]  /*1d1a0*/  LDL R32, [R1+0x15e8] ;  /* 0x0015e80001207983 */ /* 0x000ee80000100800 */
[----:B0-----:R-:W3:Y:S04]  /*1d1b0*/  LDL R15, [R1+0x15c0] ;  /* 0x0015c000010f7983 */ /* 0x001ee80000100800 */
[----:B------:R0:W3:Y:S04]  /*1d1c0*/  @!P0 LDG.E.U8 R16, desc[UR40][R18.64] ;  /* 0x0000002812108981 */ /* 0x0000e8000c1e1100 */
[----:B------:R-:W3:Y:S01]  /*1d1d0*/  LDL R14, [R1+0x15fc] ;  /* 0x0015fc00010e7983 */ /* 0x000ee20000100800 */
[----:B----4-:R-:W-:-:S02]  /*1d1e0*/  @!P1 IMAD.MOV.U32 R23, RZ, RZ, R11 ;  /* 0x000000ffff179224 */ /* 0x010fc400078e000b */
[----:B------:R-:W-:Y:S01]  /*1d1f0*/  @!P1 IMAD.MOV.U32 R22, RZ, RZ, R10 ;  /* 0x000000ffff169224 */ /* 0x000fe200078e000a */
[----:B------:R-:W4:Y:S04]  /*1d200*/  LDL R11, [R1+0x1558] ;  /* 0x00155800010b7983 */ /* 0x000f280000100800 */
[----:B------:R-:W4:Y:S01]  /*1d210*/  LDL R10, [R1+0x1598] ;  /* 0x00159800010a7983 */ /* 0x000f220000100800 */
[----:B0-----:R-:W-:Y:S02]  /*1d220*/  PRMT R18, RZ, 0x7610, R18 ;  /* 0x00007610ff127816 */ /* 0x001fe40000000012 */
[----:B------:R-:W-:-:S04]  /*1d230*/  PRMT R19, RZ, 0x7610, R19 ;  /* 0x00007610ff137816 */ /* 0x000fc80000000013 */
[----:B------:R0:W4:Y:S04]  /*1d240*/  @!P0 LDG.E.U8 R18, desc[UR40][R20.64] ;  /* 0x0000002814128981 */ /* 0x000128000c1e1100 */
[----:B------:R1:W4:Y:S01]  /*1d250*/  @!P1 LDG.E.U8 R19, desc[UR40][R22.64] ;  /* 0x0000002816139981 */ /* 0x000322000c1e1100 */
[----:B------:R-:W-:Y:S02]  /*1d260*/  @!P1 IMAD.MOV.U32 R24, RZ, RZ, R6 ;  /* 0x000000ffff189224 */ /* 0x000fe400078e0006 */
[----:B------:R-:W-:Y:S01]  /*1d270*/  @!P1 IMAD.MOV.U32 R25, RZ, RZ, R7 ;  /* 0x000000ffff199224 */ /* 0x000fe200078e0007 */
[----:B------:R-:W4:Y:S04]  /*1d280*/  LDL R6, [R1+0x15ac] ;  /* 0x0015ac0001067983 */ /* 0x000f280000100800 */
[----:B------:R-:W4:Y:S01]  /*1d290*/  LDL R7, [R1+0x156c] ;  /* 0x00156c0001077983 */ /* 0x000f220000100800 */
[----:B0-----:R-:W-:Y:S01]  /*1d2a0*/  PRMT R21, RZ, 0x7610, R21 ;  /* 0x00007610ff157816 */ /* 0x001fe20000000015 */
[----:B-1----:R-:W-:-:S02]  /*1d2b0*/  @!P0 IMAD.MOV.U32 R22, RZ, RZ, R8 ;  /* 0x000000ffff168224 */ /* 0x002fc400078e0008 */
[----:B------:R-:W-:Y:S01]  /*1d2c0*/  @!P0 IMAD.MOV.U32 R23, RZ, RZ, R9 ;  /* 0x000000ffff178224 */ /* 0x000fe200078e0009 */
[----:B------:R-:W4:Y:S04]  /*1d2d0*/  LDL R8, [R1+0x1594] ;  /* 0x0015940001087983 */ /* 0x000f280000100800 */
[----:B------:R-:W4:Y:S01]  /*1d2e0*/  LDL R9, [R1+0x1570] ;  /* 0x0015700001097983 */ /* 0x000f220000100800 */
[----:B------:R-:W-:-:S03]  /*1d2f0*/  PRMT R20, RZ, 0x7610, R20 ;  /* 0x00007610ff147816 */ /* 0x000fc60000000014 */
[----:B------:R-:W4:Y:S04]  /*1d300*/  @!P1 LDG.E.U8 R21, desc[UR40][R24.64] ;  /* 0x0000002818159981 */ /* 0x000f28000c1e1100 */
[----:B------:R0:W4:Y:S02]  /*1d310*/  @!P0 LDG.E.U8 R20, desc[UR40][R22.64] ;  /* 0x0000002816148981 */ /* 0x000124000c1e1100 */
[----:B0-----:R-:W-:Y:S01]  /*1d320*/  PRMT R23, RZ, 0x7610, R23 ;  /* 0x00007610ff177816 */ /* 0x001fe20000000017 */
[----:B--2---:R-:W-:Y:S02]  /*1d330*/  @!P0 IMAD.MOV.U32 R25, RZ, RZ, R13 ;  /* 0x000000ffff198224 */ /* 0x004fe400078e000d */
[----:B---3--:R-:W-:Y:S01]  /*1d340*/  @!P0 IMAD.MOV.U32 R24, RZ, RZ, R12 ;  /* 0x000000ffff188224 */ /* 0x008fe200078e000c */
[----:B------:R-:W2:Y:S04]  /*1d350*/  LDL R13, [R1+0x1580] ;  /* 0x00158000010d7983 */ /* 0x000ea80000100800 */
[----:B------:R-:W3:Y:S01]  /*1d360*/  LDL R12, [R1+0x15a8] ;  /* 0x0015a800010c7983 */ /* 0x000ee20000100800 */
[----:B------:R-:W-:-:S02]  /*1d370*/  @!P1 IMAD.MOV.U32 R27, RZ, RZ, R5 ;  /* 0x000000ffff1b9224 */ /* 0x000fc400078e0005 */
[----:B------:R-:W-:Y:S01]  /*1d380*/  @!P1 IMAD.MOV.U32 R26, RZ, RZ, R4 ;  /* 0x000000ffff1a9224 */ /* 0x000fe200078e0004 */
[----:B------:R-:W3:Y:S04]  /*1d390*/  LDL R5, [R1+0x157c] ;  /* 0x00157c0001057983 */ /* 0x000ee80000100800 */
[----:B------:R-:W3:Y:S04]  /*1d3a0*/  LDL R4, [R1+0x15bc] ;  /* 0x0015bc0001047983 */ /* 0x000ee80000100800 */
[----:B------:R0:W3:Y:S02]  /*1d3b0*/  @!P1 LDG.E.U8 R23, desc[UR40][R26.64] ;  /* 0x000000281a179981 */ /* 0x0000e4000c1e1100 */
[----:B0-----:R-:W-:-:S02]  /*1d3c0*/  @!P0 IMAD.MOV.U32 R27, RZ, RZ, R3 ;  /* 0x000000ffff1b8224 */ /* 0x001fc400078e0003 */
[----:B------:R-:W3:Y:S01]  /*1d3d0*/  LDL R3, [R1+0x1590] ;  /* 0x0015900001037983 */ /* 0x000ee20000100800 */
[----:B------:R-:W-:-:S03]  /*1d3e0*/  @!P0 IMAD.MOV.U32 R26, RZ, RZ, R2 ;  /* 0x000000ffff1a8224 */ /* 0x000fc600078e0002 */
[----:B------:R-:W3:Y:S01]  /*1d3f0*/  LDL R2, [R1+0x15b8] ;  /* 0x0015b80001027983 */ /* 0x000ee20000100800 */
[----:B------:R-:W-:Y:S01]  /*1d400*/  PRMT R22, RZ, 0x7610, R22 ;  /* 0x00007610ff167816 */ /* 0x000fe20000000016 */
[----:B----4-:R-:W-:Y:S02]  /*1d410*/  @!P1 IMAD.MOV.U32 R28, RZ, RZ, R10 ;  /* 0x000000ffff1c9224 */ /* 0x010fe400078e000a */
[----:B------:R-:W-:Y:S01]  /*1d420*/  @!P1 IMAD.MOV.U32 R29, RZ, RZ, R11 ;  /* 0x000000ffff1d9224 */ /* 0x000fe200078e000b */
[----:B------:R-:W4:Y:S04]  /*1d430*/  LDL R10, [R1+0x15cc] ;  /* 0x0015cc00010a7983 */ /* 0x000f280000100800 */
[----:B------:R0:W4:Y:S04]  /*1d440*/  @!P0 LDG.E.U8 R22, desc[UR40][R24.64] ;  /* 0x0000002818168981 */ /* 0x000128000c1e1100 */
[----:B------:R-:W4:Y:S01]  /*1d450*/  LDL R11, [R1+0x158c] ;  /* 0x00158c00010b7983 */ /* 0x000f220000100800 */
[----:B0-----:R-:W-:-:S02]  /*1d460*/  PRMT R24, RZ, 0x7610, R24 ;  /* 0x00007610ff187816 */ /* 0x001fc40000000018 */
[----:B------:R-:W-:Y:S01]  /*1d470*/  PRMT R25, RZ, 0x7610, R25 ;  /* 0x00007610ff197816 */ /* 0x000fe20000000019 */
[----:B------:R-:W-:Y:S02]  /*1d480*/  @!P1 IMAD.MOV.U32 R30, RZ, RZ, R6 ;  /* 0x000000ffff1e9224 */ /* 0x000fe400078e0006 */
[----:B------:R-:W-:Y:S01]  /*1d490*/  @!P1 IMAD.MOV.U32 R31, RZ, RZ, R7 ;  /* 0x000000ffff1f9224 */ /* 0x000fe200078e0007 */
[----:B------:R-:W4:Y:S04]  /*1d4a0*/  LDL R6, [R1+0x15dc] ;  /* 0x0015dc0001067983 */ /* 0x000f280000100800 */
[----:B------:R0:W4:Y:S04]  /*1d4b0*/  @!P0 LDG.E.U8 R24, desc[UR40][R26.64] ;  /* 0x000000281a188981 */ /* 0x000128000c1e1100 */
[----:B------:R1:W4:Y:S04]  /*1d4c0*/  @!P1 LDG.E.U8 R25, desc[UR40][R28.64] ;  /* 0x000000281c199981 */ /* 0x000328000c1e1100 */
[----:B------:R-:W4:Y:S01]  /*1d4d0*/  LDL R7, [R1+0x15a0] ;  /* 0x0015a00001077983 */ /* 0x000f220000100800 */
[----:B0-----:R-:W-:-:S02]  /*1d4e0*/  PRMT R26, RZ, 0x7610, R26 ;  /* 0x00007610ff1a7816 */ /* 0x001fc4000000001a */
[----:B------:R-:W-:Y:S01]  /*1d4f0*/  PRMT R27, RZ, 0x7610, R27 ;  /* 0x00007610ff1b7816 */ /* 0x000fe2000000001b */
[----:B-1----:R-:W-:Y:S02]  /*1d500*/  @!P0 IMAD.MOV.U32 R28, RZ, RZ, R8 ;  /* 0x000000ffff1c8224 */ /* 0x002fe400078e0008 */
[----:B------:R-:W-:Y:S01]  /*1d510*/  @!P0 IMAD.MOV.U32 R29, RZ, RZ, R9 ;  /* 0x000000ffff1d8224 */ /* 0x000fe200078e0009 */
[----:B------:R-:W4:Y:S04]  /*1d520*/  LDL R8, [R1+0x15c8] ;  /* 0x0015c80001087983 */ /* 0x000f280000100800 */
[----:B------:R-:W4:Y:S04]  /*1d530*/  LDL R9, [R1+0x15a4] ;  /* 0x0015a40001097983 */ /* 0x000f280000100800 */
[----:B------:R0:W4:Y:S04]  /*1d540*/  @!P0 LDG.E.U8 R26, desc[UR40][R28.64] ;  /* 0x000000281c1a8981 */ /* 0x000128000c1e1100 */
[----:B------:R2:W4:Y:S01]  /*1d550*/  @!P1 LDG.E.U8 R27, desc[UR40][R30.64] ;  /* 0x000000281e1b9981 */ /* 0x000522000c1e1100 */
[----:B0-----:R-:W-:-:S02]  /*1d560*/  PRMT R28, RZ, 0x7610, R28 ;  /* 0x00007610ff1c7816 */ /* 0x001fc4000000001c */
[----:B------:R-:W-:Y:S01]  /*1d570*/  PRMT R29, RZ, 0x7610, R29 ;  /* 0x00007610ff1d7816 */ /* 0x000fe2000000001d */
[----:B--2---:R-:W-:Y:S02]  /*1d580*/  @!P0 IMAD.MOV.U32 R31, RZ, RZ, R13 ;  /* 0x000000ffff1f8224 */ /* 0x004fe400078e000d */
[----:B---3--:R-:W-:Y:S01]  /*1d590*/  @!P0 IMAD.MOV.U32 R30, RZ, RZ, R12 ;  /* 0x000000ffff1e8224 */ /* 0x008fe200078e000c */
[----:B------:R-:W-:Y:S01]  /*1d5a0*/  PRMT R33, RZ, 0x7610, R33 ;  /* 0x00007610ff217816 */ /* 0x000fe20000000021 */
[----:B------:R-:W2:Y:S04]  /*1d5b0*/  LDL R13, [R1+0x15d4] ;  /* 0x0015d400010d7983 */ /* 0x000ea80000100800 */
[----:B------:R0:W3:Y:S04]  /*1d5c0*/  @!P0 LDG.E.U8 R28, desc[UR40][R30.64] ;  /* 0x000000281e1c8981 */ /* 0x0000e8000c1e1100 */
[----:B------:R-:W2:Y:S01]  /*1d5d0*/  LDL R12, [R1+0x15f8] ;  /* 0x0015f800010c7983 */ /* 0x000ea20000100800 */
[----:B0-----:R-:W-:-:S02]  /*1d5e0*/  @!P1 IMAD.MOV.U32 R30, RZ, RZ, R4 ;  /* 0x000000ffff1e9224 */ /* 0x001fc400078e0004 */
[----:B------:R-:W-:Y:S01]  /*1d5f0*/  @!P1 IMAD.MOV.U32 R31, RZ, RZ, R5 ;  /* 0x000000ffff1f9224 */ /* 0x000fe200078e0005 */
[----:B------:R-:W2:Y:S04]  /*1d600*/  LDL R4, [R1+0x15d8] ;  /* 0x0015d80001047983 */ /* 0x000ea80000100800 */
[----:B------:R-:W3:Y:S04]  /*1d610*/  LDL R5, [R1+0x15b4] ;  /* 0x0015b40001057983 */ /* 0x000ee80000100800 */
[----:B------:R0:W3:Y:S02]  /*1d620*/  @!P1 LDG.E.U8 R29, desc[UR40][R30.64] ;  /* 0x000000281e1d9981 */ /* 0x0000e4000c1e1100 */
[----:B0-----:R-:W-:-:S02]  /*1d630*/  @!P0 IMAD.MOV.U32 R31, RZ, RZ, R3 ;  /* 0x000000ffff1f8224 */ /* 0x001fc400078e0003 */
[----:B------:R-:W3:Y:S01]  /*1d640*/  LDL R3, [R1+0x15b0] ;  /* 0x0015b00001037983 */ /* 0x000ee20000100800 */
[----:B------:R-:W-:-:S03]  /*1d650*/  @!P0 IMAD.MOV.U32 R30, RZ, RZ, R2 ;  /* 0x000000ffff1e8224 */ /* 0x000fc600078e0002 */
[----:B------:R-:W3:Y:S01]  /*1d660*/  LDL R2, [R1+0x15ec] ;  /* 0x0015ec0001027983 */ /* 0x000ee20000100800 */
[----:B------:R-:W-:-:S03]  /*1d670*/  PRMT R35, RZ, 0x7610, R35 ;  /* 0x00007610ff237816 */ /* 0x000fc60000000023 */
[----:B------:R4:W3:Y:S01]  /*1d680*/  @!P0 LDG.E.U8 R33, desc[UR40][R30.64] ;  /* 0x000000281e218981 */ /* 0x0008e2000c1e1100 */
[----:B------:R-:W-:Y:S01]  /*1d690*/  PRMT R37, RZ, 0x7610, R37 ;  /* 0x00007610ff257816 */ /* 0x000fe20000000025 */
[----:B----4-:R-:W-:Y:S02]  /*1d6a0*/  @!P1 IMAD.MOV.U32 R30, RZ, RZ, R10 ;  /* 0x000000ffff1e9224 */ /* 0x010fe400078e000a */
[----:B------:R-:W-:Y:S01]  /*1d6b0*/  @!P1 IMAD.MOV.U32 R31, RZ, RZ, R11 ;  /* 0x000000ffff1f9224 */ /* 0x000fe200078e000b */
[----:B------:R-:W4:Y:S04]  /*1d6c0*/  LDL R10, [R1+0x160c] ;  /* 0x00160c00010a7983 */ /* 0x000f280000100800 */
[----:B------:R-:W4:Y:S04]  /*1d6d0*/  LDL R11, [R1+0x15d0] ;  /* 0x0015d000010b7983 */ /* 0x000f280000100800 */
[----:B------:R0:W4:Y:S01]  /*1d6e0*/  @!P1 LDG.E.U8 R35, desc[UR40][R30.64] ;  /* 0x000000281e239981 */ /* 0x000122000c1e1100 */
[----:B------:R-:W-:Y:S01]  /*1d6f0*/  PRMT R39, RZ, 0x7610, R39 ;  /* 0x00007610ff277816 */ /* 0x000fe20000000027 */
[----:B0-----:R-:W-:-:S02]  /*1d700*/  @!P0 IMAD.MOV.U32 R30, RZ, RZ, R8 ;  /* 0x000000ffff1e8224 */ /* 0x001fc400078e0008 */
        /* <DEDUP_REMOVED lines=9> */
[----:B------:R2:W4:Y:S02]  /*1d7a0*/  @!P1 LDG.E.U8 R39, desc[UR40][R30.64] ;  /* 0x000000281e279981 */ /* 0x000524000c1e1100 */
[----:B--2---:R-:W-:-:S02]  /*1d7b0*/  @!P0 IMAD.MOV.U32 R30, RZ, RZ, R4 ;  /* 0x000000ffff1e8224 */ /* 0x004fc400078e0004 */
[----:B---3--:R-:W-:Y:S01]  /*1d7c0*/  @!P0 IMAD.MOV.U32 R31, RZ, RZ, R5 ;  /* 0x000000ffff1f8224 */ /* 0x008fe200078e0005 */
[----:B------:R-:W2:Y:S04]  /*1d7d0*/  LDL R4, [R1+0x1610] ;  /* 0x0016100001047983 */ /* 0x000ea80000100800 */
[----:B------:R-:W3:Y:S04]  /*1d7e0*/  LDL R5, [R1+0x15f4] ;  /* 0x0015f40001057983 */ /* 0x000ee80000100800 */
[----:B------:R0:W3:Y:S02]  /*1d7f0*/  @!P0 LDG.E.U8 R41, desc[UR40][R30.64] ;  /* 0x000000281e298981 */ /* 0x0000e4000c1e1100 */
[----:B0-----:R-:W-:-:S02]  /*1d800*/  @!P1 IMAD.MOV.U32 R31, RZ, RZ, R3 ;  /* 0x000000ffff1f9224 */ /* 0x001fc400078e0003 */
[----:B------:R-:W3:Y:S01]  /*1d810*/  LDL R3, [R1+0x15f0] ;  /* 0x0015f00001037983 */ /* 0x000ee20000100800 */
[----:B------:R-:W-:-:S03]  /*1d820*/  @!P1 IMAD.MOV.U32 R30, RZ, RZ, R2 ;  /* 0x000000ffff1e9224 */ /* 0x000fc600078e0002 */
[----:B------:R-:W3:Y:S01]  /*1d830*/  LDL R2, [R1+0x161c] ;  /* 0x00161c0001027983 */ /* 0x000ee20000100800 */
[----:B------:R-:W-:Y:S02]  /*1d840*/  PRMT R43, RZ, 0x7610, R43 ;  /* 0x00007610ff2b7816 */ /* 0x000fe4000000002b */
[----:B------:R-:W-:-:S04]  /*1d850*/  PRMT R45, RZ, 0x7610, R45 ;  /* 0x00007610ff2d7816 */ /* 0x000fc8000000002d */
[----:B------:R0:W3:Y:S01]  /*1d860*/  @!P1 LDG.E.U8 R43, desc[UR40][R30.64] ;  /* 0x000000281e2b9981 */ /* 0x0000e2000c1e1100 */
[----:B------:R-:W-:Y:S01]  /*1d870*/  PRMT R47, RZ, 0x7610, R47 ;  /* 0x00007610ff2f7816 */ /* 0x000fe2000000002f */
[----:B0-----:R-:W-:Y:S02]  /*1d880*/  @!P0 IMAD.MOV.U32 R30, RZ, RZ, R32 ;  /* 0x000000ffff1e8224 */ /* 0x001fe400078e0020 */
[----:B------:R-:W-:-:S05]  /*1d890*/  @!P0 IMAD.MOV.U32 R31, RZ, RZ, R34 ;  /* 0x000000ffff1f8224 */ /* 0x000fca00078e0022 */
        /* <DEDUP_REMOVED lines=10> */
[----:B----4-:R-:W-:Y:S02]  /*1d940*/  @!P1 IMAD.MOV.U32 R30, RZ, RZ, R10 ;  /* 0x000000ffff1e9224 */ /* 0x010fe400078e000a */
[----:B------:R-:W-:-:S05]  /*1d950*/  @!P1 IMAD.MOV.U32 R31, RZ, RZ, R11 ;  /* 0x000000ffff1f9224 */ /* 0x000fca00078e000b */
        /* <DEDUP_REMOVED lines=8> */
[----:B------:R2:W4:Y:S02]  /*1d9e0*/  @!P1 LDG.E.U8 R55, desc[UR40][R30.64] ;  /* 0x000000281e379981 */ /* 0x000524000c1e1100 */
[----:B--2---:R-:W-:Y:S02]  /*1d9f0*/  @!P0 IMAD.MOV.U32 R30, RZ, RZ, R4 ;  /* 0x000000ffff1e8224 */ /* 0x004fe400078e0004 */
[----:B---3--:R-:W-:Y:S01]  /*1da00*/  @!P0 IMAD.MOV.U32 R31, RZ, RZ, R5 ;  /* 0x000000ffff1f8224 */ /* 0x008fe200078e0005 */
[----:B------:R-:W-:Y:S04]  /*1da10*/  LDS.U8 R4, [R0+UR4+0x198] ;  /* 0x0001980400047984 */ /* 0x000fe80008000000 */
[----:B------:R0:W2:Y:S02]  /*1da20*/  @!P0 LDG.E.U8 R56, desc[UR40][R30.64] ;  /* 0x000000281e388981 */ /* 0x0000a4000c1e1100 */
[----:B0-----:R-:W-:-:S02]  /*1da30*/  @!P1 IMAD.MOV.U32 R31, RZ, RZ, R3 ;  /* 0x000000ffff1f9224 */ /* 0x001fc400078e0003 */
[----:B------:R-:W0:Y:S01]  /*1da40*/  LDS.U8 R3, [R0+UR4+0x110] ;  /* 0x0001100400037984 */ /* 0x000e220008000000 */
[----:B------:R-:W-:-:S03]  /*1da50*/  @!P1 IMAD.MOV.U32 R30, RZ, RZ, R2 ;  /* 0x000000ffff1e9224 */ /* 0x000fc600078e0002 */
[----:B------:R-:W1:Y:S04]  /*1da60*/  LDS.U8 R2, [R0+UR4+0x8] ;  /* 0x0000080400027984 */ /* 0x000e680008000000 */
[----:B0-----:R-:W-:Y:S04]  /*1da70*/  STL [R1+0x854], R3 ;  /* 0x0008540301007387 */ /* 0x001fe80000100800 */
[----:B------:R-:W0:Y:S04]  /*1da80*/  LDS.U8 R3, [R0+UR4+0x80] ;  /* 0x0000800400037984 */ /* 0x000e280008000000 */
[----:B------:R-:W-:Y:S04]  /*1da90*/  STL [R1+0x850], R4 ;  /* 0x0008500401007387 */ /* 0x000fe80000100800 */
[----:B------:R-:W3:Y:S04]  /*1daa0*/  LDS.U8 R4, [R0+UR4+0x118] ;  /* 0x0001180400047984 */ /* 0x000ee80008000000 */
[----:B-1----:R-:W-:Y:S04]  /*1dab0*/  STL [R1+0xf8], R2 ;  /* 0x0000f80201007387 */ /* 0x002fe80000100800 */
[----:B------:R-:W1:Y:S04]  /*1dac0*/  LDS.U8 R2, [R0+UR4+0x190] ;  /* 0x0001900400027984 */ /* 0x000e680008000000 */
[----:B0-----:R-:W-:Y:S04]  /*1dad0*/  STL [R1+0xf4], R3 ;  /* 0x0000f40301007387 */ /* 0x001fe80000100800 */
[----:B------:R-:W0:Y:S04]  /*1dae0*/  LDS.U8 R3, [R0+UR4+0x800] ;  /* 0x0008000400037984 */ /* 0x000e280008000000 */
[----:B---3--:R-:W-:Y:S04]  /*1daf0*/  STL [R1+0x85c], R4 ;  /* 0x00085c0401007387 */ /* 0x008fe80000100800 */
        /* <DEDUP_REMOVED lines=104> */
[----:B------:R-:W1:Y:S01]  /*1e180*/  LDS.U8 R2, [R0+UR4+0x1890] ;  /* 0x0018900400027984 */ /* 0x000e620008000000 */
[----:B------:R-:W-:-:S06]  /*1e190*/  PRMT R57, RZ, 0x7610, R57 ;  /* 0x00007610ff397816 */ /* 0x000fcc0000000039 */
[----:B------:R2:W4:Y:S04]  /*1e1a0*/  @!P1 LDG.E.U8 R57, desc[UR40][R30.64] ;  /* 0x000000281e399981 */ /* 0x000528000c1e1100 */
[----:B--2---:R-:W-:Y:S04]  /*1e1b0*/  LDS.U8 R31, [R0+UR4] ;  /* 0x00000004001f7984 */ /* 0x004fe80008000000 */
[----:B------:R-:W-:Y:S04]  /*1e1c0*/  LDS.U8 R30, [R0+UR4+0x88] ;  /* 0x00008804001e7984 */ /* 0x000fe80008000000 */
[----:B0-----:R0:W-:Y:S04]  /*1e1d0*/  STL [R1+0x1674], R3 ;  /* 0x0016740301007387 */ /* 0x0011e80000100800 */
[----:B---3--:R-:W-:Y:S04]  /*1e1e0*/  STL [R1+0x990], R4 ;  /* 0x0009900401007387 */ /* 0x008fe80000100800 */
[----:B------:R-:W2:Y:S04]  /*1e1f0*/  LDS.U8 R4, [R0+UR4+0x1908] ;  /* 0x0019080400047984 */ /* 0x000ea80008000000 */
[----:B-1----:R-:W-:Y:S04]  /*1e200*/  STL [R1+0x98c], R2 ;  /* 0x00098c0201007387 */ /* 0x002fe80000100800 */
[----:B------:R-:W1:Y:S04]  /*1e210*/  LDS.U8 R2, [R0+UR4+0x1980] ;  /* 0x0019800400027984 */ /* 0x000e680008000000 */
[----:B------:R-:W-:Y:S01]  /*1e220*/  STL [R1+0x1760], R0 ;  /* 0x0017600001007387 */ /* 0x000fe20000100800 */
[----:B0-----:R-:W-:-:S05]  /*1e230*/  LOP3.LUT R3, R0, 0x20, RZ, 0x3c, !PT ;  /* 0x0000002000037812 */ /* 0x001fca00078e3cff */
[----:B------:R-:W0:Y:S01]  /*1e240*/  LDS.U8 R0, [R3+UR4] ;  /* 0x0000000403007984 */ /* 0x000e220008000000 */
[----:B------:R-:W3:Y:S01]  /*1e250*/  S2R R60, SR_TID.X ;  /* 0x00000000003c7919 */ /* 0x000ee20000002100 */
[----:B------:R-:W0:Y:S02]  /*1e260*/  S2R R61, SR_TID.X ;  /* 0x00000000003d7919 */ /* 0x000e240000002100 */
[----:B------:R-:W-:Y:S04]  /*1e270*/  LDS.U8 R5, [R3+UR4+0x1890] ;  /* 0x0018900403057984 */ /* 0x000fe80008000000 */
[----:B--2---:R-:W-:Y:S04]  /*1e280*/  STL [R1+0x1680], R4 ;  /* 0x0016800401007387 */ /* 0x004fe80000100800 */
[----:B-1----:R-:W-:Y:S04]  /*1e290*/  STL [R1+0x167c], R2 ;  /* 0x00167c0201007387 */ /* 0x002fe80000100800 */
[----:B------:R-:W1:Y:S04]  /*1e2a0*/  LDS.U8 R4, [R3+UR4+0x88] ;  /* 0x0000880403047984 */ /* 0x000e680008000000 */
[----:B------:R-:W2:Y:S04]  /*1e2b0*/  LDS.U8 R2, [R3+UR4+0x110] ;  /* 0x0001100403027984 */ /* 0x000ea80008000000 */
[----:B0-----:R-:W-:Y:S04]  /*1e2c0*/  STL [R1+0x184], R0 ;  /* 0x0001840001007387 */ /* 0x001fe80000100800 */
[----:B------:R-:W0:Y:S04]  /*1e2d0*/  LDS.U8 R0, [R3+UR4+0x198] ;  /* 0x0001980403007984 */ /* 0x000e280008000000 */
[----:B-1----:R-:W-:Y:S04]  /*1e2e0*/  STL [R1+0x180], R4 ;  /* 0x0001800401007387 */ /* 0x002fe80000100800 */
[----:B------:R-:W1:Y:S04]  /*1e2f0*/  LDS.U8 R4, [R3+UR4+0x8] ;  /* 0x0000080403047984 */ /* 0x000e680008000000 */
[----:B--2---:R-:W-:Y:S04]  /*1e300*/  STL [R1+0x894], R2 ;  /* 0x0008940201007387 */ /* 0x004fe80000100800 */
        /* <DEDUP_REMOVED lines=100> */
[----:B--2---:R-:W-:Y:S04]  /*1e950*/  STL [R1+0x9bc], R2 ;  /* 0x0009bc0201007387 */ /* 0x004fe80000100800 */
[----:B------:R-:W1:Y:S04]  /*1e960*/  LDS.U8 R4, [R3+UR4+0x1180] ;  /* 0x0011800403047984 */ /* 0x000e680008000000 */
[----:B------:R-:W-:Y:S04]  /*1e970*/  LDS.U8 R2, [R3+UR4+0x1898] ;  /* 0x0018980403027984 */ /* 0x000fe80008000000 */
[----:B0-----:R-:W-:Y:S04]  /*1e980*/  STL [R1+0x16b0], R0 ;  /* 0x0016b00001007387 */ /* 0x001fe80000100800 */
[----:B------:R-:W0:Y:S04]  /*1e990*/  LDS.U8 R0, [R3+UR4+0x1810] ;  /* 0x0018100403007984 */ /* 0x000e280008000000 */
[----:B-1----:R-:W-:Y:S01]  /*1e9a0*/  STL [R1+0x16ac], R4 ;  /* 0x0016ac0401007387 */ /* 0x002fe20000100800 */
[----:B------:R-:W-:-:S03]  /*1e9b0*/  SHF.R.U32.HI R61, RZ, 0x2, R61 ;  /* 0x00000002ff3d7819 */ /* 0x000fc6000001163d */
[----:B------:R-:W-:Y:S04]  /*1e9c0*/  LDS.U8 R4, [R3+UR4+0x1908] ;  /* 0x0019080403047984 */ /* 0x000fe80008000000 */
[----:B0-----:R-:W-:Y:S04]  /*1e9d0*/  STL [R1+0x9c8], R0 ;  /* 0x0009c80001007387 */ /* 0x001fe80000100800 */
[----:B------:R-:W0:Y:S04]  /*1e9e0*/  LDS.U8 R0, [R3+UR4+0x1900] ;  /* 0x0019000403007984 */ /* 0x000e280008000000 */
[----:B------:R-:W-:Y:S04]  /*1e9f0*/  STL [R1+0x9c4], R2 ;  /* 0x0009c40201007387 */ /* 0x000fe80000100800 */
[----:B------:R-:W1:Y:S01]  /*1ea00*/  LDS.U8 R2, [R3+UR4+0x1988] ;  /* 0x0019880403027984 */ /* 0x000e620008000000 */
[----:B------:R-:W-:-:S03]  /*1ea10*/  SGXT.U32 R61, R61, 0x3 ;  /* 0x000000033d3d781a */ /* 0x000fc60000000000 */
[----:B0-----:R-:W-:Y:S04]  /*1ea20*/  STL [R1+0x16b8], R0 ;  /* 0x0016b80001007387 */ /* 0x001fe80000100800 */
[----:B------:R-:W0:Y:S04]  /*1ea30*/  LDS.U8 R0, [R3+UR4+0x1818] ;  /* 0x0018180403007984 */ /* 0x000e280008000000 */
[----:B-1----:R3:W-:Y:S02]  /*1ea40*/  STL [R1+0x16b4], R2 ;  /* 0x0016b40201007387 */ /* 0x0027e40000100800 */
[----:B---3--:R-:W-:-:S05]  /*1ea50*/  LOP3.LUT R2, R60, 0x3, RZ, 0xc0, !PT ;  /* 0x000000033c027812 */ /* 0x008fca00078ec0ff */
[----:B------:R-:W-:-:S05]  /*1ea60*/  IMAD R2, R2, 0x220, RZ ;  /* 0x0000022002027824 */ /* 0x000fca00078e02ff */
[----:B------:R-:W-:-:S04]  /*1ea70*/  LOP3.LUT R2, R2, R61, RZ, 0xfc, !PT ;  /* 0x0000003d02027212 */ /* 0x000fc800078efcff */
[----:B------:R-:W-:Y:S01]  /*1ea80*/  LOP3.LUT R2, R2, 0x40, RZ, 0x3c, !PT ;  /* 0x0000004002027812 */ /* 0x000fe200078e3cff */
[----:B0-----:R-:W-:Y:S04]  /*1ea90*/  STL [R1+0x9d0], R0 ;  /* 0x0009d00001007387 */ /* 0x001fe80000100800 */
[----:B------:R-:W0:Y:S04]  /*1eaa0*/  LDS.U8 R0, [R3+UR4+0x1980] ;  /* 0x0019800403007984 */ /* 0x000e280008000000 */
[----:B------:R-:W1:Y:S04]  /*1eab0*/  LDS.U8 R3, [R2+UR4] ;  /* 0x0000000402037984 */ /* 0x000e680008000000 */
[----:B------:R-:W-:Y:S04]  /*1eac0*/  STL [R1+0x9cc], R5 ;  /* 0x0009cc0501007387 */ /* 0x000fe80000100800 */
[----:B------:R-:W-:Y:S04]  /*1ead0*/  STL [R1+0x16c0], R4 ;  /* 0x0016c00401007387 */ /* 0x000fe80000100800 */
[----:B------:R-:W2:Y:S04]  /*1eae0*/  LDS.U8 R4, [R2+UR4+0x88] ;  /* 0x0000880402047984 */ /* 0x000ea80008000000 */
[----:B------:R-:W-:Y:S04]  /*1eaf0*/  LDS.U8 R5, [R2+UR4+0x1908] ;  /* 0x0019080402057984 */ /* 0x000fe80008000000 */
        /* <DEDUP_REMOVED lines=113> */
[----:B------:R-:W-:Y:S04]  /*1f210*/  LDS.U8 R4, [R2+UR4+0x1988] ;  /* 0x0019880402047984 */ /* 0x000fe80008000000 */
[----:B0-----:R-:W-:Y:S04]  /*1f220*/  STL [R1+0xa08], R0 ;  /* 0x000a080001007387 */ /* 0x001fe80000100800 */
[----:B------:R-:W0:Y:S04]  /*1f230*/  LDS.U8 R0, [R2+UR4+0x1900] ;  /* 0x0019000402007984 */ /* 0x000e280008000000 */
[----:B-1----:R-:W-:Y:S04]  /*1f240*/  STL [R1+0xa04], R3 ;  /* 0x000a040301007387 */ /* 0x002fe80000100800 */
[----:B------:R-:W1:Y:S04]  /*1f250*/  LDS.U8 R3, [R2+UR4+0x1818] ;  /* 0x0018180402037984 */ /* 0x000e680008000000 */
[----:B0-----:R0:W-:Y:S04]  /*1f260*/  STL [R1+0x16f8], R0 ;  /* 0x0016f80001007387 */ /* 0x0011e80000100800 */
[----:B------:R-:W-:Y:S04]  /*1f270*/  STL [R1+0x16f4], R4 ;  /* 0x0016f40401007387 */ /* 0x000fe80000100800 */
[----:B-1----:R-:W-:Y:S04]  /*1f280*/  STL [R1+0xa10], R3 ;  /* 0x000a100301007387 */ /* 0x002fe80000100800 */
[----:B------:R-:W1:Y:S04]  /*1f290*/  LDS.U8 R3, [R2+UR4+0x1890] ;  /* 0x0018900402037984 */ /* 0x000e680008000000 */
[----:B------:R-:W2:Y:S01]  /*1f2a0*/  LDS.U8 R4, [R2+UR4+0x1980] ;  /* 0x0019800402047984 */ /* 0x000ea20008000000 */
[----:B0-----:R-:W-:-:S05]  /*1f2b0*/  LOP3.LUT R0, R60, 0x3, RZ, 0xc0, !PT ;  /* 0x000000033c007812 */ /* 0x001fca00078ec0ff */
[----:B------:R-:W-:-:S05]  /*1f2c0*/  IMAD R0, R0, 0x220, RZ ;  /* 0x0000022000007824 */ /* 0x000fca00078e02ff */
[----:B------:R-:W-:-:S04]  /*1f2d0*/  LOP3.LUT R0, R0, R61, RZ, 0xfc, !PT ;  /* 0x0000003d00007212 */ /* 0x000fc800078efcff */
[----:B------:R-:W-:-:S05]  /*1f2e0*/  LOP3.LUT R0, R0, 0x60, RZ, 0x3c, !PT ;  /* 0x0000006000007812 */ /* 0x000fca00078e3cff */
[----:B------:R-:W-:Y:S04]  /*1f2f0*/  LDS.U8 R2, [R0+UR4+0x88] ;  /* 0x0000880400027984 */ /* 0x000fe80008000000 */
[----:B-1----:R-:W-:Y:S04]  /*1f300*/  STL [R1+0xa0c], R3 ;  /* 0x000a0c0301007387 */ /* 0x002fe80000100800 */
[----:B------:R-:W0:Y:S04]  /*1f310*/  LDS.U8 R3, [R0+UR4] ;  /* 0x0000000400037984 */ /* 0x000e280008000000 */
[----:B------:R-:W-:Y:S04]  /*1f320*/  STL [R1+0x1700], R5 ;  /* 0x0017000501007387 */ /* 0x000fe80000100800 */
[----:B--2---:R-:W-:Y:S04]  /*1f330*/  STL [R1+0x16fc], R4 ;  /* 0x0016fc0401007387 */ /* 0x004fe80000100800 */
[----:B------:R-:W1:Y:S04]  /*1f340*/  LDS.U8 R4, [R0+UR4+0x110] ;  /* 0x0001100400047984 */ /* 0x000e680008000000 */
[----:B0-----:R-:W-:Y:S04]  /*1f350*/  STL [R1+0x7ec], R3 ;  /* 0x0007ec0301007387 */ /* 0x001fe80000100800 */
[----:B------:R-:W0:Y:S04]  /*1f360*/  LDS.U8 R3, [R0+UR4+0x198] ;  /* 0x0001980400037984 */ /* 0x000e280008000000 */
[----:B------:R-:W-:Y:S04]  /*1f370*/  STL [R1+0x7e8], R2 ;  /* 0x0007e80201007387 */ /* 0x000fe80000100800 */
[----:B------:R-:W2:Y:S04]  /*1f380*/  LDS.U8 R2, [R0+UR4+0x8] ;  /* 0x0000080400027984 */ /* 0x000ea80008000000 */
[----:B-1----:R-:W-:Y:S04]  /*1f390*/  STL [R1+0x914], R4 ;  /* 0x0009140401007387 */ /* 0x002fe80000100800 */
[----:B------:R-:W1:Y:S04]  /*1f3a0*/  LDS.U8 R4, [R0+UR4+0x80] ;  /* 0x0000800400047984 */ /* 0x000e680008000000 */
[----:B0-----:R-:W-:Y:S04]  /*1f3b0*/  STL [R1+0x910], R3 ;  /* 0x0009100301007387 */ /* 0x001fe80000100800 */
[----:B------:R-:W0:Y:S04]  /*1f3c0*/  LDS.U8 R3, [R0+UR4+0x118] ;  /* 0x0001180400037984 */ /* 0x000e280008000000 */
[----:B--2---:R-:W-:Y:S04]  /*1f3d0*/  STL [R1+0x7f4], R2 ;  /* 0x0007f40201007387 */ /* 0x004fe80000100800 */
        /* <DEDUP_REMOVED lines=68> */
[----:B------:R-:W3:Y:S04]  /*1f820*/  LDL.LU R52, [R1+0x154] ;  /* 0x0001540001347983 */ /* 0x000ee80000300800 */
[----:B------:R-:W-:Y:S04]  /*1f830*/  LDS.U8 R4, [R0+UR4+0x900] ;  /* 0x0009000400047984 */ /* 0x000fe80008000000 */
[----:B0-----:R-:W-:Y:S04]  /*1f840*/  STL [R1+0x938], R3 ;  /* 0x0009380301007387 */ /* 0x001fe80000100800 */
[----:B------:R-:W3:Y:S04]  /*1f850*/  LDL.LU R54, [R1+0x150] ;  /* 0x0001500001367983 */ /* 0x000ee80000300800 */
[----:B--2---:R-:W-:Y:S04]  /*1f860*/  STL [R1+0x83c], R2 ;  /* 0x00083c0201007387 */ /* 0x004fe80000100800 */
[----:B------:R-:W0:Y:S04]  /*1f870*/  LDS.U8 R2, [R0+UR4+0x898] ;  /* 0x0008980400027984 */ /* 0x000e280008000000 */
[----:B------:R-:W2:Y:S04]  /*1f880*/  LDL.LU R58, [R1+0x14c] ;  /* 0x00014c00013a7983 */ /* 0x000ea80000300800 */
[----:B------:R-:W2:Y:S04]  /*1f890*/  LDL.LU R59, [R1+0x148] ;  /* 0x00014800013b7983 */ /* 0x000ea80000300800 */
[----:B------:R-:W2:Y:S04]  /*1f8a0*/  LDL.LU R61, [R1+0x134] ;  /* 0x00013400013d7983 */ /* 0x000ea80000300800 */
[----:B------:R-:W1:Y:S04]  /*1f8b0*/  LDS.U8 R3, [R0+UR4+0x988] ;  /* 0x0009880400037984 */ /* 0x000e680008000000 */
[----:B0-----:R-:W-:Y:S04]  /*1f8c0*/  STL [R1+0x838], R2 ;  /* 0x0008380201007387 */ /* 0x001fe80000100800 */
[----:B------:R-:W0:Y:S04]  /*1f8d0*/  LDS.U8 R2, [R0+UR4+0x818] ;  /* 0x0008180400027984 */ /* 0x000e280008000000 */
[----:B------:R-:W-:Y:S04]  /*1f8e0*/  STL [R1+0x944], R4 ;  /* 0x0009440401007387 */ /* 0x000fe80000100800 */
[----:B------:R-:W4:Y:S04]  /*1f8f0*/  LDS.U8 R4, [R0+UR4+0x890] ;  /* 0x0008900400047984 */ /* 0x000f280008000000 */
[----:B-1----:R-:W-:Y:S04]  /*1f900*/  STL [R1+0x940], R3 ;  /* 0x0009400301007387 */ /* 0x002fe80000100800 */
[----:B------:R-:W1:Y:S04]  /*1f910*/  LDS.U8 R3, [R0+UR4+0x908] ;  /* 0x0009080400037984 */ /* 0x000e680008000000 */
[----:B0-----:R-:W-:Y:S04]  /*1f920*/  STL [R1+0x844], R2 ;  /* 0x0008440201007387 */ /* 0x001fe80000100800 */
[----:B------:R-:W0:Y:S04]  /*1f930*/  LDS.U8 R2, [R0+UR4+0x980] ;  /* 0x0009800400027984 */ /* 0x000e280008000000 */
[----:B----4-:R-:W-:Y:S04]  /*1f940*/  STL [R1+0x840], R4 ;  /* 0x0008400401007387 */ /* 0x010fe80000100800 */
        /* <DEDUP_REMOVED lines=26> */
[----:B------:R-:W1:Y:S01]  /*1faf0*/  LDS.U8 R3, [R0+UR4+0x1890] ;  /* 0x0018900400037984 */ /* 0x000e620008000000 */
[----:B------:R-:W-:-:S03]  /*1fb00*/  LOP3.LUT R60, R60, 0x1f, RZ, 0xc0, !PT ;  /* 0x0000001f3c3c7812 */ /* 0x000fc600078ec0ff */
[----:B0-----:R-:W-:Y:S04]  /*1fb10*/  STL [R1+0x1734], R2 ;  /* 0x0017340201007387 */ /* 0x001fe80000100800 */
[----:B------:R-:W0:Y:S04]  /*1fb20*/  LDS.U8 R2, [R0+UR4+0x1908] ;  /* 0x0019080400027984 */ /* 0x000e280008000000 */
[----:B------:R-:W0:Y:S01]  /*1fb30*/  LDS.U8 R0, [R0+UR4+0x1980] ;  /* 0x0019800400007984 */ /* 0x000e220008000000 */
[----:B------:R-:W-:Y:S06]  /*1fb40*/  BAR.SYNC.DEFER_BLOCKING 0x0 ;  /* 0x0000000000007b1d */ /* 0x000fec0000010000 */
[----:B----4-:R-:W-:Y:S04]  /*1fb50*/  STL [R1+0x1640], R4 ;  /* 0x0016400401007387 */ /* 0x010fe80000100800 */
[----:B-1----:R-:W-:Y:S04]  /*1fb60*/  STL [R1+0x163c], R3 ;  /* 0x00163c0301007387 */ /* 0x002fe80000100800 */
[----:B---3--:R-:W-:Y:S04]  /*1fb70*/  STS.U8 [R60+UR4], R52 ;  /* 0x000000343c007988 */ /* 0x008fe80008000004 */
[----:B------:R-:W-:Y:S04]  /*1fb80*/  STS.U8 [R60+UR4+0x20], R54 ;  /* 0x000020363c007988 */ /* 0x000fe80008000004 */
[----:B--2---:R-:W-:Y:S04]  /*1fb90*/  STS.U8 [R60+UR4+0x40], R58 ;  /* 0x0000403a3c007988 */ /* 0x004fe80008000004 */
[----:B------:R1:W-:Y:S04]  /*1fba0*/  STS.U8 [R60+UR4+0x60], R59 ;  /* 0x0000603b3c007988 */ /* 0x0003e80008000004 */
[----:B0-----:R0:W-:Y:S04]  /*1fbb0*/  STL [R1+0x1740], R2 ;  /* 0x0017400201007387 */ /* 0x0011e80000100800 */
[----:B------:R2:W-:Y:S04]  /*1fbc0*/  STL [R1+0x17e8], R0 ;  /* 0x0017e80001007387 */ /* 0x0005e80000100800 */
[----:B-1----:R-:W3:Y:S04]  /*1fbd0*/  LDL.LU R59, [R1+0x130] ;  /* 0x00013000013b7983 */ /* 0x002ee80000300800 */
        /* <DEDUP_REMOVED lines=28> */
[----:B--2---:R-:W2:Y:S04]  /*1fda0*/  LDL.LU R0, [R1+0x8] ;  /* 0x0000080001007983 */ /* 0x004ea80000300800 */
[----:B0-----:R-:W2:Y:S04]  /*1fdb0*/  LDL.LU R61, [R1+0x4] ;  /* 0x00000400013d7983 */ /* 0x001ea80000300800 */
[----:B---3--:R0:W-:Y:S04]  /*1fdc0*/  STS.U8 [R60+UR4+0x100], R59 ;  /* 0x0001003b3c007988 */ /* 0x0081e80008000004 */
[----:B----4-:R1:W-:Y:S04]  /*1fdd0*/  STS.U8 [R60+UR4+0x160], R15 ;  /* 0x0001600f3c007988 */ /* 0x0103e80008000004 */
[----:B------:R3:W-:Y:S04]  /*1fde0*/  STS.U8 [R60+UR4+0x140], R14 ;  /* 0x0001400e3c007988 */ /* 0x0007e80008000004 */
[----:B------:R4:W-:Y:S04]  /*1fdf0*/  STS.U8 [R60+UR4+0x200], R13 ;  /* 0x0002000d3c007988 */ /* 0x0009e80008000004 */
[----:B------:R1:W-:Y:S04]  /*1fe00*/  STS.U8 [R60+UR4+0x220], R12 ;  /* 0x0002200c3c007988 */ /* 0x0003e80008000004 */
[----:B------:R3:W-:Y:S04]  /*1fe10*/  STS.U8 [R60+UR4+0x240], R11 ;  /* 0x0002400b3c007988 */ /* 0x0007e80008000004 */
[----:B0-----:R-:W2:Y:S04]  /*1fe20*/  LDL.LU R59, [R1] ;  /* 0x00000000013b7983 */ /* 0x001ea80000300800 */
[----:B-1----:R-:W2:Y:S04]  /*1fe30*/  LDL.LU R15, [R1+0x1e6c] ;  /* 0x001e6c00010f7983 */ /* 0x002ea80000300800 */
[----:B---3--:R-:W3:Y:S04]  /*1fe40*/  LDL.LU R14, [R1+0x1e68] ;  /* 0x001e6800010e7983 */ /* 0x008ee80000300800 */
[----:B----4-:R-:W4:Y:S04]  /*1fe50*/  LDL.LU R13, [R1+0x1e64] ;  /* 0x001e6400010d7983 */ /* 0x010f280000300800 */
        /* <DEDUP_REMOVED lines=41> */
[----:B0-----:R-:W3:Y:S04]  /*200f0*/  LDL.LU R50, [R1+0x1e10] ;  /* 0x001e100001327983 */ /* 0x001ee80000300800 */
[----:B-1----:R-:W3:Y:S04]  /*20100*/  LDL.LU R52, [R1+0x1e0c] ;  /* 0x001e0c0001347983 */ /* 0x002ee80000300800 */
[----:B------:R-:W3:Y:S04]  /*20110*/  LDL.LU R54, [R1+0x1e08] ;  /* 0x001e080001367983 */ /* 0x000ee80000300800 */
[----:B------:R0:W-:Y:S04]  /*20120*/  STS.U8 [R60+UR4+0x800], R58 ;  /* 0x0008003a3c007988 */ /* 0x0001e80008000004 */
[----:B--2---:R-:W-:Y:S04]  /*20130*/  STS.U8 [R60+UR4+0x820], R0 ;  /* 0x000820003c007988 */ /* 0x004fe80008000004 */
[----:B------:R1:W-:Y:S04]  /*20140*/  STS.U8 [R60+UR4+0x840], R61 ;  /* 0x0008403d3c007988 */ /* 0x0003e80008000004 */
[----:B0-----:R-:W2:Y:S04]  /*20150*/  LDL.LU R58, [R1+0x1e04] ;  /* 0x001e0400013a7983 */ /* 0x001ea80000300800 */
[----:B-1----:R-:W2:Y:S04]  /*20160*/  LDL.LU R61, [R1+0x144] ;  /* 0x00014400013d7983 */ /* 0x002ea80000300800 */
[----:B------:R0:W-:Y:S04]  /*20170*/  STS.U8 [R60+UR4+0x860], R59 ;  /* 0x0008603b3c007988 */ /* 0x0001e80008000004 */
[----:B0-----:R-:W4:Y:S04]  /*20180*/  LDL.LU R59, [R1+0x140] ;  /* 0x00014000013b7983 */ /* 0x001f280000300800 */
[----:B---3--:R-:W-:Y:S04]  /*20190*/  STS.U8 [R60+UR4+0x920], R54 ;  /* 0x000920363c007988 */ /* 0x008fe80008000004 */
[----:B------:R-:W-:Y:S04]  /*201a0*/  STS.U8 [R60+UR4+0x900], R52 ;  /* 0x000900343c007988 */ /* 0x000fe80008000004 */
[----:B------:R-:W-:Y:S04]  /*201b0*/  STS.U8 [R60+UR4+0x960], R50 ;  /* 0x000960323c007988 */ /* 0x000fe80008000004 */
[----:B------:R-:W-:Y:S04]  /*201c0*/  STS.U8 [R60+UR4+0x940], R48 ;  /* 0x000940303c007988 */ /* 0x000fe80008000004 */
[----:B------:R-:W-:Y:S04]  /*201d0*/  STS.U8 [R60+UR4+0xa00], R38 ;  /* 0x000a00263c007988 */ /* 0x000fe80008000004 */
[----:B------:R-:W-:Y:S04]  /*201e0*/  STS.U8 [R60+UR4+0xa20], R36 ;  /* 0x000a20243c007988 */ /* 0x000fe80008000004 */
[----:B------:R-:W-:Y:S04]  /*201f0*/  STS.U8 [R60+UR4+0xa40], R34 ;  /* 0x000a40223c007988 */ /* 0x000fe80008000004 */
        /* <DEDUP_REMOVED lines=17> */
[----:B0-----:R-:W-:-:S03]  /*20310*/  LOP3.LUT R32, R60, 0x10, RZ, 0x3c, !PT ;  /* 0x000000103c207812 */ /* 0x001fc600078e3cff */
[----:B------:R-:W-:Y:S04]  /*20320*/  STS.U8 [R60+UR4+0xf20], R49 ;  /* 0x000f20313c007988 */ /* 0x000fe80008000004 */
[----:B------:R-:W-:Y:S04]  /*20330*/  STS.U8 [R60+UR4+0xf00], R51 ;  /* 0x000f00333c007988 */ /* 0x000fe80008000004 */
[----:B------:R-:W-:Y:S04]  /*20340*/  STS.U8 [R60+UR4+0xf60], R53 ;  /* 0x000f60353c007988 */ /* 0x000fe80008000004 */
[----:B------:R0:W-:Y:S04]  /*20350*/  STS.U8 [R60+UR4+0xf40], R55 ;  /* 0x000f40373c007988 */ /* 0x0001e80008000004 */
[----:B--2---:R1:W-:Y:S04]  /*20360*/  STS.U8 [R32+UR4+0x80], R61 ;  /* 0x0000803d20007988 */ /* 0x0043e80008000004 */
[----:B0-----:R-:W2:Y:S04]  /*20370*/  LDL.LU R60, [R1+0x13c] ;  /* 0x00013c00013c7983 */ /* 0x001ea80000300800 */
[----:B-1----:R-:W3:Y:S04]  /*20380*/  LDL.LU R61, [R1+0x138] ;  /* 0x00013800013d7983 */ /* 0x002ee80000300800 */
        /* <DEDUP_REMOVED lines=28> */
[----:B----4-:R0:W-:Y:S04]  /*20550*/  STS.U8 [R32+UR4+0xa0], R59 ;  /* 0x0000a03b20007988 */ /* 0x0101e80008000004 */
[----:B0-----:R-:W4:Y:S04]  /*20560*/  LDL.LU R59, [R1+0x1e00] ;  /* 0x001e0000013b7983 */ /* 0x001f280000300800 */
[----:B--2---:R0:W-:Y:S04]  /*20570*/  STS.U8 [R32+UR4+0xc0], R60 ;  /* 0x0000c03c20007988 */ /* 0x0041e80008000004 */
[----:B---3--:R1:W-:Y:S04]  /*20580*/  STS.U8 [R32+UR4+0xe0], R61 ;  /* 0x0000e03d20007988 */ /* 0x0083e80008000004 */
[----:B------:R-:W-:Y:S04]  /*20590*/  STS.U8 [R32+UR4+0x1a0], R55 ;  /* 0x0001a03720007988 */ /* 0x000fe80008000004 */
[----:B------:R-:W-:Y:S04]  /*205a0*/  STS.U8 [R32+UR4+0x180], R53 ;  /* 0x0001803520007988 */ /* 0x000fe80008000004 */
[----:B------:R-:W-:Y:S04]  /*205b0*/  STS.U8 [R32+UR4+0x1e0], R51 ;  /* 0x0001e03320007988 */ /* 0x000fe80008000004 */
[----:B0-----:R-:W2:Y:S04]  /*205c0*/  LDL.LU R60, [R1+0x1dfc] ;  /* 0x001dfc00013c7983 */ /* 0x001ea80000300800 */
[----:B-1----:R-:W3:Y:S04]  /*205d0*/  LDL.LU R61, [R1+0x1df8] ;  /* 0x001df800013d7983 */ /* 0x002ee80000300800 */
        /* <DEDUP_REMOVED lines=26> */
[----:B-1----:R-:W4:Y:S01]  /*20780*/  LDL.LU R0, [R1+0x15c] ;  /* 0x00015c0001007983 */ /* 0x002f220000300800 */
[----:B------:R-:W0:Y:S03]  /*20790*/  S2R R36, SR_TID.X ;  /* 0x0000000000247919 */ /* 0x000e260000002100 */
[----:B------:R-:W4:Y:S04]  /*207a0*/  LDL.LU R34, [R1+0xf8] ;  /* 0x0000f80001227983 */ /* 0x000f280000300800 */
[----:B------:R-:W4:Y:S04]  /*207b0*/  LDL.LU R38, [R1+0xf4] ;  /* 0x0000f40001267983 */ /* 0x000f280000300800 */
[----:B------:R-:W4:Y:S04]  /*207c0*/  LDL.LU R48, [R1+0x108] ;  /* 0x0001080001307983 */ /* 0x000f280000300800 */
[----:B------:R-:W4:Y:S04]  /*207d0*/  LDL.LU R50, [R1+0x100] ;  /* 0x0001000001327983 */ /* 0x000f280000300800 */
[----:B------:R-:W4:Y:S04]  /*207e0*/  LDL.LU R52, [R1+0x114] ;  /* 0x0001140001347983 */ /* 0x000f280000300800 */
[----:B------:R-:W4:Y:S01]  /*207f0*/  LDL.LU R54, [R1+0x110] ;  /* 0x0001100001367983 */ /* 0x000f220000300800 */
[----:B0-----:R-:W-:-:S02]  /*20800*/  IMAD.SHL.U32 R8, R36, 0x8, RZ ;  /* 0x0000000824087824 */ /* 0x001fc400078e00ff */
[C---:B------:R-:W-:Y:S02]  /*20810*/  IMAD.SHL.U32 R7, R36.reuse, 0x2, RZ ;  /* 0x0000000224077824 */ /* 0x040fe400078e00ff */
[----:B------:R-:W-:-:S05]  /*20820*/  IMAD.SHL.U32 R36, R36, 0x40, RZ ;  /* 0x0000004024247824 */ /* 0x000fca00078e00ff */
[----:B------:R-:W-:-:S04]  /*20830*/  LOP3.LUT R36, R36, 0x1c0, RZ, 0xc0, !PT ;  /* 0x000001c024247812 */ /* 0x000fc800078ec0ff */
[----:B------:R-:W-:-:S04]  /*20840*/  LOP3.LUT R36, R36, 0x30, R8, 0xf8, !PT ;  /* 0x0000003024247812 */ /* 0x000fc800078ef808 */
[----:B------:R-:W-:Y:S01]  /*20850*/  LOP3.LUT R36, R36, 0x30, R7, 0x78, !PT ;  /* 0x0000003024247812 */ /* 0x000fe200078e7807 */
[----:B---3--:R-:W-:Y:S04]  /*20860*/  STS.U8 [R32+UR4+0x880], R61 ;  /* 0x0008803d20007988 */ /* 0x008fe80008000004 */
        /* <DEDUP_REMOVED lines=31> */
[----:B------:R-:W-:Y:S06]  /*20a60*/  BAR.SYNC.DEFER_BLOCKING 0x0 ;  /* 0x0000000000007b1d */ /* 0x000fec0000010000 */
[----:B------:R-:W0:Y:S04]  /*20a70*/  LDSM.16.M88.4 R4, [R36+UR4] ;  /* 0x000000042404783b */ /* 0x000e280008000200 */
[----:B------:R-:W1:Y:S04]  /*20a80*/  LDSM.16.M88.4 R8, [R36+UR4+0x200] ;  /* 0x000200042408783b */ /* 0x000e680008000200 */
[----:B------:R-:W-:Y:S04]  /*20a90*/  LDSM.16.M88.4 R24, [R36+UR4+0xa00] ;  /* 0x000a00042418783b */ /* 0x000fe80008000200 */
[----:B------:R-:W-:Y:S04]  /*20aa0*/  LDSM.16.M88.4 R44, [R36+UR4+0xc00] ;  /* 0x000c0004242c783b */ /* 0x000fe80008000200 */
[----:B0-----:R-:W-:Y:S04]  /*20ab0*/  STL.64 [R1+0x3e0], R4 ;  /* 0x0003e00401007387 */ /* 0x001fe80000100a00 */
[----:B------:R0:W-:Y:S04]  /*20ac0*/  STL.64 [R1+0x3e8], R6 ;  /* 0x0003e80601007387 */ /* 0x0001e80000100a00 */
[----:B-1----:R-:W-:Y:S04]  /*20ad0*/  STL.64 [R1+0x3f0], R8 ;  /* 0x0003f00801007387 */ /* 0x002fe80000100a00 */
[----:B------:R-:W-:Y:S01]  /*20ae0*/  STL.64 [R1+0x3f8], R10 ;  /* 0x0003f80a01007387 */ /* 0x000fe20000100a00 */
[----:B------:R-:W-:-:S02]  /*20af0*/  IMAD.MOV.U32 R21, RZ, RZ, R9 ;  /* 0x000000ffff157224 */ /* 0x000fc400078e0009 */
[----:B0-----:R-:W-:Y:S02]  /*20b00*/  IMAD.MOV.U32 R6, RZ, RZ, R8 ;  /* 0x000000ffff067224 */ /* 0x001fe400078e0008 */
[----:B------:R-:W0:Y:S04]  /*20b10*/  LDSM.16.M88.4 R8, [R36+UR4+0x400] ;  /* 0x000400042408783b */ /* 0x000e280008000200 */
[----:B0-----:R-:W-:Y:S01]  /*20b20*/  STL.64 [R1+0x400], R8 ;  /* 0x0004000801007387 */ /* 0x001fe20000100a00 */
[----:B------:R-:W-:-:S03]  /*20b30*/  IMAD.MOV.U32 R20, RZ, RZ, R8 ;  /* 0x000000ffff147224 */ /* 0x000fc600078e0008 */
[----:B------:R-:W-:Y:S01]  /*20b40*/  STL.64 [R1+0x408], R10 ;  /* 0x0004080a01007387 */ /* 0x000fe20000100a00 */
[----:B------:R-:W-:-:S03]  /*20b50*/  IMAD.MOV.U32 R19, RZ, RZ, R9 ;  /* 0x000000ffff137224 */ /* 0x000fc600078e0009 */
[----:B------:R-:W0:Y:S04]  /*20b60*/  LDSM.16.M88.4 R8, [R36+UR4+0x600] ;  /* 0x000600042408783b */ /* 0x000e280008000200 */
[----:B0-----:R-:W-:Y:S01]  /*20b70*/  STL.64 [R1+0x410], R8 ;  /* 0x0004100801007387 */ /* 0x001fe20000100a00 */
[----:B------:R-:W-:-:S03]  /*20b80*/  IMAD.MOV.U32 R18, RZ, RZ, R8 ;  /* 0x000000ffff127224 */ /* 0x000fc600078e0008 */
[----:B------:R-:W-:Y:S01]  /*20b90*/  STL.64 [R1+0x418], R10 ;  /* 0x0004180a01007387 */ /* 0x000fe20000100a00 */
[----:B------:R-:W-:-:S03]  /*20ba0*/  IMAD.MOV.U32 R17, RZ, RZ, R9 ;  /* 0x000000ffff117224 */ /* 0x000fc600078e0009 */
[----:B------:R-:W0:Y:S04]  /*20bb0*/  LDSM.16.M88.4 R8, [R36+UR4+0x800] ;  /* 0x000800042408783b */ /* 0x000e280008000200 */
[----:B0-----:R0:W-:Y:S04]  /*20bc0*/  STL.64 [R1+0x420], R8 ;  /* 0x0004200801007387 */ /* 0x0011e80000100a00 */
[----:B------:R1:W-:Y:S04]  /*20bd0*/  STL.64 [R1+0x428], R10 ;  /* 0x0004280a01007387 */ /* 0x0003e80000100a00 */
[----:B------:R-:W2:Y:S04]  /*20be0*/  LDL.LU.64 R40, [R1+0x3d0] ;  /* 0x0003d00001287983 */ /* 0x000ea80000300a00 */
[----:B------:R-:W2:Y:S01]  /*20bf0*/  LDL.LU.64 R42, [R1+0x3d8] ;  /* 0x0003d800012a7983 */ /* 0x000ea20000300a00 */
[----:B------:R-:W-:-:S02]  /*20c00*/  IMAD.MOV.U32 R16, RZ, RZ, R8 ;  /* 0x000000ffff107224 */ /* 0x000fc400078e0008 */
[----:B------:R-:W-:Y:S02]  /*20c10*/  IMAD.MOV.U32 R0, RZ, RZ, R9 ;  /* 0x000000ffff007224 */ /* 0x000fe400078e0009 */
[----:B0-----:R-:W3:Y:S04]  /*20c20*/  LDL.LU.64 R8, [R1+0x460] ;  /* 0x0004600001087983 */ /* 0x001ee80000300a00 */
[----:B-1----:R-:W3:Y:S01]  /*20c30*/  LDL.LU.64 R10, [R1+0x468] ;  /* 0x00046800010a7983 */ /* 0x002ee20000300a00 */
[----:B------:R-:W-:Y:S02]  /*20c40*/  IMAD.MOV.U32 R12, RZ, RZ, R4 ;  /* 0x000000ffff0c7224 */ /* 0x000fe400078e0004 */
[----:B------:R-:W-:Y:S02]  /*20c50*/  IMAD.MOV.U32 R7, RZ, RZ, R5 ;  /* 0x000000ffff077224 */ /* 0x000fe400078e0005 */
[----:B------:R-:W-:-:S02]  /*20c60*/  IMAD R5, R30, 0x100, R31 ;  /* 0x000001001e057824 */ /* 0x000fc400078e021f */
[----:B------:R-:W-:Y:S01]  /*20c70*/  IMAD R4, R38, 0x100, R34 ;  /* 0x0000010026047824 */ /* 0x000fe200078e0222 */
[----:B------:R-:W4:Y:S04]  /*20c80*/  LDL.LU.64 R32, [R1+0x470] ;  /* 0x0004700001207983 */ /* 0x000f280000300a00 */
[----:B------:R-:W4:Y:S04]  /*20c90*/  LDL.LU.64 R34, [R1+0x478] ;  /* 0x0004780001227983 */ /* 0x000f280000300a00 */
[----:B------:R0:W-:Y:S04]  /*20ca0*/  STL.64 [R1+0x430], R24 ;  /* 0x0004301801007387 */ /* 0x0001e80000100a00 */
[----:B------:R-:W-:Y:S04]  /*20cb0*/  STL.64 [R1+0x438], R26 ;  /* 0x0004381a01007387 */ /* 0x000fe80000100a00 */
[----:B------:R-:W-:Y:S01]  /*20cc0*/  STL.64 [R1+0x440], R44 ;  /* 0x0004402c01007387 */ /* 0x000fe20000100a00 */
[----:B------:R-:W-:-:S02]  /*20cd0*/  F2FP.F16.E5M2.UNPACK_B R28, R5 ;  /* 0x00000005ff1c723e */ /* 0x000fc400020004ff */
[----:B------:R-:W-:Y:S01]  /*20ce0*/  F2FP.F16.E5M2.UNPACK_B R29, R4 ;  /* 0x00000004ff1d723e */ /* 0x000fe200020004ff */
[----:B------:R-:W-:Y:S01]  /*20cf0*/  IMAD.MOV.U32 R15, RZ, RZ, R25 ;  /* 0x000000ffff0f7224 */ /* 0x000fe200078e0019 */
[----:B------:R-:W-:Y:S01]  /*20d00*/  STL.64 [R1+0x448], R46 ;  /* 0x0004482e01007387 */ /* 0x000fe20000100a00 */
[----:B------:R-:W-:-:S03]  /*20d10*/  F2FP.F16.E5M2.UNPACK_B R22, R6 ;  /* 0x00000006ff16723e */ /* 0x000fc600020004ff */
[----:B------:R-:W4:Y:S01]  /*20d20*/  LDL.LU.64 R4, [R1+0x480] ;  /* 0x0004800001047983 */ /* 0x000f220000300a00 */
[----:B0-----:R-:W-:-:S03]  /*20d30*/  F2FP.F16.E5M2.UNPACK_B R25, R7 ;  /* 0x00000007ff19723e */ /* 0x001fc600020004ff */
[----:B------:R-:W4:Y:S01]  /*20d40*/  LDL.LU.64 R6, [R1+0x488] ;  /* 0x0004880001067983 */ /* 0x000f220000300a00 */
[----:B------:R-:W-:Y:S02]  /*20d50*/  IMAD R3, R50, 0x100, R48 ;  /* 0x0000010032037824 */ /* 0x000fe400078e0230 */
[----:B------:R-:W-:Y:S02]  /*20d60*/  IMAD R2, R54, 0x100, R52 ;  /* 0x0000010036027824 */ /* 0x000fe400078e0234 */
[----:B------:R-:W-:Y:S01]  /*20d70*/  IMAD.MOV.U32 R14, RZ, RZ, R24 ;  /* 0x000000ffff0e7224 */ /* 0x000fe200078e0018 */
[----:B------:R-:W-:Y:S02]  /*20d80*/  F2FP.F16.E5M2.UNPACK_B R24, R12 ;  /* 0x0000000cff18723e */ /* 0x000fe400020004ff */
[----:B------:R-:W-:Y:S02]  /*20d90*/  F2FP.F16.E5M2.UNPACK_B R30, R3 ;  /* 0x00000003ff1e723e */ /* 0x000fe400020004ff */
[----:B------:R-:W-:Y:S01]  /*20da0*/  F2FP.F16.E5M2.UNPACK_B R31, R2 ;  /* 0x00000002ff1f723e */ /* 0x000fe200020004ff */
[----:B------:R-:W-:Y:S04]  /*20db0*/  STL [R1+0x1df4], R24 ;  /* 0x001df41801007387 */ /* 0x000fe80000100800 */
[----:B------:R-:W-:Y:S01]  /*20dc0*/  STL [R1+0x1df0], R25 ;  /* 0x001df01901007387 */ /* 0x000fe20000100800 */
[----:B------:R-:W-:Y:S01]  /*20dd0*/  F2FP.F16.E5M2.UNPACK_B R23, R21 ;  /* 0x00000015ff17723e */ /* 0x000fe200020004ff */
[----:B------:R-:W-:-:S02]  /*20de0*/  IMAD.MOV.U32 R12, RZ, RZ, R44 ;  /* 0x000000ffff0c7224 */ /* 0x000fc400078e002c */
[----:B------:R-:W-:Y:S01]  /*20df0*/  IMAD.MOV.U32 R13, RZ, RZ, R45 ;  /* 0x000000ffff0d7224 */ /* 0x000fe200078e002d */
[----:B------:R-:W-:Y:S02]  /*20e00*/  F2FP.F16.E5M2.UNPACK_B R20, R20 ;  /* 0x00000014ff14723e */ /* 0x000fe400020004ff */
[----:B------:R-:W-:Y:S02]  /*20e10*/  F2FP.F16.E5M2.UNPACK_B R21, R19 ;  /* 0x00000013ff15723e */ /* 0x000fe400020004ff */
[----:B------:R-:W-:Y:S02]  /*20e20*/  F2FP.F16.E5M2.UNPACK_B R18, R18 ;  /* 0x00000012ff12723e */ /* 0x000fe400020004ff */
[----:B------:R-:W-:Y:S01]  /*20e30*/  F2FP.F16.E5M2.UNPACK_B R19, R17 ;  /* 0x00000011ff13723e */ /* 0x000fe200020004ff */
[C---:B--2---:R-:W-:Y:S01]  /*20e40*/  HMMA.16816.F32 R52, R28.reuse, R24, R40 ;  /* 0x000000181c34723c */ /* 0x044fe20000001828 */
[----:B------:R-:W0:Y:S07]  /*20e50*/  LDSM.16.M88.4 R24, [R36+UR4+0xe00] ;  /* 0x000e00042418783b */ /* 0x000e2e0008000200 */
[C---:B---3--:R-:W-:Y:S11]  /*20e60*/  HMMA.16816.F32 R8, R28.reuse, R22, R8 ;  /* 0x000000161c08723c */ /* 0x048ff60000001808 */
[----:B------:R-:W-:Y:S04]  /*20e70*/  STL.64 [R1+0x1d78], R54 ;  /* 0x001d783601007387 */ /* 0x000fe80000100a00 */
[----:B------:R-:W-:Y:S04]  /*20e80*/  STL.64 [R1+0x1d70], R52 ;  /* 0x001d703401007387 */ /* 0x000fe80000100a00 */
[----:B0-----:R-:W-:Y:S04]  /*20e90*/  STL.64 [R1+0x450], R24 ;  /* 0x0004501801007387 */ /* 0x001fe80000100a00 */
[----:B------:R-:W-:Y:S04]  /*20ea0*/  STL.64 [R1+0x458], R26 ;  /* 0x0004581a01007387 */ /* 0x000fe80000100a00 */
[----:B------:R-:W-:Y:S04]  /*20eb0*/  STL.64 [R1+0x1d88], R10 ;  /* 0x001d880a01007387 */ /* 0x000fe80000100a00 */
[----:B------:R0:W-:Y:S04]  /*20ec0*/  STL.64 [R1+0x1d80], R8 ;  /* 0x001d800801007387 */ /* 0x0001e80000100a00 */
[----:B------:R-:W2:Y:S04]  /*20ed0*/  LDL.LU.64 R44, [R1+0x490] ;  /* 0x00049000012c7983 */ /* 0x000ea80000300a00 */
[----:B------:R-:W2:Y:S04]  /*20ee0*/  LDL.LU.64 R46, [R1+0x498] ;  /* 0x00049800012e7983 */ /* 0x000ea80000300a00 */
[----:B------:R-:W3:Y:S04]  /*20ef0*/  LDL.LU.64 R40, [R1+0xc0] ;  /* 0x0000c00001287983 */ /* 0x000ee80000300a00 */
[----:B------:R-:W3:Y:S04]  /*20f00*/  LDL.LU.64 R42, [R1+0xc8] ;  /* 0x0000c800012a7983 */ /* 0x000ee80000300a00 */
[----:B0-----:R-:W3:Y:S04]  /*20f10*/  LDL.LU.64 R8, [R1+0x730] ;  /* 0x0007300001087983 */ /* 0x001ee80000300a00 */
[----:B------:R-:W3:Y:S01]  /*20f20*/  LDL.LU.64 R10, [R1+0x738] ;  /* 0x00073800010a7983 */ /* 0x000ee20000300a00 */
[C---:B----4-:R-:W-:Y:S08]  /*20f30*/  HMMA.16816.F32 R48, R28.reuse, R20, R32 ;  /* 0x000000141c30723c */ /* 0x050ff00000001820 */
[----:B------:R-:W-:Y:S01]  /*20f40*/  HMMA.16816.F32 R4, R28, R18, R4 ;  /* 0x000000121c04723c */ /* 0x000fe20000001804 */
[----:B------:R-:W4:Y:S04]  /*20f50*/  LDL.LU R58, [R1+0x164] ;  /* 0x00016400013a7983 */ /* 0x000f280000300800 */
[----:B------:R-:W4:Y:S04]  /*20f60*/  LDL.LU R59, [R1+0x160] ;  /* 0x00016000013b7983 */ /* 0x000f280000300800 */
[----:B------:R-:W-:Y:S04]  /*20f70*/  STL.64 [R1+0x1de8], R22 ;  /* 0x001de81601007387 */ /* 0x000fe80000100a00 */
[----:B------:R-:W-:Y:S01]  /*20f80*/  STL.64 [R1+0x1de0], R20 ;  /* 0x001de01401007387 */ /* 0x000fe20000100a00 */
[----:B------:R-:W-:-:S02]  /*20f90*/  IMAD.MOV.U32 R2, RZ, RZ, R24 ;  /* 0x000000ffff027224 */ /* 0x000fc400078e0018 */
[----:B------:R-:W-:Y:S01]  /*20fa0*/  IMAD.MOV.U32 R3, RZ, RZ, R25 ;  /* 0x000000ffff037224 */ /* 0x000fe200078e0019 */
[----:B------:R-:W-:Y:S04]  /*20fb0*/  STL.64 [R1+0x1d98], R50 ;  /* 0x001d983201007387 */ /* 0x000fe80000100a00 */
[----:B------:R-:W-:Y:S04]  /*20fc0*/  STL.64 [R1+0x1d90], R48 ;  /* 0x001d903001007387 */ /* 0x000fe80000100a00 */
[----:B------:R-:W-:Y:S04]  /*20fd0*/  STL.64 [R1+0x1da8], R6 ;  /* 0x001da80601007387 */ /* 0x000fe80000100a00 */
[----:B------:R2:W-:Y:S04]  /*20fe0*/  STL.64 [R1+0x1da0], R4 ;  /* 0x001da00401007387 */ /* 0x0005e80000100a00 */
[----:B------:R-:W4:Y:S04]  /*20ff0*/  LDL.LU R24, [R1+0x16c] ;  /* 0x00016c0001187983 */ /* 0x000f280000300800 */
[----:B------:R-:W4:Y:S04]  /*21000*/  LDL.LU R27, [R1+0x168] ;  /* 0x00016800011b7983 */ /* 0x000f280000300800 */
[----:B------:R-:W4:Y:S04]  /*21010*/  LDL.LU R25, [R1+0x174] ;  /* 0x0001740001197983 */ /* 0x000f280000300800 */
[----:B------:R-:W4:Y:S01]  /*21020*/  LDL.LU R32, [R1+0x170] ;  /* 0x0001700001207983 */ /* 0x000f220000300800 */
[----:B------:R-:W-:-:S02]  /*21030*/  F2FP.F16.E5M2.UNPACK_B R16, R16 ;  /* 0x00000010ff10723e */ /* 0x000fc400020004ff */
[----:B------:R-:W-:Y:S01]  /*21040*/  F2FP.F16.E5M2.UNPACK_B R17, R0 ;  /* 0x00000000ff11723e */ /* 0x000fe200020004ff */
[----:B------:R-:W4:Y:S04]  /*21050*/  LDL.LU R60, [R1+0x17c] ;  /* 0x00017c00013c7983 */ /* 0x000f280000300800 */
[----:B------:R-:W4:Y:S04]  /*21060*/  LDL.LU R33, [R1+0x178] ;  /* 0x0001780001217983 */ /* 0x000f280000300800 */
        /* <DEDUP_REMOVED lines=9> */
[----:B------:R-:W4:Y:S01]  /*21100*/  LDL.LU R0, [R1+0x198] ;  /* 0x0001980001007983 */ /* 0x000f220000300800 */
[----:B------:R-:W-:-:S02]  /*21110*/  F2FP.F16.E5M2.UNPACK_B R12, R12 ;  /* 0x0000000cff0c723e */ /* 0x000fc400020004ff */
[----:B------:R-:W-:Y:S01]  /*21120*/  F2FP.F16.E5M2.UNPACK_B R13, R13 ;  /* 0x0000000dff0d723e */ /* 0x000fe200020004ff */
[----:B--2---:R-:W-:-:S15]  /*21130*/  HMMA.16816.F32 R4, R28, R16, R44 ;  /* 0x000000101c04723c */ /* 0x004fde000000182c */
[----:B------:R-:W-:-:S04]  /*21140*/  NOP ;  /* 0x0000000000007918 */ /* 0x000fc80000000000 */
[----:B------:R-:W-:Y:S04]  /*21150*/  STL.64 [R1], R4 ;  /* 0x0000000401007387 */ /* 0x000fe80000100a00 */
[----:B------:R3:W-:Y:S02]  /*21160*/  STL.64 [R1+0x8], R6 ;  /* 0x0000080601007387 */ /* 0x0007e40000100a00 */
[----:B---3--:R-:W-:-:S15]  /*21170*/  HMMA.16816.F32 R4, R28, R14, R40 ;  /* 0x0000000e1c04723c */ /* 0x008fde0000001828 */
[----:B------:R-:W-:-:S04]  /*21180*/  NOP ;  /* 0x0000000000007918 */ /* 0x000fc80000000000 */
[----:B------:R-:W-:Y:S04]  /*21190*/  STL.64 [R1+0x90], R4 ;  /* 0x0000900401007387 */ /* 0x000fe80000100a00 */
[----:B------:R0:W-:Y:S02]  /*211a0*/  STL.64 [R1+0x98], R6 ;  /* 0x0000980601007387 */ /* 0x0001e40000100a00 */
[----:B0-----:R-:W-:Y:S01]  /*211b0*/  HMMA.16816.F32 R4, R28, R12, R8 ;  /* 0x0000000c1c04723c */ /* 0x001fe20000001808 */
[----:B----4-:R-:W-:-:S15]  /*211c0*/  IMAD R26, R59, 0x100, R58 ;  /* 0x000001003b1a7824 */ /* 0x010fde00078e023a */
[----:B------:R-:W-:-:S03]  /*211d0*/  NOP ;  /* 0x0000000000007918 */ /* 0x000fc60000000000 */
[----:B------:R0:W-:Y:S04]  /*211e0*/  STL.64 [R1+0x350], R4 ;  /* 0x0003500401007387 */ /* 0x0001e80000100a00 */
[----:B------:R1:W-:Y:S04]  /*211f0*/  STL.64 [R1+0x358], R6 ;  /* 0x0003580601007387 */ /* 0x0003e80000100a00 */
[----:B0-----:R-:W2:Y:S04]  /*21200*/  LDL.LU.64 R4, [R1+0x7a0] ;  /* 0x0007a00001047983 */ /* 0x001ea80000300a00 */
[----:B-1----:R-:W2:Y:S04]  /*21210*/  LDL.LU.64 R6, [R1+0x7a8] ;  /* 0x0007a80001067983 */ /* 0x002ea80000300a00 */
[----:B------:R-:W3:Y:S04]  /*21220*/  LDL.LU.64 R20, [R1+0x720] ;  /* 0x0007200001147983 */ /* 0x000ee80000300a00 */
[----:B------:R-:W3:Y:S04]  /*21230*/  LDL.LU.64 R22, [R1+0x728] ;  /* 0x0007280001167983 */ /* 0x000ee80000300a00 */
[----:B------:R-:W4:Y:S04]  /*21240*/  LDL.LU.64 R56, [R1+0x710] ;  /* 0x0007100001387983 */ /* 0x000f280000300a00 */
[----:B------:R-:W4:Y:S04]  /*21250*/  LDL.LU.64 R58, [R1+0x718] ;  /* 0x00071800013a7983 */ /* 0x000f280000300a00 */
[----:B------:R-:W3:Y:S04]  /*21260*/  LDL.LU.64 R52, [R1+0x700] ;  /* 0x0007000001347983 */ /* 0x000ee80000300a00 */
        /* <DEDUP_REMOVED lines=8> */
[----:B------:R-:W3:Y:S01]  /*212f0*/  LDL.LU.64 R10, [R1+0x6c8] ;  /* 0x0006c800010a7983 */ /* 0x000ee20000300a00 */
[----:B------:R-:W-:-:S02]  /*21300*/  IMAD R27, R27, 0x100, R24 ;  /* 0x000001001b1b7824 */ /* 0x000fc400078e0218 */
[----:B------:R-:W-:Y:S01]  /*21310*/  IMAD R32, R32, 0x100, R25 ;  /* 0x0000010020207824 */ /* 0x000fe200078e0219 */
[----:B------:R-:W3:Y:S04]  /*21320*/  LDL.LU R24, [R1+0x1df4] ;  /* 0x001df40001187983 */ /* 0x000ee80000300800 */
[----:B------:R-:W3:Y:S01]  /*21330*/  LDL.LU R25, [R1+0x1df0] ;  /* 0x001df00001197983 */ /* 0x000ee20000300800 */
[----:B------:R-:W-:Y:S02]  /*21340*/  F2FP.F16.E5M2.UNPACK_B R2, R2 ;  /* 0x00000002ff02723e */ /* 0x000fe400020004ff */
[----:B------:R-:W-:Y:S01]  /*21350*/  F2FP.F16.E5M2.UNPACK_B R3, R3 ;  /* 0x00000003ff03723e */ /* 0x000fe200020004ff */
[----:B------:R-:W-:-:S06]  /*21360*/  IMAD R33, R33, 0x100, R60 ;  /* 0x0000010021217824 */ /* 0x000fcc00078e023c */
[----:B--2---:R-:W-:Y:S01]  /*21370*/  HMMA.16816.F32 R28, R28, R2, R4 ;  /* 0x000000021c1c723c */ /* 0x004fe20000001804 */
[----:B------:R-:W2:Y:S04]  /*21380*/  LDL.LU.64 R4, [R1+0x790] ;  /* 0x0007900001047983 */ /* 0x000ea80000300a00 */
[----:B------:R-:W2:-:S14]  /*21390*/  LDL.LU.64 R6, [R1+0x798] ;  /* 0x0007980001067983 */ /* 0x000e9c0000300a00 */
[----:B------:R0:W-:Y:S04]  /*213a0*/  STL.64 [R1+0x80], R28 ;  /* 0x0000801c01007387 */ /* 0x0001e80000100a00 */
[----:B------:R1:W-:Y:S01]  /*213b0*/  STL.64 [R1+0x88], R30 ;  /* 0x0000881e01007387 */ /* 0x0003e20000100a00 */
[----:B0-----:R-:W-:Y:S02]  /*213c0*/  F2FP.F16.E5M2.UNPACK_B R28, R26 ;  /* 0x0000001aff1c723e */ /* 0x001fe400020004ff */
[----:B------:R-:W-:Y:S02]  /*213d0*/  F2FP.F16.E5M2.UNPACK_B R29, R27 ;  /* 0x0000001bff1d723e */ /* 0x000fe400020004ff */
[----:B-1----:R-:W-:Y:S02]  /*213e0*/  F2FP.F16.E5M2.UNPACK_B R30, R32 ;  /* 0x00000020ff1e723e */ /* 0x002fe400020004ff */
[----:B------:R-:W-:-:S07]  /*213f0*/  F2FP.F16.E5M2.UNPACK_B R31, R33 ;  /* 0x00000021ff1f723e */ /* 0x000fce00020004ff */
[----:B---3--:R-:W-:-:S15]  /*21400*/  HMMA.16816.F32 R20, R28, R24, R20 ;  /* 0x000000181c14723c */ /* 0x008fde0000001814 */
[----:B------:R-:W-:-:S04]  /*21410*/  NOP ;  /* 0x0000000000007918 */ /* 0x000fc80000000000 */
[----:B------:R-:W-:Y:S04]  /*21420*/  STL.64 [R1+0x340], R20 ;  /* 0x0003401401007387 */ /* 0x000fe80000100a00 */
[----:B------:R0:W-:Y:S04]  /*21430*/  STL.64 [R1+0x348], R22 ;  /* 0x0003481601007387 */ /* 0x0001e80000100a00 */
[----:B0-----:R-:W4:Y:S04]  /*21440*/  LDL.LU.64 R22, [R1+0x1de8] ;  /* 0x001de80001167983 */ /* 0x001f280000300a00 */
[----:B------:R-:W3:Y:S01]  /*21450*/  LDL.LU.64 R20, [R1+0x1de0] ;  /* 0x001de00001147983 */ /* 0x000ee20000300a00 */
[C---:B------:R-:W-:Y:S08]  /*21460*/  HMMA.16816.F32 R48, R28.reuse, R18, R48 ;  /* 0x000000121c30723c */ /* 0x040ff00000001830 */
[C---:B------:R-:W-:Y:S08]  /*21470*/  HMMA.16816.F32 R44, R28.reuse, R16, R44 ;  /* 0x000000101c2c723c */ /* 0x040ff0000000182c */
[C---:B------:R-:W-:Y:S08]  /*21480*/  HMMA.16816.F32 R40, R28.reuse, R14, R40 ;  /* 0x0000000e1c28723c */ /* 0x040ff00000001828 */
[----:B------:R-:W-:Y:S01]  /*21490*/  HMMA.16816.F32 R8, R28, R12, R8 ;  /* 0x0000000c1c08723c */ /* 0x000fe20000001808 */
[----:B------:R-:W-:-:S02]  /*214a0*/  IMAD R26, R39, 0x100, R61 ;  /* 0x00000100271a7824 */ /* 0x000fc400078e023d */
[----:B------:R-:W-:Y:S02]  /*214b0*/  IMAD R27, R35, 0x100, R37 ;  /* 0x00000100231b7824 */ /* 0x000fe400078e0225 */
[----:B------:R-:W-:Y:S02]  /*214c0*/  IMAD R32, R36, 0x100, R34 ;  /* 0x0000010024207824 */ /* 0x000fe400078e0222 */
[----:B------:R-:W-:Y:S01]  /*214d0*/  IMAD R33, R0, 0x100, R38 ;  /* 0x0000010000217824 */ /* 0x000fe200078e0226 */
[C---:B--2---:R-:W-:Y:S08]  /*214e0*/  HMMA.16816.F32 R4, R28.reuse, R2, R4 ;  /* 0x000000021c04723c */ /* 0x044ff00000001804 */
[C---:B----4-:R-:W-:Y:S08]  /*214f0*/  HMMA.16816.F32 R56, R28.reuse, R22, R56 ;  /* 0x000000161c38723c */ /* 0x050ff00000001838 */
[----:B---3--:R-:W-:Y:S11]  /*21500*/  HMMA.16816.F32 R52, R28, R20, R52 ;  /* 0x000000141c34723c */ /* 0x008ff60000001834 */
[----:B------:R-:W-:Y:S04]  /*21510*/  STL.64 [R1+0x330], R56 ;  /* 0x0003303801007387 */ /* 0x000fe80000100a00 */
[----:B------:R0:W-:Y:S04]  /*21520*/  STL.64 [R1+0x338], R58 ;  /* 0x0003383a01007387 */ /* 0x0001e80000100a00 */
        /* <DEDUP_REMOVED lines=10> */
[----:B0-----:R-:W4:Y:S04]  /*215d0*/  LDL.LU R58, [R1+0x1a4] ;  /* 0x0001a400013a7983 */ /* 0x001f280000300800 */
[----:B------:R-:W4:Y:S04]  /*215e0*/  LDL.LU R59, [R1+0x1a0] ;  /* 0x0001a000013b7983 */ /* 0x000f280000300800 */
[----:B-1----:R-:W4:Y:S04]  /*215f0*/  LDL.LU.64 R52, [R1+0x6a0] ;  /* 0x0006a00001347983 */ /* 0x002f280000300a00 */
[----:B--2---:R-:W2:Y:S04]  /*21600*/  LDL.LU.64 R54, [R1+0x6a8] ;  /* 0x0006a80001367983 */ /* 0x004ea80000300a00 */
[----:B------:R0:W-:Y:S04]  /*21610*/  STL.64 [R1+0x70], R4 ;  /* 0x0000700401007387 */ /* 0x0001e80000100a00 */
[----:B------:R1:W-:Y:S04]  /*21620*/  STL.64 [R1+0x78], R6 ;  /* 0x0000780601007387 */ /* 0x0003e80000100a00 */
[----:B---3--:R-:W3:Y:S04]  /*21630*/  LDL.LU.64 R48, [R1+0x690] ;  /* 0x0006900001307983 */ /* 0x008ee80000300a00 */
[----:B----4-:R-:W3:Y:S04]  /*21640*/  LDL.LU.64 R50, [R1+0x698] ;  /* 0x0006980001327983 */ /* 0x010ee80000300a00 */
[----:B------:R-:W4:Y:S04]  /*21650*/  LDL.LU.64 R44, [R1+0x680] ;  /* 0x00068000012c7983 */ /* 0x000f280000300a00 */
[----:B------:R-:W4:Y:S04]  /*21660*/  LDL.LU.64 R46, [R1+0x688] ;  /* 0x00068800012e7983 */ /* 0x000f280000300a00 */
[----:B------:R-:W2:Y:S04]  /*21670*/  LDL.LU.64 R40, [R1+0x670] ;  /* 0x0006700001287983 */ /* 0x000ea80000300a00 */
[----:B------:R-:W2:Y:S04]  /*21680*/  LDL.LU.64 R42, [R1+0x678] ;  /* 0x00067800012a7983 */ /* 0x000ea80000300a00 */
[----:B------:R-:W2:Y:S04]  /*21690*/  LDL.LU.64 R8, [R1+0x660] ;  /* 0x0006600001087983 */ /* 0x000ea80000300a00 */
[----:B------:R-:W2:Y:S04]  /*216a0*/  LDL.LU.64 R10, [R1+0x668] ;  /* 0x00066800010a7983 */ /* 0x000ea80000300a00 */
[----:B0-----:R-:W2:Y:S04]  /*216b0*/  LDL.LU.64 R4, [R1+0x650] ;  /* 0x0006500001047983 */ /* 0x001ea80000300a00 */
[----:B-1----:R-:W2:Y:S04]  /*216c0*/  LDL.LU.64 R6, [R1+0x658] ;  /* 0x0006580001067983 */ /* 0x002ea80000300a00 */
[----:B------:R0:W-:Y:S04]  /*216d0*/  STL [R1+0x1ddc], R2 ;  /* 0x001ddc0201007387 */ /* 0x0001e80000100800 */
[----:B0-----:R-:W2:Y:S04]  /*216e0*/  LDL.LU R2, [R1+0x1ac] ;  /* 0x0001ac0001027983 */ /* 0x001ea80000300800 */
[----:B------:R0:W-:Y:S04]  /*216f0*/  STL [R1+0x1dd8], R3 ;  /* 0x001dd80301007387 */ /* 0x0001e80000100800 */
[----:B0-----:R-:W2:Y:S04]  /*21700*/  LDL.LU R3, [R1+0x1b4] ;  /* 0x0001b40001037983 */ /* 0x001ea80000300800 */
[----:B------:R-:W2:Y:S04]  /*21710*/  LDL.LU R60, [R1+0x1b8] ;  /* 0x0001b800013c7983 */ /* 0x000ea80000300800 */
[----:B------:R-:W2:Y:S04]  /*21720*/  LDL.LU R61, [R1+0x1c4] ;  /* 0x0001c400013d7983 */ /* 0x000ea80000300800 */
[----:B------:R-:W2:Y:S04]  /*21730*/  LDL.LU R39, [R1+0x1c0] ;  /* 0x0001c00001277983 */ /* 0x000ea80000300800 */
[----:B------:R-:W2:Y:S04]  /*21740*/  LDL.LU R37, [R1+0x1cc] ;  /* 0x0001cc0001257983 */ /* 0x000ea80000300800 */
[----:B------:R-:W2:Y:S04]  /*21750*/  LDL.LU R35, [R1+0x1c8] ;  /* 0x0001c80001237983 */ /* 0x000ea80000300800 */
[----:B------:R-:W2:Y:S04]  /*21760*/  LDL.LU R34, [R1+0x1d4] ;  /* 0x0001d40001227983 */ /* 0x000ea80000300800 */
[----:B------:R-:W2:Y:S04]  /*21770*/  LDL.LU R36, [R1+0x1d0] ;  /* 0x0001d00001247983 */ /* 0x000ea80000300800 */
[----:B------:R-:W2:Y:S01]  /*21780*/  LDL.LU R38, [R1+0x1dc] ;  /* 0x0001dc0001267983 */ /* 0x000ea20000300800 */
[----:B------:R-:W-:-:S02]  /*21790*/  F2FP.F16.E5M2.UNPACK_B R29, R27 ;  /* 0x0000001bff1d723e */ /* 0x000fc400020004ff */
[----:B------:R-:W-:Y:S02]  /*217a0*/  F2FP.F16.E5M2.UNPACK_B R30, R32 ;  /* 0x00000020ff1e723e */ /* 0x000fe400020004ff */
[----:B------:R-:W-:Y:S02]  /*217b0*/  F2FP.F16.E5M2.UNPACK_B R28, R26 ;  /* 0x0000001aff1c723e */ /* 0x000fe400020004ff */
[----:B------:R-:W-:Y:S01]  /*217c0*/  F2FP.F16.E5M2.UNPACK_B R31, R33 ;  /* 0x00000021ff1f723e */ /* 0x000fe200020004ff */
[----:B--2---:R-:W-:Y:S04]  /*217d0*/  STL.64 [R1+0x1dd0], R38 ;  /* 0x001dd02601007387 */ /* 0x004fe80000100a00 */
[----:B------:R0:W-:Y:S04]  /*217e0*/  STL.64 [R1+0x1dc8], R36 ;  /* 0x001dc82401007387 */ /* 0x0001e80000100a00 */
[----:B0-----:R-:W2:Y:S04]  /*217f0*/  LDL.LU.64 R36, [R1+0x6b0] ;  /* 0x0006b00001247983 */ /* 0x001ea80000300a00 */
[----:B------:R-:W2:Y:S04]  /*21800*/  LDL.LU.64 R38, [R1+0x6b8] ;  /* 0x0006b80001267983 */ /* 0x000ea80000300a00 */
[----:B------:R-:W3:Y:S04]  /*21810*/  LDL.LU R0, [R1+0x1d8] ;  /* 0x0001d80001007983 */ /* 0x000ee80000300800 */
[----:B------:R-:W3:Y:S04]  /*21820*/  LDL.LU R27, [R1+0x1a8] ;  /* 0x0001a800011b7983 */ /* 0x000ee80000300800 */
[----:B------:R-:W3:Y:S04]  /*21830*/  LDL.LU R32, [R1+0x1b0] ;  /* 0x0001b00001207983 */ /* 0x000ee80000300800 */
[----:B------:R-:W3:Y:S01]  /*21840*/  LDL.LU R33, [R1+0x1bc] ;  /* 0x0001bc0001217983 */ /* 0x000ee20000300800 */
[C---:B------:R-:W-:Y:S08]  /*21850*/  HMMA.16816.F32 R52, R28.reuse, R22, R52 ;  /* 0x000000161c34723c */ /* 0x040ff00000001834 */
[C---:B----4-:R-:W-:Y:S08]  /*21860*/  HMMA.16816.F32 R44, R28.reuse, R18, R44 ;  /* 0x000000121c2c723c */ /* 0x050ff0000000182c */
[----:B------:R-:W-:Y:S01]  /*21870*/  HMMA.16816.F32 R40, R28, R16, R40 ;  /* 0x000000101c28723c */ /* 0x000fe20000001828 */
[----:B------:R-:W-:-:S07]  /*21880*/  IMAD R26, R59, 0x100, R58 ;  /* 0x000001003b1a7824 */ /* 0x000fce00078e023a */
[----:B--2---:R-:W-:-:S15]  /*21890*/  HMMA.16816.F32 R36, R28, R24, R36 ;  /* 0x000000181c24723c */ /* 0x004fde0000001824 */
[----:B------:R-:W-:-:S04]  /*218a0*/  NOP ;  /* 0x0000000000007918 */ /* 0x000fc80000000000 */
[----:B------:R-:W-:Y:S04]  /*218b0*/  STL.64 [R1+0x2d0], R36 ;  /* 0x0002d02401007387 */ /* 0x000fe80000100a00 */
[----:B------:R3:W-:Y:S02]  /*218c0*/  STL.64 [R1+0x2d8], R38 ;  /* 0x0002d82601007387 */ /* 0x0007e40000100a00 */
[----:B---3--:R-:W-:Y:S02]  /*218d0*/  HMMA.16816.F32 R36, R28, R20, R48 ;  /* 0x000000141c24723c */ /* 0x008fe40000001830 */
[----:B------:R-:W-:Y:S04]  /*218e0*/  STL.64 [R1+0x2c0], R52 ;  /* 0x0002c03401007387 */ /* 0x000fe80000100a00 */
[----:B------:R-:W-:-:S13]  /*218f0*/  STL.64 [R1+0x2c8], R54 ;  /* 0x0002c83601007387 */ /* 0x000fda0000100a00 */
[----:B------:R-:W-:Y:S04]  /*21900*/  STL.64 [R1+0x2b0], R36 ;  /* 0x0002b02401007387 */ /* 0x000fe80000100a00 */
[----:B------:R0:W-:Y:S02]  /*21910*/  STL.64 [R1+0x2b8], R38 ;  /* 0x0002b82601007387 */ /* 0x0001e40000100a00 */
[C---:B0-----:R-:W-:Y:S08]  /*21920*/  HMMA.16816.F32 R36, R28.reuse, R14, R8 ;  /* 0x0000000e1c24723c */ /* 0x041ff00000001808 */
[----:B------:R-:W-:Y:S01]  /*21930*/  HMMA.16816.F32 R8, R28, R12, R4 ;  /* 0x0000000c1c08723c */ /* 0x000fe20000001804 */
[----:B------:R-:W-:Y:S04]  /*21940*/  STL.64 [R1+0x2a0], R44 ;  /* 0x0002a02c01007387 */ /* 0x000fe80000100a00 */
[----:B------:R-:W-:Y:S04]  /*21950*/  STL.64 [R1+0x2a8], R46 ;  /* 0x0002a82e01007387 */ /* 0x000fe80000100a00 */
[----:B------:R-:W-:Y:S04]  /*21960*/  STL.64 [R1+0x290], R40 ;  /* 0x0002902801007387 */ /* 0x000fe80000100a00 */
[----:B------:R-:W-:Y:S04]  /*21970*/  STL.64 [R1+0x298], R42 ;  /* 0x0002982a01007387 */ /* 0x000fe80000100a00 */
[----:B------:R0:W-:Y:S04]  /*21980*/  STL.64 [R1+0x280], R36 ;  /* 0x0002802401007387 */ /* 0x0001e80000100a00 */
[----:B------:R1:W-:Y:S04]  /*21990*/  STL.64 [R1+0x288], R38 ;  /* 0x0002882601007387 */ /* 0x0003e80000100a00 */
[----:B------:R-:W2:Y:S04]  /*219a0*/  LDL.LU.64 R4, [R1+0x780] ;  /* 0x0007800001047983 */ /* 0x000ea80000300a00 */
[----:B------:R3:W-:Y:S04]  /*219b0*/  STL.64 [R1+0x270], R8 ;  /* 0x0002700801007387 */ /* 0x0007e80000100a00 */
[----:B------:R4:W-:Y:S04]  /*219c0*/  STL.64 [R1+0x278], R10 ;  /* 0x0002780a01007387 */ /* 0x0009e80000100a00 */
[----:B------:R-:W2:Y:S04]  /*219d0*/  LDL.LU.64 R6, [R1+0x788] ;  /* 0x0007880001067983 */ /* 0x000ea80000300a00 */
[----:B0-----:R-:W2:Y:S04]  /*219e0*/  LDL.LU.64 R36, [R1+0x640] ;  /* 0x0006400001247983 */ /* 0x001ea80000300a00 */
[----:B-1----:R-:W2:Y:S04]  /*219f0*/  LDL.LU.64 R38, [R1+0x648] ;  /* 0x0006480001267983 */ /* 0x002ea80000300a00 */
[----:B------:R-:W2:Y:S04]  /*21a00*/  LDL.LU.64 R56, [R1+0x630] ;  /* 0x0006300001387983 */ /* 0x000ea80000300a00 */
        /* <DEDUP_REMOVED lines=9> */
[----:B---3--:R-:W3:Y:S04]  /*21aa0*/  LDL.LU.64 R8, [R1+0x5e0] ;  /* 0x0005e00001087983 */ /* 0x008ee80000300a00 */
[----:B----4-:R-:W3:Y:S01]  /*21ab0*/  LDL.LU.64 R10, [R1+0x5e8] ;  /* 0x0005e800010a7983 */ /* 0x010ee20000300a00 */
[----:B------:R-:W-:-:S02]  /*21ac0*/  IMAD R27, R27, 0x100, R2 ;  /* 0x000001001b1b7824 */ /* 0x000fc400078e0202 */
[----:B------:R-:W-:Y:S01]  /*21ad0*/  IMAD R32, R32, 0x100, R3 ;  /* 0x0000010020207824 */ /* 0x000fe200078e0203 */
[----:B------:R-:W2:Y:S04]  /*21ae0*/  LDL.LU R2, [R1+0x1ddc] ;  /* 0x001ddc0001027983 */ /* 0x000ea80000300800 */
[----:B------:R-:W2:Y:S01]  /*21af0*/  LDL.LU R3, [R1+0x1dd8] ;  /* 0x001dd80001037983 */ /* 0x000ea20000300800 */
[----:B------:R-:W-:Y:S01]  /*21b00*/  IMAD R33, R60, 0x100, R33 ;  /* 0x000001003c217824 */ /* 0x000fe200078e0221 */
[----:B--2---:R-:W-:Y:S02]  /*21b10*/  HMMA.16816.F32 R28, R28, R2, R4 ;  /* 0x000000021c1c723c */ /* 0x004fe40000001804 */
[----:B------:R-:W2:Y:S04]  /*21b20*/  LDL.LU.64 R4, [R1+0x770] ;  /* 0x0007700001047983 */ /* 0x000ea80000300a00 */
[----:B------:R-:W2:-:S13]  /*21b30*/  LDL.LU.64 R6, [R1+0x778] ;  /* 0x0007780001067983 */ /* 0x000e9a0000300a00 */
[----:B------:R0:W-:Y:S04]  /*21b40*/  STL.64 [R1+0x60], R28 ;  /* 0x0000601c01007387 */ /* 0x0001e80000100a00 */
[----:B------:R1:W-:Y:S01]  /*21b50*/  STL.64 [R1+0x68], R30 ;  /* 0x0000681e01007387 */ /* 0x0003e20000100a00 */
[----:B0-----:R-:W-:Y:S02]  /*21b60*/  F2FP.F16.E5M2.UNPACK_B R28, R26 ;  /* 0x0000001aff1c723e */ /* 0x001fe400020004ff */
[----:B------:R-:W-:Y:S02]  /*21b70*/  F2FP.F16.E5M2.UNPACK_B R29, R27 ;  /* 0x0000001bff1d723e */ /* 0x000fe400020004ff */
[----:B-1----:R-:W-:Y:S02]  /*21b80*/  F2FP.F16.E5M2.UNPACK_B R30, R32 ;  /* 0x00000020ff1e723e */ /* 0x002fe400020004ff */
[----:B------:R-:W-:-:S07]  /*21b90*/  F2FP.F16.E5M2.UNPACK_B R31, R33 ;  /* 0x00000021ff1f723e */ /* 0x000fce00020004ff */
[----:B------:R-:W-:-:S15]  /*21ba0*/  HMMA.16816.F32 R36, R28, R24, R36 ;  /* 0x000000181c24723c */ /* 0x000fde0000001824 */
[----:B------:R-:W-:-:S04]  /*21bb0*/  NOP ;  /* 0x0000000000007918 */ /* 0x000fc80000000000 */
[----:B------:R-:W-:Y:S04]  /*21bc0*/  STL.64 [R1+0x260], R36 ;  /* 0x0002602401007387 */ /* 0x000fe80000100a00 */
[----:B------:R0:W-:Y:S04]  /*21bd0*/  STL.64 [R1+0x268], R38 ;  /* 0x0002682601007387 */ /* 0x0001e80000100a00 */
[----:B0-----:R-:W4:Y:S04]  /*21be0*/  LDL.LU.64 R38, [R1+0x1dd0] ;  /* 0x001dd00001267983 */ /* 0x001f280000300a00 */
[----:B------:R-:W4:Y:S01]  /*21bf0*/  LDL.LU.64 R36, [R1+0x1dc8] ;  /* 0x001dc80001247983 */ /* 0x000f220000300a00 */
[C---:B------:R-:W-:Y:S08]  /*21c00*/  HMMA.16816.F32 R56, R28.reuse, R22, R56 ;  /* 0x000000161c38723c */ /* 0x040ff00000001838 */
[C---:B------:R-:W-:Y:S08]  /*21c10*/  HMMA.16816.F32 R52, R28.reuse, R20, R52 ;  /* 0x000000141c34723c */ /* 0x040ff00000001834 */
[C---:B------:R-:W-:Y:S08]  /*21c20*/  HMMA.16816.F32 R48, R28.reuse, R18, R48 ;  /* 0x000000121c30723c */ /* 0x040ff00000001830 */
[C---:B------:R-:W-:Y:S08]  /*21c30*/  HMMA.16816.F32 R44, R28.reuse, R16, R44 ;  /* 0x000000101c2c723c */ /* 0x040ff0000000182c */
[C---:B------:R-:W-:Y:S08]  /*21c40*/  HMMA.16816.F32 R40, R28.reuse, R14, R40 ;  /* 0x0000000e1c28723c */ /* 0x040ff00000001828 */
[C---:B---3--:R-:W-:Y:S01]  /*21c50*/  HMMA.16816.F32 R8, R28.reuse, R12, R8 ;  /* 0x0000000c1c08723c */ /* 0x048fe20000001808 */
        /* <DEDUP_REMOVED lines=15> */
[----:B---3--:R-:W3:Y:S01]  /*21d50*/  LDL.LU.64 R54, [R1+0x5c8] ;  /* 0x0005c80001367983 */ /* 0x008ee20000300a00 */
[----:B--2---:R-:W-:-:S15]  /*21d60*/  HMMA.16816.F32 R4, R28, R2, R4 ;  /* 0x000000021c04723c */ /* 0x004fde0000001804 */
[----:B------:R-:W-:-:S04]  /*21d70*/  NOP ;  /* 0x0000000000007918 */ /* 0x000fc80000000000 */
[----:B------:R0:W-:Y:S04]  /*21d80*/  STL.64 [R1+0x50], R4 ;  /* 0x0000500401007387 */ /* 0x0001e80000100a00 */
[----:B------:R1:W-:Y:S04]  /*21d90*/  STL.64 [R1+0x58], R6 ;  /* 0x0000580601007387 */ /* 0x0003e80000100a00 */
        /* <DEDUP_REMOVED lines=14> */
[----:B------:R-:W2:Y:S01]  /*21e80*/  LDL.LU R60, [R1+0x7e0] ;  /* 0x0007e000013c7983 */ /* 0x000ea20000300800 */
[----:B----4-:R-:W-:-:S02]  /*21e90*/  IMAD R26, R39, 0x100, R61 ;  /* 0x00000100271a7824 */ /* 0x010fc400078e023d */
[----:B------:R-:W-:Y:S01]  /*21ea0*/  IMAD R27, R35, 0x100, R37 ;  /* 0x00000100231b7824 */ /* 0x000fe200078e0225 */
[----:B------:R-:W4:Y:S04]  /*21eb0*/  LDL.LU R61, [R1+0x7ec] ;  /* 0x0007ec00013d7983 */ /* 0x000f280000300800 */
[----:B------:R-:W2:Y:S04]  /*21ec0*/  LDL.LU R39, [R1+0x7e8] ;  /* 0x0007e80001277983 */ /* 0x000ea80000300800 */
[----:B------:R-:W2:Y:S01]  /*21ed0*/  LDL.LU R37, [R1+0x7f4] ;  /* 0x0007f40001257983 */ /* 0x000ea20000300800 */
[----:B------:R-:W-:-:S03]  /*21ee0*/  IMAD R32, R36, 0x100, R34 ;  /* 0x0000010024207824 */ /* 0x000fc600078e0222 */
[----:B------:R-:W2:Y:S04]  /*21ef0*/  LDL.LU R35, [R1+0x7f0] ;  /* 0x0007f00001237983 */ /* 0x000ea80000300800 */
[----:B------:R-:W2:Y:S01]  /*21f00*/  LDL.LU R34, [R1+0x7fc] ;  /* 0x0007fc0001227983 */ /* 0x000ea20000300800 */
[----:B------:R-:W-:-:S03]  /*21f10*/  IMAD R33, R0, 0x100, R38 ;  /* 0x0000010000217824 */ /* 0x000fc600078e0226 */
[----:B------:R-:W2:Y:S04]  /*21f20*/  LDL.LU R36, [R1+0x7f8] ;  /* 0x0007f80001247983 */ /* 0x000ea80000300800 */
[----:B------:R-:W2:Y:S01]  /*21f30*/  LDL.LU R38, [R1+0x804] ;  /* 0x0008040001267983 */ /* 0x000ea20000300800 */
[----:B------:R-:W-:Y:S02]  /*21f40*/  F2FP.F16.E5M2.UNPACK_B R29, R27 ;  /* 0x0000001bff1d723e */ /* 0x000fe400020004ff */
        /* <DEDUP_REMOVED lines=12> */
[C---:B------:R-:W-:Y:S08]  /*22010*/  HMMA.16816.F32 R44, R28.reuse, R18, R44 ;  /* 0x000000121c2c723c */ /* 0x040ff0000000182c */
[C---:B------:R-:W-:Y:S08]  /*22020*/  HMMA.16816.F32 R8, R28.reuse, R14, R8 ;  /* 0x0000000e1c08723c */ /* 0x040ff00000001808 */
[----:B------:R-:W-:Y:S01]  /*22030*/  HMMA.16816.F32 R4, R28, R12, R4 ;  /* 0x0000000c1c04723c */ /* 0x000fe20000001804 */
[----:B------:R-:W-:-:S07]  /*22040*/  IMAD R26, R59, 0x100, R58 ;  /* 0x000001003b1a7824 */ /* 0x000fce00078e023a */
[----:B--2---:R-:W-:-:S15]  /*22050*/  HMMA.16816.F32 R36, R28, R24, R36 ;  /* 0x000000181c24723c */ /* 0x004fde0000001824 */
[----:B------:R-:W-:-:S04]  /*22060*/  NOP ;  /* 0x0000000000007918 */ /* 0x000fc80000000000 */
[----:B------:R-:W-:Y:S04]  /*22070*/  STL.64 [R1+0x1f0], R36 ;  /* 0x0001f02401007387 */ /* 0x000fe80000100a00 */
[----:B------:R3:W-:Y:S02]  /*22080*/  STL.64 [R1+0x1f8], R38 ;  /* 0x0001f82601007387 */ /* 0x0007e40000100a00 */
[----:B---3--:R-:W-:-:S15]  /*22090*/  HMMA.16816.F32 R36, R28, R22, R52 ;  /* 0x000000161c24723c */ /* 0x008fde0000001834 */
[----:B------:R-:W-:-:S04]  /*220a0*/  NOP ;  /* 0x0000000000007918 */ /* 0x000fc80000000000 */
[----:B------:R-:W-:Y:S04]  /*220b0*/  STL.64 [R1+0x1e0], R36 ;  /* 0x0001e02401007387 */ /* 0x000fe80000100a00 */
[----:B------:R0:W-:Y:S02]  /*220c0*/  STL.64 [R1+0x1e8], R38 ;  /* 0x0001e82601007387 */ /* 0x0001e40000100a00 */
[----:B0-----:R-:W-:Y:S02]  /*220d0*/  HMMA.16816.F32 R36, R28, R16, R40 ;  /* 0x000000101c24723c */ /* 0x001fe40000001828 */
[----:B------:R-:W-:Y:S04]  /*220e0*/  STL.64 [R1+0x1d0], R48 ;  /* 0x0001d03001007387 */ /* 0x000fe80000100a00 */
[----:B------:R-:W-:Y:S04]  /*220f0*/  STL.64 [R1+0x1d8], R50 ;  /* 0x0001d83201007387 */ /* 0x000fe80000100a00 */
[----:B------:R-:W-:Y:S04]  /*22100*/  STL.64 [R1+0x1c0], R44 ;  /* 0x0001c02c01007387 */ /* 0x000fe80000100a00 */
[----:B------:R-:W-:Y:S05]  /*22110*/  STL.64 [R1+0x1c8], R46 ;  /* 0x0001c82e01007387 */ /* 0x000fea0000100a00 */
[----:B------:R0:W-:Y:S04]  /*22120*/  STL.64 [R1+0x1b0], R36 ;  /* 0x0001b02401007387 */ /* 0x0001e80000100a00 */
[----:B------:R1:W-:Y:S04]  /*22130*/  STL.64 [R1+0x1b8], R38 ;  /* 0x0001b82601007387 */ /* 0x0003e80000100a00 */
[----:B------:R-:W-:Y:S04]  /*22140*/  STL.64 [R1+0x1a0], R8 ;  /* 0x0001a00801007387 */ /* 0x000fe80000100a00 */
[----:B------:R-:W-:Y:S04]  /*22150*/  STL.64 [R1+0x1a8], R10 ;  /* 0x0001a80a01007387 */ /* 0x000fe80000100a00 */
[----:B0-----:R-:W2:Y:S04]  /*22160*/  LDL.LU.64 R36, [R1+0x760] ;  /* 0x0007600001247983 */ /* 0x001ea80000300a00 */
[----:B------:R0:W-:Y:S04]  /*22170*/  STL.64 [R1+0x190], R4 ;  /* 0x0001900401007387 */ /* 0x0001e80000100a00 */
[----:B------:R3:W-:Y:S04]  /*22180*/  STL.64 [R1+0x198], R6 ;  /* 0x0001980601007387 */ /* 0x0007e80000100a00 */
[----:B-1----:R-:W2:Y:S04]  /*22190*/  LDL.LU.64 R38, [R1+0x768] ;  /* 0x0007680001267983 */ /* 0x002ea80000300a00 */
[----:B0-----:R-:W2:Y:S04]  /*221a0*/  LDL.LU.64 R4, [R1+0x560] ;  /* 0x0005600001047983 */ /* 0x001ea80000300a00 */
[----:B---3--:R-:W3:Y:S04]  /*221b0*/  LDL.LU.64 R6, [R1+0x568] ;  /* 0x0005680001067983 */ /* 0x008ee80000300a00 */
        /* <DEDUP_REMOVED lines=11> */
[----:B------:R-:W2:Y:S01]  /*22270*/  LDL.LU.64 R10, [R1+0x508] ;  /* 0x00050800010a7983 */ /* 0x000ea20000300a00 */
[----:B------:R-:W-:-:S02]  /*22280*/  IMAD R27, R27, 0x100, R2 ;  /* 0x000001001b1b7824 */ /* 0x000fc400078e0202 */
[----:B------:R-:W-:Y:S01]  /*22290*/  IMAD R32, R32, 0x100, R3 ;  /* 0x0000010020207824 */ /* 0x000fe200078e0203 */
[----:B------:R-:W2:Y:S04]  /*222a0*/  LDL.LU R2, [R1+0x1dc4] ;  /* 0x001dc40001027983 */ /* 0x000ea80000300800 */
[----:B------:R-:W2:Y:S01]  /*222b0*/  LDL.LU R3, [R1+0x1dc0] ;  /* 0x001dc00001037983 */ /* 0x000ea20000300800 */
[----:B------:R-:W-:Y:S01]  /*222c0*/  IMAD R33, R60, 0x100, R33 ;  /* 0x000001003c217824 */ /* 0x000fe200078e0221 */
[----:B--2---:R-:W-:Y:S02]  /*222d0*/  HMMA.16816.F32 R28, R28, R2, R36 ;  /* 0x000000021c1c723c */ /* 0x004fe40000001824 */
[----:B------:R-:W4:Y:S04]  /*222e0*/  LDL.LU.64 R38, [R1+0x1db8] ;  /* 0x001db80001267983 */ /* 0x000f280000300a00 */
[----:B------:R-:W2:-:S13]  /*222f0*/  LDL.LU.64 R36, [R1+0x1db0] ;  /* 0x001db00001247983 */ /* 0x000e9a0000300a00 */
        /* <DEDUP_REMOVED lines=8> */
[----:B------:R0:W-:Y:S04]  /*22380*/  STL.64 [R1+0x180], R4 ;  /* 0x0001800401007387 */ /* 0x0001e80000100a00 */
[----:B------:R1:W-:Y:S04]  /*22390*/  STL.64 [R1+0x188], R6 ;  /* 0x0001880601007387 */ /* 0x0003e80000100a00 */
[----:B0-----:R-:W3:Y:S04]  /*223a0*/  LDL.LU.64 R4, [R1+0x750] ;  /* 0x0007500001047983 */ /* 0x001ee80000300a00 */
[----:B-1----:R-:W3:Y:S01]  /*223b0*/  LDL.LU.64 R6, [R1+0x758] ;  /* 0x0007580001067983 */ /* 0x002ee20000300a00 */
[C---:B------:R-:W-:Y:S08]  /*223c0*/  HMMA.16816.F32 R56, R28.reuse, R22, R56 ;  /* 0x000000161c38723c */ /* 0x040ff00000001838 */
[C---:B------:R-:W-:Y:S08]  /*223d0*/  HMMA.16816.F32 R52, R28.reuse, R20, R52 ;  /* 0x000000141c34723c */ /* 0x040ff00000001834 */
[C---:B------:R-:W-:Y:S08]  /*223e0*/  HMMA.16816.F32 R48, R28.reuse, R18, R48 ;  /* 0x000000121c30723c */ /* 0x040ff00000001830 */
[C---:B------:R-:W-:Y:S08]  /*223f0*/  HMMA.16816.F32 R44, R28.reuse, R16, R44 ;  /* 0x000000101c2c723c */ /* 0x040ff0000000182c */
[C---:B------:R-:W-:Y:S08]  /*22400*/  HMMA.16816.F32 R40, R28.reuse, R14, R40 ;  /* 0x0000000e1c28723c */ /* 0x040ff00000001828 */
[----:B------:R-:W-:Y:S01]  /*22410*/  HMMA.16816.F32 R8, R28, R12, R8 ;  /* 0x0000000c1c08723c */ /* 0x000fe20000001808 */
[----:B------:R-:W-:Y:S04]  /*22420*/  STL.64 [R1+0x170], R56 ;  /* 0x0001703801007387 */ /* 0x000fe80000100a00 */
        /* <DEDUP_REMOVED lines=9> */
[----:B------:R0:W-:Y:S04]  /*224c0*/  STL.64 [R1+0x120], R8 ;  /* 0x0001200801007387 */ /* 0x0001e80000100a00 */
[----:B------:R1:W-:Y:S04]  /*224d0*/  STL.64 [R1+0x128], R10 ;  /* 0x0001280a01007387 */ /* 0x0003e80000100a00 */
[----:B0-----:R-:W3:Y:S04]  /*224e0*/  LDL.LU.64 R8, [R1+0x4f0] ;  /* 0x0004f00001087983 */ /* 0x001ee80000300a00 */
[----:B-1----:R-:W3:Y:S04]  /*224f0*/  LDL.LU.64 R10, [R1+0x4f8] ;  /* 0x0004f800010a7983 */ /* 0x002ee80000300a00 */
[----:B------:R-:W3:Y:S04]  /*22500*/  LDL.LU R42, [R1+0x82c] ;  /* 0x00082c00012a7983 */ /* 0x000ee80000300800 */
[----:B------:R-:W3:Y:S04]  /*22510*/  LDL.LU R44, [R1+0x828] ;  /* 0x00082800012c7983 */ /* 0x000ee80000300800 */
[----:B------:R-:W3:Y:S04]  /*22520*/  LDL.LU R46, [R1+0x834] ;  /* 0x00083400012e7983 */ /* 0x000ee80000300800 */
[----:B------:R-:W3:Y:S04]  /*22530*/  LDL.LU R58, [R1+0x830] ;  /* 0x00083000013a7983 */ /* 0x000ee80000300800 */
[----:B------:R-:W3:Y:S04]  /*22540*/  LDL.LU.64 R52, [R1+0x4e0] ;  /* 0x0004e00001347983 */ /* 0x000ee80000300a00 */
[----:B------:R-:W3:Y:S01]  /*22550*/  LDL.LU.64 R54, [R1+0x4e8] ;  /* 0x0004e80001367983 */ /* 0x000ee20000300a00 */
[----:B----4-:R-:W-:-:S02]  /*22560*/  IMAD R26, R39, 0x100, R61 ;  /* 0x00000100271a7824 */ /* 0x010fc400078e023d */
[----:B--2---:R-:W-:Y:S02]  /*22570*/  IMAD R27, R35, 0x100, R37 ;  /* 0x00000100231b7824 */ /* 0x004fe400078e0225 */
[----:B------:R-:W-:Y:S02]  /*22580*/  IMAD R32, R36, 0x100, R34 ;  /* 0x0000010024207824 */ /* 0x000fe400078e0222 */
[----:B------:R-:W-:Y:S01]  /*22590*/  IMAD R33, R0, 0x100, R38 ;  /* 0x0000010000217824 */ /* 0x000fe200078e0226 */
[----:B---3--:R-:W-:-:S15]  /*225a0*/  HMMA.16816.F32 R4, R28, R2, R4 ;  /* 0x000000021c04723c */ /* 0x008fde0000001804 */
[----:B------:R-:W-:-:S04]  /*225b0*/  NOP ;  /* 0x0000000000007918 */ /* 0x000fc80000000000 */
[----:B------:R0:W-:Y:S04]  /*225c0*/  STL.64 [R1+0x30], R4 ;  /* 0x0000300401007387 */ /* 0x0001e80000100a00 */
[----:B------:R1:W-:Y:S04]  /*225d0*/  STL.64 [R1+0x38], R6 ;  /* 0x0000380601007387 */ /* 0x0003e80000100a00 */
[----:B0-----:R-:W2:Y:S04]  /*225e0*/  LDL.LU.64 R4, [R1+0x4d0] ;  /* 0x0004d00001047983 */ /* 0x001ea80000300a00 */
[----:B-1----:R-:W2:Y:S04]  /*225f0*/  LDL.LU.64 R6, [R1+0x4d8] ;  /* 0x0004d80001067983 */ /* 0x002ea80000300a00 */
[----:B------:R-:W3:Y:S04]  /*22600*/  LDL.LU.64 R36, [R1+0x4c0] ;  /* 0x0004c00001247983 */ /* 0x000ee80000300a00 */
[----:B------:R-:W3:Y:S01]  /*22610*/  LDL.LU.64 R38, [R1+0x4c8] ;  /* 0x0004c80001267983 */ /* 0x000ee20000300a00 */
[----:B------:R-:W-:-:S02]  /*22620*/  F2FP.F16.E5M2.UNPACK_B R28, R26 ;  /* 0x0000001aff1c723e */ /* 0x000fc400020004ff */
[----:B------:R-:W-:Y:S02]  /*22630*/  F2FP.F16.E5M2.UNPACK_B R29, R27 ;  /* 0x0000001bff1d723e */ /* 0x000fe400020004ff */
[----:B------:R-:W-:Y:S02]  /*22640*/  F2FP.F16.E5M2.UNPACK_B R30, R32 ;  /* 0x00000020ff1e723e */ /* 0x000fe400020004ff */
[----:B------:R-:W-:Y:S01]  /*22650*/  F2FP.F16.E5M2.UNPACK_B R31, R33 ;  /* 0x00000021ff1f723e */ /* 0x000fe200020004ff */
[----:B------:R-:W4:Y:S04]  /*22660*/  LDL.LU R59, [R1+0x83c] ;  /* 0x00083c00013b7983 */ /* 0x000f280000300800 */
[----:B------:R-:W4:Y:S04]  /*22670*/  LDL.LU R35, [R1+0x838] ;  /* 0x0008380001237983 */ /* 0x000f280000300800 */
[----:B------:R-:W4:Y:S04]  /*22680*/  LDL.LU R34, [R1+0x844] ;  /* 0x0008440001227983 */ /* 0x000f280000300800 */
[----:B------:R-:W4:Y:S04]  /*22690*/  LDL.LU R0, [R1+0x840] ;  /* 0x0008400001007983 */ /* 0x000f280000300800 */
[----:B------:R-:W4:Y:S04]  /*226a0*/  LDL.LU.64 R48, [R1+0x4b0] ;  /* 0x0004b00001307983 */ /* 0x000f280000300a00 */
[----:B------:R-:W4:Y:S01]  /*226b0*/  LDL.LU.64 R50, [R1+0x4b8] ;  /* 0x0004b80001327983 */ /* 0x000f220000300a00 */
[C---:B------:R-:W-:Y:S08]  /*226c0*/  HMMA.16816.F32 R8, R28.reuse, R24, R8 ;  /* 0x000000181c08723c */ /* 0x040ff00000001808 */
[----:B------:R-:W-:Y:S11]  /*226d0*/  HMMA.16816.F32 R52, R28, R22, R52 ;  /* 0x000000161c34723c */ /* 0x000ff60000001834 */
[----:B------:R0:W-:Y:S04]  /*226e0*/  STL.64 [R1+0x110], R8 ;  /* 0x0001100801007387 */ /* 0x0001e80000100a00 */
[----:B------:R1:W-:Y:S04]  /*226f0*/  STL.64 [R1+0x118], R10 ;  /* 0x0001180a01007387 */ /* 0x0003e80000100a00 */
[----:B------:R-:W-:-:S02]  /*22700*/  IMAD.MOV.U32 R61, RZ, RZ, R54 ;  /* 0x000000ffff3d7224 */ /* 0x000fc400078e0036 */
[----:B------:R-:W-:Y:S01]  /*22710*/  IMAD.MOV.U32 R60, RZ, RZ, R55 ;  /* 0x000000ffff3c7224 */ /* 0x000fe200078e0037 */
[----:B0-----:R-:W4:Y:S04]  /*22720*/  LDL.LU.64 R8, [R1+0x4a0] ;  /* 0x0004a00001087983 */ /* 0x001f280000300a00 */
[----:B-1----:R-:W4:Y:S04]  /*22730*/  LDL.LU.64 R10, [R1+0x4a8] ;  /* 0x0004a800010a7983 */ /* 0x002f280000300a00 */
[----:B------:R0:W-:Y:S04]  /*22740*/  STL.64 [R1+0x100], R52 ;  /* 0x0001003401007387 */ /* 0x0001e80000100a00 */
[----:B0-----:R-:W4:Y:S04]  /*22750*/  LDL.LU.64 R52, [R1+0xb0] ;  /* 0x0000b00001347983 */ /* 0x001f280000300a00 */
[----:B------:R-:W4:Y:S04]  /*22760*/  LDL.LU.64 R54, [R1+0xb8] ;  /* 0x0000b80001367983 */ /* 0x000f280000300a00 */
[----:B------:R0:W-:Y:S04]  /*22770*/  STL [R1+0x1c5c], R60 ;  /* 0x001c5c3c01007387 */ /* 0x0001e80000100800 */
[----:B------:R1:W-:Y:S01]  /*22780*/  STL [R1+0x1c58], R61 ;  /* 0x001c583d01007387 */ /* 0x0003e20000100800 */
[C---:B--2---:R-:W-:Y:S08]  /*22790*/  HMMA.16816.F32 R4, R28.reuse, R20, R4 ;  /* 0x000000141c04723c */ /* 0x044ff00000001804 */
[----:B---3--:R-:W-:Y:S11]  /*227a0*/  HMMA.16816.F32 R36, R28, R18, R36 ;  /* 0x000000121c24723c */ /* 0x008ff60000001824 */
[----:B------:R-:W-:Y:S04]  /*227b0*/  STL.64 [R1+0xf0], R4 ;  /* 0x0000f00401007387 */ /* 0x000fe80000100a00 */
[----:B------:R2:W-:Y:S04]  /*227c0*/  STL.64 [R1+0xf8], R6 ;  /* 0x0000f80601007387 */ /* 0x0005e80000100a00 */
[----:B0-----:R-:W-:-:S02]  /*227d0*/  IMAD.MOV.U32 R60, RZ, RZ, R38 ;  /* 0x000000ffff3c7224 */ /* 0x001fc400078e0026 */
[----:B-1----:R-:W-:Y:S01]  /*227e0*/  IMAD.MOV.U32 R61, RZ, RZ, R39 ;  /* 0x000000ffff3d7224 */ /* 0x002fe200078e0027 */
[----:B--2---:R-:W2:Y:S04]  /*227f0*/  LDL.LU.64 R6, [R1+0x1da8] ;  /* 0x001da80001067983 */ /* 0x004ea80000300a00 */
[----:B------:R-:W2:Y:S04]  /*22800*/  LDL.LU.64 R4, [R1+0x1da0] ;  /* 0x001da00001047983 */ /* 0x000ea80000300a00 */
[----:B------:R0:W-:Y:S04]  /*22810*/  STL.64 [R1+0xe0], R36 ;  /* 0x0000e02401007387 */ /* 0x0001e80000100a00 */
[----:B0-----:R-:W3:Y:S04]  /*22820*/  LDL.LU.64 R36, [R1+0x740] ;  /* 0x0007400001247983 */ /* 0x001ee80000300a00 */
[----:B------:R-:W3:Y:S01]  /*22830*/  LDL.LU.64 R38, [R1+0x748] ;  /* 0x0007480001267983 */ /* 0x000ee20000300a00 */
[C---:B----4-:R-:W-:Y:S08]  /*22840*/  HMMA.16816.F32 R48, R28.reuse, R16, R48 ;  /* 0x000000101c30723c */ /* 0x050ff00000001830 */
[C---:B------:R-:W-:Y:S01]  /*22850*/  HMMA.16816.F32 R8, R28.reuse, R14, R8 ;  /* 0x0000000e1c08723c */ /* 0x040fe20000001808 */
[----:B------:R0:W-:Y:S07]  /*22860*/  STL [R1+0x1c64], R61 ;  /* 0x001c643d01007387 */ /* 0x0001ee0000100800 */
[----:B------:R-:W-:Y:S01]  /*22870*/  HMMA.16816.F32 R52, R28, R12, R52 ;  /* 0x0000000c1c34723c */ /* 0x000fe20000001834 */
[----:B------:R1:W-:Y:S04]  /*22880*/  STL [R1+0x1c60], R60 ;  /* 0x001c603c01007387 */ /* 0x0003e80000100800 */
[----:B------:R-:W-:Y:S04]  /*22890*/  STL.64 [R1+0xd0], R48 ;  /* 0x0000d03001007387 */ /* 0x000fe80000100a00 */
[----:B------:R4:W-:Y:S02]  /*228a0*/  STL.64 [R1+0xd8], R50 ;  /* 0x0000d83201007387 */ /* 0x0009e40000100a00 */
[----:B0-----:R-:W-:-:S02]  /*228b0*/  IMAD.MOV.U32 R61, RZ, RZ, R10 ;  /* 0x000000ffff3d7224 */ /* 0x001fc400078e000a */
[----:B-1----:R-:W-:Y:S02]  /*228c0*/  IMAD.MOV.U32 R60, RZ, RZ, R11 ;  /* 0x000000ffff3c7224 */ /* 0x002fe400078e000b */
[----:B------:R-:W-:Y:S01]  /*228d0*/  IMAD R26, R44, 0x100, R42 ;  /* 0x000001002c1a7824 */ /* 0x000fe200078e022a */
[----:B----4-:R-:W4:Y:S04]  /*228e0*/  LDL.LU.64 R50, [R1+0x1d98] ;  /* 0x001d980001327983 */ /* 0x010f280000300a00 */
[----:B------:R-:W4:Y:S04]  /*228f0*/  LDL.LU.64 R48, [R1+0x1d90] ;  /* 0x001d900001307983 */ /* 0x000f280000300a00 */
[----:B------:R0:W-:Y:S04]  /*22900*/  STL.64 [R1+0xc0], R8 ;  /* 0x0000c00801007387 */ /* 0x0001e80000100a00 */
[----:B------:R-:W2:Y:S01]  /*22910*/  LDL.LU.64 R10, [R1+0x1d88] ;  /* 0x001d8800010a7983 */ /* 0x000ea20000300a00 */
[----:B------:R-:W-:-:S03]  /*22920*/  IMAD R27, R58, 0x100, R46 ;  /* 0x000001003a1b7824 */ /* 0x000fc600078e022e */
[----:B0-----:R-:W2:Y:S04]  /*22930*/  LDL.LU.64 R8, [R1+0x1d80] ;  /* 0x001d800001087983 */ /* 0x001ea80000300a00 */
[----:B------:R-:W-:Y:S04]  /*22940*/  STL [R1+0x1c98], R61 ;  /* 0x001c983d01007387 */ /* 0x000fe80000100800 */
[----:B------:R-:W-:Y:S04]  /*22950*/  STL.64 [R1+0xb0], R52 ;  /* 0x0000b03401007387 */ /* 0x000fe80000100a00 */
[----:B------:R0:W-:Y:S04]  /*22960*/  STL.64 [R1+0xb8], R54 ;  /* 0x0000b83601007387 */ /* 0x0001e80000100a00 */
[----:B0-----:R-:W2:Y:S04]  /*22970*/  LDL.LU.64 R54, [R1+0x1d78] ;  /* 0x001d780001367983 */ /* 0x001ea80000300a00 */
[----:B------:R-:W2:Y:S04]  /*22980*/  LDL.LU.64 R52, [R1+0x1d70] ;  /* 0x001d700001347983 */ /* 0x000ea80000300a00 */
[----:B------:R-:W2:Y:S04]  /*22990*/  LDL.LU.64 R44, [R1+0x3c0] ;  /* 0x0003c000012c7983 */ /* 0x000ea80000300a00 */
[----:B------:R-:W2:Y:S04]  /*229a0*/  LDL.LU.64 R46, [R1+0x3c8] ;  /* 0x0003c800012e7983 */ /* 0x000ea80000300a00 */
[----:B------:R-:W4:Y:S04]  /*229b0*/  LDL.LU.64 R40, [R1+0x3b0] ;  /* 0x0003b00001287983 */ /* 0x000f280000300a00 */
[----:B------:R-:W4:Y:S01]  /*229c0*/  LDL.LU.64 R42, [R1+0x3b8] ;  /* 0x0003b800012a7983 */ /* 0x000f220000300a00 */
[----:B------:R-:W-:Y:S01]  /*229d0*/  IMAD R33, R0, 0x100, R34 ;  /* 0x0000010000217824 */ /* 0x000fe200078e0222 */
[----:B---3--:R-:W-:-:S15]  /*229e0*/  HMMA.16816.F32 R28, R28, R2, R36 ;  /* 0x000000021c1c723c */ /* 0x008fde0000001824 */
[----:B------:R-:W-:-:S04]  /*229f0*/  NOP ;  /* 0x0000000000007918 */ /* 0x000fc80000000000 */
[----:B------:R0:W-:Y:S04]  /*22a00*/  STL.64 [R1+0x20], R28 ;  /* 0x0000201c01007387 */ /* 0x0001e80000100a00 */
[----:B------:R1:W-:Y:S01]  /*22a10*/  STL [R1+0x28], R30 ;  /* 0x0000281e01007387 */ /* 0x0003e20000100800 */
[----:B------:R-:W-:-:S03]  /*22a20*/  IMAD.MOV.U32 R0, RZ, RZ, R31 ;  /* 0x000000ffff007224 */ /* 0x000fc600078e001f */
[----:B0-----:R-:W3:Y:S04]  /*22a30*/  LDL.LU.64 R28, [R1+0x3a0] ;  /* 0x0003a000011c7983 */ /* 0x001ee80000300a00 */
[----:B-1----:R-:W3:Y:S01]  /*22a40*/  LDL.LU.64 R30, [R1+0x3a8] ;  /* 0x0003a800011e7983 */ /* 0x002ee20000300a00 */
[----:B------:R-:W-:Y:S01]  /*22a50*/  IMAD R32, R35, 0x100, R59 ;  /* 0x0000010023207824 */ /* 0x000fe200078e023b */
[----:B------:R-:W-:Y:S02]  /*22a60*/  F2FP.F16.E5M2.UNPACK_B R56, R26 ;  /* 0x0000001aff38723e */ /* 0x000fe400020004ff */
[----:B------:R-:W-:Y:S02]  /*22a70*/  F2FP.F16.E5M2.UNPACK_B R57, R27 ;  /* 0x0000001bff39723e */ /* 0x000fe400020004ff */
[----:B------:R-:W-:Y:S01]  /*22a80*/  F2FP.F16.E5M2.UNPACK_B R59, R33 ;  /* 0x00000021ff3b723e */ /* 0x000fe200020004ff */
[----:B------:R-:W3:Y:S01]  /*22a90*/  LDL.LU R36, [R1+0x850] ;  /* 0x0008500001247983 */ /* 0x000ee20000300800 */
[----:B------:R-:W-:-:S03]  /*22aa0*/  F2FP.F16.E5M2.UNPACK_B R58, R32 ;  /* 0x00000020ff3a723e */ /* 0x000fc600020004ff */
[----:B------:R-:W3:Y:S04]  /*22ab0*/  LDL.LU R37, [R1+0x858] ;  /* 0x0008580001257983 */ /* 0x000ee80000300800 */
[----:B------:R-:W3:Y:S04]  /*22ac0*/  LDL.LU R38, [R1+0x860] ;  /* 0x0008600001267983 */ /* 0x000ee80000300800 */
[----:B------:R-:W3:Y:S04]  /*22ad0*/  LDL.LU R61, [R1+0x86c] ;  /* 0x00086c00013d7983 */ /* 0x000ee80000300800 */
[----:B------:R-:W3:Y:S01]  /*22ae0*/  LDL.LU R39, [R1+0x868] ;  /* 0x0008680001277983 */ /* 0x000ee20000300800 */
[C---:B--2---:R-:W-:Y:S08]  /*22af0*/  HMMA.16816.F32 R32, R56.reuse, R24, R44 ;  /* 0x000000183820723c */ /* 0x044ff0000000182c */
[C---:B----4-:R-:W-:Y:S01]  /*22b00*/  HMMA.16816.F32 R44, R56.reuse, R22, R40 ;  /* 0x00000016382c723c */ /* 0x050fe20000001828 */
[----:B------:R-:W2:Y:S10]  /*22b10*/  LDL.LU.64 R24, [R1+0x380] ;  /* 0x0003800001187983 */ /* 0x000eb40000300a00 */
[----:B------:R-:W-:Y:S04]  /*22b20*/  STL.64 [R1+0x10], R32 ;  /* 0x0000102001007387 */ /* 0x000fe80000100a00 */
[----:B------:R-:W-:Y:S04]  /*22b30*/  STL.64 [R1+0x18], R34 ;  /* 0x0000182201007387 */ /* 0x000fe80000100a00 */
[----:B------:R-:W2:Y:S04]  /*22b40*/  LDL.LU.64 R26, [R1+0x388] ;  /* 0x00038800011a7983 */ /* 0x000ea80000300a00 */
[----:B------:R0:W-:Y:S04]  /*22b50*/  STL.64 [R1+0x1b60], R46 ;  /* 0x001b602e01007387 */ /* 0x0001e80000100a00 */
[----:B0-----:R-:W4:Y:S04]  /*22b60*/  LDL.LU R46, [R1+0x85c] ;  /* 0x00085c00012e7983 */ /* 0x001f280000300800 */
[----:B------:R-:W4:Y:S04]  /*22b70*/  LDL.LU R47, [R1+0x864] ;  /* 0x00086400012f7983 */ /* 0x000f280000300800 */
[----:B------:R0:W-:Y:S04]  /*22b80*/  STL.64 [R1+0x1b58], R44 ;  /* 0x001b582c01007387 */ /* 0x0001e80000100a00 */
[----:B0-----:R-:W4:Y:S01]  /*22b90*/  LDL.LU R45, [R1+0x854] ;  /* 0x00085400012d7983 */ /* 0x001f220000300800 */
[C---:B---3--:R-:W-:Y:S03]  /*22ba0*/  HMMA.16816.F32 R40, R56.reuse, R20, R28 ;  /* 0x000000143828723c */ /* 0x048fe6000000181c */
[----:B------:R-:W3:Y:S04]  /*22bb0*/  LDL.LU.64 R20, [R1+0x390] ;  /* 0x0003900001147983 */ /* 0x000ee80000300a00 */
[----:B------:R-:W3:Y:S04]  /*22bc0*/  LDL.LU.64 R22, [R1+0x398] ;  /* 0x0003980001167983 */ /* 0x000ee80000300a00 */
[----:B------:R-:W3:Y:S04]  /*22bd0*/  LDL.LU.64 R28, [R1+0x370] ;  /* 0x00037000011c7983 */ /* 0x000ee80000300a00 */
[----:B------:R-:W3:Y:S04]  /*22be0*/  LDL.LU.64 R30, [R1+0x378] ;  /* 0x00037800011e7983 */ /* 0x000ee80000300a00 */
[----:B------:R-:W3:Y:S04]  /*22bf0*/  LDL.LU.64 R32, [R1+0x360] ;  /* 0x0003600001207983 */ /* 0x000ee80000300a00 */
[----:B------:R-:W3:Y:S04]  /*22c00*/  LDL.LU.64 R34, [R1+0x368] ;  /* 0x0003680001227983 */ /* 0x000ee80000300a00 */
[----:B------:R-:W-:Y:S04]  /*22c10*/  STL.64 [R1+0x1b70], R42 ;  /* 0x001b702a01007387 */ /* 0x000fe80000100a00 */
[----:B------:R0:W-:Y:S01]  /*22c20*/  STL.64 [R1+0x1b68], R40 ;  /* 0x001b682801007387 */ /* 0x0001e20000100a00 */
[----:B--2---:R-:W-:Y:S01]  /*22c30*/  HMMA.16816.F32 R24, R56, R16, R24 ;  /* 0x000000103818723c */ /* 0x004fe20000001818 */
[----:B----4-:R-:W-:-:S02]  /*22c40*/  IMAD R37, R37, 0x100, R46 ;  /* 0x0000010025257824 */ /* 0x010fc400078e022e */
[----:B------:R-:W-:-:S05]  /*22c50*/  IMAD R36, R36, 0x100, R45 ;  /* 0x0000010024247824 */ /* 0x000fca00078e022d */
[C---:B---3--:R-:W-:Y:S01]  /*22c60*/  HMMA.16816.F32 R20, R56.reuse, R18, R20 ;  /* 0x000000123814723c */ /* 0x048fe20000001814 */
[----:B------:R-:W2:Y:S04]  /*22c70*/  LDL.LU R19, [R1+0x3e0] ;  /* 0x0003e00001137983 */ /* 0x000ea80000300800 */
[----:B0-----:R-:W3:Y:S04]  /*22c80*/  LDL.LU R40, [R1+0x3e4] ;  /* 0x0003e40001287983 */ /* 0x001ee80000300800 */
[----:B------:R-:W4:Y:S01]  /*22c90*/  LDL.LU R41, [R1+0x3f0] ;  /* 0x0003f00001297983 */ /* 0x000f220000300800 */
[C---:B------:R-:W-:Y:S08]  /*22ca0*/  HMMA.16816.F32 R28, R56.reuse, R14, R28 ;  /* 0x0000000e381c723c */ /* 0x040ff0000000181c */
[----:B------:R-:W-:Y:S01]  /*22cb0*/  HMMA.16816.F32 R32, R56, R12, R32 ;  /* 0x0000000c3820723c */ /* 0x000fe20000001820 */
[----:B------:R-:W-:Y:S04]  /*22cc0*/  STL.64 [R1+0x1b80], R22 ;  /* 0x001b801601007387 */ /* 0x000fe80000100a00 */
[----:B------:R0:W-:Y:S04]  /*22cd0*/  STL.64 [R1+0x1b78], R20 ;  /* 0x001b781401007387 */ /* 0x0001e80000100a00 */
[----:B0-----:R-:W4:Y:S04]  /*22ce0*/  LDL.LU.64 R20, [R1+0xa0] ;  /* 0x0000a00001147983 */ /* 0x001f280000300a00 */
[----:B------:R-:W4:Y:S04]  /*22cf0*/  LDL.LU.64 R22, [R1+0xa8] ;  /* 0x0000a80001167983 */ /* 0x000f280000300a00 */
[----:B------:R-:W4:Y:S04]  /*22d00*/  LDL.LU R42, [R1+0x3f4] ;  /* 0x0003f400012a7983 */ /* 0x000f280000300800 */
[----:B------:R-:W4:Y:S04]  /*22d10*/  LDL.LU R43, [R1+0x400] ;  /* 0x00040000012b7983 */ /* 0x000f280000300800 */
[----:B------:R-:W-:Y:S04]  /*22d20*/  STL.64 [R1+0x1b90], R26 ;  /* 0x001b901a01007387 */ /* 0x000fe80000100a00 */
[----:B------:R-:W-:Y:S04]  /*22d30*/  STL.64 [R1+0x1b88], R24 ;  /* 0x001b881801007387 */ /* 0x000fe80000100a00 */
[----:B------:R-:W-:Y:S04]  /*22d40*/  STL [R1+0x1b50], R31 ;  /* 0x001b501f01007387 */ /* 0x000fe80000100800 */
[----:B------:R-:W-:Y:S04]  /*22d50*/  STL [R1+0x1b4c], R34 ;  /* 0x001b4c2201007387 */ /* 0x000fe80000100800 */
[----:B------:R0:W-:Y:S04]  /*22d60*/  STL [R1+0x1b48], R35 ;  /* 0x001b482301007387 */ /* 0x0001e80000100800 */
[----:B------:R-:W4:Y:S04]  /*22d70*/  LDL.LU R44, [R1+0x404] ;  /* 0x00040400012c7983 */ /* 0x000f280000300800 */
[----:B------:R-:W4:Y:S04]  /*22d80*/  LDL.LU R45, [R1+0x410] ;  /* 0x00041000012d7983 */ /* 0x000f280000300800 */
[----:B------:R-:W4:Y:S01]  /*22d90*/  LDL.LU R46, [R1+0x414] ;  /* 0x00041400012e7983 */ /* 0x000f220000300800 */
[----:B------:R-:W-:-:S02]  /*22da0*/  IMAD R38, R38, 0x100, R47 ;  /* 0x0000010026267824 */ /* 0x000fc400078e022f */
[----:B------:R-:W-:Y:S01]  /*22db0*/  IMAD R39, R39, 0x100, R61 ;  /* 0x0000010027277824 */ /* 0x000fe200078e023d */
[----:B------:R-:W-:Y:S02]  /*22dc0*/  F2FP.F16.E5M2.UNPACK_B R36, R36 ;  /* 0x00000024ff24723e */ /* 0x000fe400020004ff */
[----:B------:R-:W-:Y:S01]  /*22dd0*/  F2FP.F16.E5M2.UNPACK_B R37, R37 ;  /* 0x00000025ff25723e */ /* 0x000fe200020004ff */
[----:B------:R-:W4:Y:S01]  /*22de0*/  LDL.LU R47, [R1+0x420] ;  /* 0x00042000012f7983 */ /* 0x000f220000300800 */
[----:B------:R-:W-:Y:S02]  /*22df0*/  F2FP.F16.E5M2.UNPACK_B R38, R38 ;  /* 0x00000026ff26723e */ /* 0x000fe400020004ff */
[----:B------:R-:W-:Y:S01]  /*22e00*/  F2FP.F16.E5M2.UNPACK_B R39, R39 ;  /* 0x00000027ff27723e */ /* 0x000fe200020004ff */
[----:B------:R-:W4:Y:S01]  /*22e10*/  LDL.LU R61, [R1+0x424] ;  /* 0x00042400013d7983 */ /* 0x000f220000300800 */
[----:B--2---:R-:W-:Y:S02]  /*22e20*/  F2FP.F16.E5M2.UNPACK_B R16, R19.H1 ;  /* 0x00000013ff10723e */ /* 0x004fe400030004ff */
[----:B---3--:R-:W-:-:S02]  /*22e30*/  F2FP.F16.E5M2.UNPACK_B R17, R40.H1 ;  /* 0x00000028ff11723e */ /* 0x008fc400030004ff */
[----:B----4-:R-:W-:-:S05]  /*22e40*/  F2FP.F16.E5M2.UNPACK_B R14, R41.H1 ;  /* 0x00000029ff0e723e */ /* 0x010fca00030004ff */
[----:B------:R-:W-:Y:S01]  /*22e50*/  HMMA.16816.F32 R52, R36, R16, R52 ;  /* 0x000000102434723c */ /* 0x000fe20000001834 */
[----:B------:R-:W-:-:S07]  /*22e60*/  F2FP.F16.E5M2.UNPACK_B R15, R42.H1 ;  /* 0x0000002aff0f723e */ /* 0x000fce00030004ff */
[----:B------:R-:W-:Y:S08]  /*22e70*/  HMMA.16816.F32 R56, R56, R2, R20 ;  /* 0x000000023838723c */ /* 0x000ff00000001814 */
[----:B------:R-:W-:Y:S01]  /*22e80*/  HMMA.16816.F32 R8, R36, R14, R8 ;  /* 0x0000000e2408723c */ /* 0x000fe20000001808 */
[----:B------:R-:W-:Y:S02]  /*22e90*/  F2FP.F16.E5M2.UNPACK_B R12, R43.H1 ;  /* 0x0000002bff0c723e */ /* 0x000fe400030004ff */
[----:B------:R-:W-:-:S08]  /*22ea0*/  F2FP.F16.E5M2.UNPACK_B R13, R44.H1 ;  /* 0x0000002cff0d723e */ /* 0x000fd000030004ff */
[----:B------:R-:W-:Y:S04]  /*22eb0*/  STL.64 [R1+0x1ba0], R58 ;  /* 0x001ba03a01007387 */ /* 0x000fe80000100a00 */
[----:B------:R-:W-:Y:S04]  /*22ec0*/  STL.64 [R1+0x1b98], R56 ;  /* 0x001b983801007387 */ /* 0x000fe80000100a00 */
[----:B------:R-:W-:Y:S04]  /*22ed0*/  STL.64 [R1+0x1bb0], R54 ;  /* 0x001bb03601007387 */ /* 0x000fe80000100a00 */
[----:B------:R-:W-:Y:S04]  /*22ee0*/  STL.64 [R1+0x1ba8], R52 ;  /* 0x001ba83401007387 */ /* 0x000fe80000100a00 */
[----:B------:R1:W-:Y:S01]  /*22ef0*/  STL [R1+0xac], R11 ;  /* 0x0000ac0b01007387 */ /* 0x0003e20000100800 */
[----:B0-----:R-:W-:Y:S01]  /*22f00*/  IMAD.MOV.U32 R35, RZ, RZ, R10 ;  /* 0x000000ffff237224 */ /* 0x001fe200078e000a */
[----:B------:R-:W-:Y:S01]  /*22f10*/  F2FP.F16.E5M2.UNPACK_B R10, R45.H1 ;  /* 0x0000002dff0a723e */ /* 0x000fe200030004ff */
[----:B------:R-:W-:Y:S01]  /*22f20*/  HMMA.16816.F32 R20, R36, R12, R48 ;  /* 0x0000000c2414723c */ /* 0x000fe20000001830 */
[----:B-1----:R-:W-:Y:S01]  /*22f30*/  F2FP.F16.E5M2.UNPACK_B R11, R46.H1 ;  /* 0x0000002eff0b723e */ /* 0x002fe200030004ff */
[----:B------:R-:W-:-:S06]  /*22f40*/  IMAD.MOV.U32 R34, RZ, RZ, R9 ;  /* 0x000000ffff227224 */ /* 0x000fcc00078e0009 */
[----:B------:R-:W-:Y:S01]  /*22f50*/  HMMA.16816.F32 R4, R36, R10, R4 ;  /* 0x0000000a2404723c */ /* 0x000fe20000001804 */
[----:B------:R-:W-:Y:S01]  /*22f60*/  IMAD.MOV.U32 R31, RZ, RZ, R8 ;  /* 0x000000ffff1f7224 */ /* 0x000fe200078e0008 */
        /* <DEDUP_REMOVED lines=8> */
[----:B0-----:R-:W2:Y:S04]  /*22ff0*/  LDL.LU R20, [R1+0x2f0] ;  /* 0x0002f00001147983 */ /* 0x001ea80000300800 */
[----:B------:R-:W-:Y:S04]  /*23000*/  STL.64 [R1+0x370], R4 ;  /* 0x0003700401007387 */ /* 0x000fe80000100a00 */
[----:B------:R-:W-:Y:S04]  /*23010*/  STL.64 [R1+0x378], R6 ;  /* 0x0003780601007387 */ /* 0x000fe80000100a00 */
[----:B------:R-:W2:Y:S04]  /*23020*/  LDL.LU R21, [R1+0x2f4] ;  /* 0x0002f40001157983 */ /* 0x000ea80000300800 */
[----:B-1----:R-:W3:Y:S04]  /*23030*/  LDL.LU R22, [R1+0x2f8] ;  /* 0x0002f80001167983 */ /* 0x002ee80000300800 */
[----:B------:R-:W3:Y:S04]  /*23040*/  LDL.LU R23, [R1+0x2fc] ;  /* 0x0002fc0001177983 */ /* 0x000ee80000300800 */
[----:B---3--:R-:W-:Y:S04]  /*23050*/  STL.64 [R1+0x1d48], R22 ;  /* 0x001d481601007387 */ /* 0x008fe80000100a00 */
[----:B--2---:R0:W-:Y:S04]  /*23060*/  STL.64 [R1+0x1d40], R20 ;  /* 0x001d401401007387 */ /* 0x0041e80000100a00 */
[----:B------:R-:W2:Y:S04]  /*23070*/  LDL.LU R56, [R1+0x310] ;  /* 0x0003100001387983 */ /* 0x000ea80000300800 */
[----:B------:R-:W2:Y:S04]  /*23080*/  LDL.LU R57, [R1+0x314] ;  /* 0x0003140001397983 */ /* 0x000ea80000300800 */
[----:B------:R-:W3:Y:S04]  /*23090*/  LDL.LU R58, [R1+0x318] ;  /* 0x00031800013a7983 */ /* 0x000ee80000300800 */
        /* <DEDUP_REMOVED lines=9> */
[----:B------:R-:W3:Y:S04]  /*23130*/  LDL.LU R12, [R1+0x80] ;  /* 0x00008000010c7983 */ /* 0x000ee80000300800 */
[----:B------:R-:W3:Y:S04]  /*23140*/  LDL.LU R13, [R1+0x84] ;  /* 0x00008400010d7983 */ /* 0x000ee80000300800 */
[----:B------:R-:W3:Y:S04]  /*23150*/  LDL.LU R14, [R1+0x88] ;  /* 0x00008800010e7983 */ /* 0x000ee80000300800 */
[----:B------:R-:W3:Y:S04]  /*23160*/  LDL.LU R15, [R1+0x8c] ;  /* 0x00008c00010f7983 */ /* 0x000ee80000300800 */
[----:B0-----:R-:W4:Y:S04]  /*23170*/  LDL.LU R20, [R1+0x350] ;  /* 0x0003500001147983 */ /* 0x001f280000300800 */
[----:B------:R-:W4:Y:S04]  /*23180*/  LDL.LU R21, [R1+0x354] ;  /* 0x0003540001157983 */ /* 0x000f280000300800 */
[----:B------:R-:W4:Y:S04]  /*23190*/  LDL.LU R22, [R1+0x358] ;  /* 0x0003580001167983 */ /* 0x000f280000300800 */
[----:B------:R-:W4:Y:S04]  /*231a0*/  LDL.LU R23, [R1+0x35c] ;  /* 0x00035c0001177983 */ /* 0x000f280000300800 */
[----:B-1----:R-:W3:Y:S04]  /*231b0*/  LDL.LU R56, [R1+0x90] ;  /* 0x0000900001387983 */ /* 0x002ee80000300800 */
[----:B------:R-:W3:Y:S04]  /*231c0*/  LDL.LU R57, [R1+0x94] ;  /* 0x0000940001397983 */ /* 0x000ee80000300800 */
[----:B------:R-:W3:Y:S04]  /*231d0*/  LDL.LU R58, [R1+0x98] ;  /* 0x00009800013a7983 */ /* 0x000ee80000300800 */
[----:B------:R-:W3:Y:S04]  /*231e0*/  LDL.LU R59, [R1+0x9c] ;  /* 0x00009c00013b7983 */ /* 0x000ee80000300800 */
[----:B--2---:R-:W2:Y:S04]  /*231f0*/  LDL.LU R32, [R1] ;  /* 0x0000000001207983 */ /* 0x004ea80000300800 */
[----:B------:R-:W2:Y:S04]  /*23200*/  LDL.LU R33, [R1+0x4] ;  /* 0x0000040001217983 */ /* 0x000ea80000300800 */
[----:B------:R-:W2:Y:S04]  /*23210*/  LDL.LU R34, [R1+0x8] ;  /* 0x0000080001227983 */ /* 0x000ea80000300800 */
[----:B------:R-:W2:Y:S04]  /*23220*/  LDL.LU R35, [R1+0xc] ;  /* 0x00000c0001237983 */ /* 0x000ea80000300800 */
[----:B------:R-:W2:Y:S04]  /*23230*/  LDL.LU R6, [R1+0x430] ;  /* 0x0004300001067983 */ /* 0x000ea80000300800 */
[----:B------:R-:W3:Y:S04]  /*23240*/  LDL.LU R7, [R1+0x434] ;  /* 0x0004340001077983 */ /* 0x000ee80000300800 */
[----:B------:R-:W4:Y:S04]  /*23250*/  LDL.LU R5, [R1+0x440] ;  /* 0x0004400001057983 */ /* 0x000f280000300800 */
[----:B------:R-:W4:Y:S04]  /*23260*/  LDL.LU R48, [R1+0x444] ;  /* 0x0004440001307983 */ /* 0x000f280000300800 */
[----:B------:R-:W4:Y:S04]  /*23270*/  LDL.LU R2, [R1+0x450] ;  /* 0x0004500001027983 */ /* 0x000f280000300800 */
[----:B------:R-:W4:Y:S01]  /*23280*/  LDL.LU R3, [R1+0x454] ;  /* 0x0004540001037983 */ /* 0x000f220000300800 */
[----:B------:R-:W-:-:S02]  /*23290*/  F2FP.F16.E5M2.UNPACK_B R8, R47.H1 ;  /* 0x0000002fff08723e */ /* 0x000fc400030004ff */
[----:B------:R-:W-:Y:S01]  /*232a0*/  F2FP.F16.E5M2.UNPACK_B R9, R61.H1 ;  /* 0x0000003dff09723e */ /* 0x000fe200030004ff */
        /* <DEDUP_REMOVED lines=25> */
[----:B------:R-:W4:Y:S01]  /*23440*/  LDL.LU R61, [R1+0x890] ;  /* 0x00089000013d7983 */ /* 0x000f220000300800 */
[----:B--2---:R-:W-:-:S02]  /*23450*/  F2FP.F16.E5M2.UNPACK_B R6, R6.H1 ;  /* 0x00000006ff06723e */ /* 0x004fc400030004ff */
[----:B---3--:R-:W-:Y:S01]  /*23460*/  F2FP.F16.E5M2.UNPACK_B R7, R7.H1 ;  /* 0x00000007ff07723e */ /* 0x008fe200030004ff */
[----:B------:R-:W-:Y:S01]  /*23470*/  HMMA.16816.F32 R32, R36, R8, R32 ;  /* 0x000000082420723c */ /* 0x000fe20000001820 */
[----:B----4-:R-:W-:Y:S02]  /*23480*/  F2FP.F16.E5M2.UNPACK_B R4, R5.H1 ;  /* 0x00000005ff04723e */ /* 0x010fe400030004ff */
[----:B------:R-:W-:-:S05]  /*23490*/  F2FP.F16.E5M2.UNPACK_B R5, R48.H1 ;  /* 0x00000030ff05723e */ /* 0x000fca00030004ff */
[C---:B------:R-:W-:Y:S08]  /*234a0*/  HMMA.16816.F32 R56, R36.reuse, R6, R56 ;  /* 0x000000062438723c */ /* 0x040ff00000001838 */
[C---:B------:R-:W-:Y:S01]  /*234b0*/  HMMA.16816.F32 R20, R36.reuse, R4, R20 ;  /* 0x000000042414723c */ /* 0x040fe20000001814 */
[----:B------:R-:W-:Y:S02]  /*234c0*/  F2FP.F16.E5M2.UNPACK_B R2, R2.H1 ;  /* 0x00000002ff02723e */ /* 0x000fe400030004ff */
[----:B------:R-:W-:Y:S01]  /*234d0*/  F2FP.F16.E5M2.UNPACK_B R3, R3.H1 ;  /* 0x00000003ff03723e */ /* 0x000fe200030004ff */
[----:B------:R-:W-:Y:S04]  /*234e0*/  STL.64 [R1+0x380], R32 ;  /* 0x0003802001007387 */ /* 0x000fe80000100a00 */
[----:B------:R0:W-:Y:S02]  /*234f0*/  STL.64 [R1+0x388], R34 ;  /* 0x0003882201007387 */ /* 0x0001e40000100a00 */
[----:B------:R-:W-:Y:S02]  /*23500*/  HMMA.16816.F32 R36, R36, R2, R12 ;  /* 0x000000022424723c */ /* 0x000fe4000000180c */
[----:B0-----:R-:W2:Y:S04]  /*23510*/  LDL.LU.64 R34, [R1+0x1d68] ;  /* 0x001d680001227983 */ /* 0x001ea80000300a00 */
[----:B------:R-:W2:Y:S04]  /*23520*/  LDL.LU.64 R32, [R1+0x1d60] ;  /* 0x001d600001207983 */ /* 0x000ea80000300a00 */
[----:B------:R-:W-:Y:S04]  /*23530*/  STL.64 [R1+0x390], R56 ;  /* 0x0003903801007387 */ /* 0x000fe80000100a00 */
[----:B------:R0:W-:Y:S04]  /*23540*/  STL.64 [R1+0x398], R58 ;  /* 0x0003983a01007387 */ /* 0x0001e80000100a00 */
[----:B0-----:R-:W3:Y:S04]  /*23550*/  LDL.LU.64 R58, [R1+0x1d58] ;  /* 0x001d5800013a7983 */ /* 0x001ee80000300a00 */
[----:B------:R-:W3:Y:S04]  /*23560*/  LDL.LU.64 R56, [R1+0x1d50] ;  /* 0x001d500001387983 */ /* 0x000ee80000300a00 */
[----:B------:R-:W-:Y:S04]  /*23570*/  STL.64 [R1+0x3d0], R20 ;  /* 0x0003d01401007387 */ /* 0x000fe80000100a00 */
[----:B------:R0:W-:Y:S04]  /*23580*/  STL.64 [R1+0x3d8], R22 ;  /* 0x0003d81601007387 */ /* 0x0001e80000100a00 */
[----:B0-----:R-:W4:Y:S04]  /*23590*/  LDL.LU.64 R22, [R1+0x1d48] ;  /* 0x001d480001167983 */ /* 0x001f280000300a00 */
[----:B------:R-:W4:Y:S04]  /*235a0*/  LDL.LU.64 R20, [R1+0x1d40] ;  /* 0x001d400001147983 */ /* 0x000f280000300a00 */
[----:B------:R-:W2:Y:S04]  /*235b0*/  LDL.LU.64 R14, [R1+0x1d38] ;  /* 0x001d3800010e7983 */ /* 0x000ea80000300a00 */
[----:B------:R-:W3:Y:S01]  /*235c0*/  LDL.LU.64 R12, [R1+0x1d30] ;  /* 0x001d3000010c7983 */ /* 0x000ee20000300a00 */
[----:B------:R-:W-:-:S02]  /*235d0*/  IMAD R18, R18, 0x100, R49 ;  /* 0x0000010012127824 */ /* 0x000fc400078e0231 */
[----:B------:R-:W-:Y:S02]  /*235e0*/  IMAD R19, R19, 0x100, R50 ;  /* 0x0000010013137824 */ /* 0x000fe400078e0232 */
[----:B------:R-:W-:Y:S02]  /*235f0*/  IMAD R48, R44, 0x100, R51 ;  /* 0x000001002c307824 */ /* 0x000fe400078e0233 */
[----:B------:R-:W-:Y:S01]  /*23600*/  IMAD R49, R46, 0x100, R45 ;  /* 0x000001002e317824 */ /* 0x000fe200078e022d */
[----:B------:R0:W-:Y:S04]  /*23610*/  STL.64 [R1+0x350], R36 ;  /* 0x0003502401007387 */ /* 0x0001e80000100a00 */
[----:B------:R1:W-:Y:S01]  /*23620*/  STL.64 [R1+0x358], R38 ;  /* 0x0003582601007387 */ /* 0x0003e20000100a00 */
[----:B0-----:R-:W-:-:S02]  /*23630*/  F2FP.F16.E5M2.UNPACK_B R36, R18 ;  /* 0x00000012ff24723e */ /* 0x001fc400020004ff */
[----:B------:R-:W-:Y:S02]  /*23640*/  F2FP.F16.E5M2.UNPACK_B R37, R19 ;  /* 0x00000013ff25723e */ /* 0x000fe400020004ff */
[----:B-1----:R-:W-:Y:S02]  /*23650*/  F2FP.F16.E5M2.UNPACK_B R38, R48 ;  /* 0x00000030ff26723e */ /* 0x002fe400020004ff */
[----:B------:R-:W-:-:S07]  /*23660*/  F2FP.F16.E5M2.UNPACK_B R39, R49 ;  /* 0x00000031ff27723e */ /* 0x000fce00020004ff */
[----:B------:R-:W-:-:S15]  /*23670*/  HMMA.16816.F32 R48, R36, R16, R28 ;  /* 0x000000102430723c */ /* 0x000fde000000181c */
[----:B------:R-:W-:-:S04]  /*23680*/  NOP ;  /* 0x0000000000007918 */ /* 0x000fc80000000000 */
[----:B------:R-:W-:Y:S04]  /*23690*/  STL.64 [R1+0x3c0], R48 ;  /* 0x0003c03001007387 */ /* 0x000fe80000100a00 */
[----:B------:R-:W-:Y:S01]  /*236a0*/  STL.64 [R1+0x3c8], R50 ;  /* 0x0003c83201007387 */ /* 0x000fe20000100a00 */
[C---:B--2---:R-:W-:Y:S08]  /*236b0*/  HMMA.16816.F32 R32, R36.reuse, R14, R32 ;  /* 0x0000000e2420723c */ /* 0x044ff00000001820 */
[C---:B---3--:R-:W-:Y:S01]  /*236c0*/  HMMA.16816.F32 R28, R36.reuse, R12, R52 ;  /* 0x0000000c241c723c */ /* 0x048fe20000001834 */
[----:B------:R-:W-:Y:S10]  /*236d0*/  STL.64 [R1+0x1d18], R14 ;  /* 0x001d180e01007387 */ /* 0x000ff40000100a00 */
[----:B------:R-:W-:Y:S04]  /*236e0*/  STL.64 [R1+0x3b0], R32 ;  /* 0x0003b02001007387 */ /* 0x000fe80000100a00 */
[----:B------:R-:W-:Y:S04]  /*236f0*/  STL.64 [R1+0x3b8], R34 ;  /* 0x0003b82201007387 */ /* 0x000fe80000100a00 */
[----:B------:R-:W-:Y:S04]  /*23700*/  STL.64 [R1+0x1d10], R12 ;  /* 0x001d100c01007387 */ /* 0x000fe80000100a00 */
[----:B------:R-:W-:Y:S04]  /*23710*/  STL.64 [R1+0x340], R28 ;  /* 0x0003401c01007387 */ /* 0x000fe80000100a00 */
[----:B------:R0:W-:Y:S02]  /*23720*/  STL.64 [R1+0x348], R30 ;  /* 0x0003481e01007387 */ /* 0x0001e40000100a00 */
[C---:B0-----:R-:W-:Y:S08]  /*23730*/  HMMA.16816.F32 R28, R36.reuse, R10, R56 ;  /* 0x0000000a241c723c */ /* 0x041ff00000001838 */
[C---:B------:R-:W-:Y:S01]  /*23740*/  HMMA.16816.F32 R12, R36.reuse, R8, R24 ;  /* 0x00000008240c723c */ /* 0x040fe20000001818 */
[----:B------:R-:W-:Y:S10]  /*23750*/  STL.64 [R1+0x1cf8], R10 ;  /* 0x001cf80a01007387 */ /* 0x000ff40000100a00 */
[----:B------:R-:W-:Y:S04]  /*23760*/  STL.64 [R1+0x330], R28 ;  /* 0x0003301c01007387 */ /* 0x000fe80000100a00 */
[----:B------:R-:W-:Y:S04]  /*23770*/  STL.64 [R1+0x338], R30 ;  /* 0x0003381e01007387 */ /* 0x000fe80000100a00 */
[----:B------:R-:W-:Y:S04]  /*23780*/  STL.64 [R1+0x1cf0], R8 ;  /* 0x001cf00801007387 */ /* 0x000fe80000100a00 */
[----:B------:R-:W-:Y:S04]  /*23790*/  STL.64 [R1+0x320], R12 ;  /* 0x0003200c01007387 */ /* 0x000fe80000100a00 */
[----:B------:R4:W-:Y:S02]  /*237a0*/  STL.64 [R1+0x328], R14 ;  /* 0x0003280e01007387 */ /* 0x0009e40000100a00 */
[C---:B----4-:R-:W-:Y:S08]  /*237b0*/  HMMA.16816.F32 R12, R36.reuse, R6, R20 ;  /* 0x00000006240c723c */ /* 0x050ff00000001814 */
[----:B------:R-:W-:Y:S01]  /*237c0*/  HMMA.16816.F32 R8, R36, R4, R40 ;  /* 0x000000042408723c */ /* 0x000fe20000001828 */
[----:B------:R-:W-:Y:S10]  /*237d0*/  STL.64 [R1+0x1cd8], R6 ;  /* 0x001cd80601007387 */ /* 0x000ff40000100a00 */
[----:B------:R-:W-:Y:S04]  /*237e0*/  STL.64 [R1+0x310], R12 ;  /* 0x0003100c01007387 */ /* 0x000fe80000100a00 */
[----:B------:R-:W-:Y:S04]  /*237f0*/  STL.64 [R1+0x318], R14 ;  /* 0x0003180e01007387 */ /* 0x000fe80000100a00 */
[----:B------:R-:W-:Y:S04]  /*23800*/  STL.64 [R1+0x1cd0], R4 ;  /* 0x001cd00401007387 */ /* 0x000fe80000100a00 */
[----:B------:R-:W-:Y:S04]  /*23810*/  STL.64 [R1+0x300], R8 ;  /* 0x0003000801007387 */ /* 0x000fe80000100a00 */
[----:B------:R-:W-:Y:S04]  /*23820*/  STL.64 [R1+0x308], R10 ;  /* 0x0003080a01007387 */ /* 0x000fe80000100a00 */
        /* <DEDUP_REMOVED lines=17> */
[----:B--2---:R-:W-:Y:S04]  /*23940*/  STL.64 [R1+0x1d00], R52 ;  /* 0x001d003401007387 */ /* 0x004fe80000100a00 */
[----:B0-----:R-:W2:Y:S04]  /*23950*/  LDL.LU R40, [R1+0x280] ;  /* 0x0002800001287983 */ /* 0x001ea80000300800 */
[----:B------:R-:W2:Y:S04]  /*23960*/  LDL.LU R41, [R1+0x284] ;  /* 0x0002840001297983 */ /* 0x000ea80000300800 */
[----:B------:R-:W3:Y:S04]  /*23970*/  LDL.LU R42, [R1+0x288] ;  /* 0x00028800012a7983 */ /* 0x000ee80000300800 */
[----:B------:R-:W3:Y:S04]  /*23980*/  LDL.LU R43, [R1+0x28c] ;  /* 0x00028c00012b7983 */ /* 0x000ee80000300800 */
[----:B---3--:R-:W-:Y:S04]  /*23990*/  STL.64 [R1+0x1d28], R42 ;  /* 0x001d282a01007387 */ /* 0x008fe80000100a00 */
[----:B--2---:R0:W-:Y:S04]  /*239a0*/  STL.64 [R1+0x1d20], R40 ;  /* 0x001d202801007387 */ /* 0x0041e80000100a00 */
[----:B------:R-:W2:Y:S04]  /*239b0*/  LDL.LU R4, [R1+0x290] ;  /* 0x0002900001047983 */ /* 0x000ea80000300800 */
[----:B------:R-:W2:Y:S04]  /*239c0*/  LDL.LU R5, [R1+0x294] ;  /* 0x0002940001057983 */ /* 0x000ea80000300800 */
[----:B------:R-:W2:Y:S04]  /*239d0*/  LDL.LU R6, [R1+0x298] ;  /* 0x0002980001067983 */ /* 0x000ea80000300800 */
[----:B------:R-:W2:Y:S04]  /*239e0*/  LDL.LU R7, [R1+0x29c] ;  /* 0x00029c0001077983 */ /* 0x000ea80000300800 */
[----:B-1----:R-:W3:Y:S04]  /*239f0*/  LDL.LU R24, [R1+0x2a0] ;  /* 0x0002a00001187983 */ /* 0x002ee80000300800 */
[----:B------:R-:W3:Y:S04]  /*23a00*/  LDL.LU R25, [R1+0x2a4] ;  /* 0x0002a40001197983 */ /* 0x000ee80000300800 */
[----:B------:R-:W3:Y:S04]  /*23a10*/  LDL.LU R26, [R1+0x2a8] ;  /* 0x0002a800011a7983 */ /* 0x000ee80000300800 */
[----:B------:R-:W3:Y:S04]  /*23a20*/  LDL.LU R27, [R1+0x2ac] ;  /* 0x0002ac00011b7983 */ /* 0x000ee80000300800 */
[----:B------:R-:W4:Y:S04]  /*23a30*/  LDL.LU R8, [R1+0x2b0] ;  /* 0x0002b00001087983 */ /* 0x000f280000300800 */
[----:B------:R-:W4:Y:S04]  /*23a40*/  LDL.LU R9, [R1+0x2b4] ;  /* 0x0002b40001097983 */ /* 0x000f280000300800 */
[----:B------:R-:W4:Y:S04]  /*23a50*/  LDL.LU R10, [R1+0x2b8] ;  /* 0x0002b800010a7983 */ /* 0x000f280000300800 */
[----:B------:R-:W4:Y:S04]  /*23a60*/  LDL.LU R11, [R1+0x2bc] ;  /* 0x0002bc00010b7983 */ /* 0x000f280000300800 */
[----:B0-----:R-:W2:Y:S04]  /*23a70*/  LDL.LU R40, [R1+0x70] ;  /* 0x0000700001287983 */ /* 0x001ea80000300800 */
[----:B------:R-:W2:Y:S04]  /*23a80*/  LDL.LU R41, [R1+0x74] ;  /* 0x0000740001297983 */ /* 0x000ea80000300800 */
[----:B------:R-:W2:Y:S04]  /*23a90*/  LDL.LU R42, [R1+0x78] ;  /* 0x00007800012a7983 */ /* 0x000ea80000300800 */
[----:B------:R-:W2:Y:S04]  /*23aa0*/  LDL.LU R43, [R1+0x7c] ;  /* 0x00007c00012b7983 */ /* 0x000ea80000300800 */
[----:B------:R-:W3:Y:S04]  /*23ab0*/  LDL.LU R49, [R1+0x89c] ;  /* 0x00089c0001317983 */ /* 0x000ee80000300800 */
[----:B------:R-:W3:Y:S04]  /*23ac0*/  LDL.LU R19, [R1+0x898] ;  /* 0x0008980001137983 */ /* 0x000ee80000300800 */
        /* <DEDUP_REMOVED lines=18> */
[----:B------:R-:W-:-:S03]  /*23bf0*/  IMAD R18, R61, 0x100, R47 ;  /* 0x000001003d127824 */ /* 0x000fc600078e022f */
        /* <DEDUP_REMOVED lines=14> */
[----:B--2---:R-:W-:Y:S03]  /*23ce0*/  HMMA.16816.F32 R36, R36, R2, R40 ;  /* 0x000000022424723c */ /* 0x004fe60000001828 */
[----:B------:R-:W2:Y:S01]  /*23cf0*/  LDL.LU.64 R42, [R1+0x1d28] ;  /* 0x001d2800012a7983 */ /* 0x000ea20000300a00 */
[----:B---3--:R-:W-:-:S03]  /*23d00*/  IMAD R19, R19, 0x100, R49 ;  /* 0x0000010013137824 */ /* 0x008fc600078e0231 */
[----:B------:R-:W2:Y:S01]  /*23d10*/  LDL.LU.64 R40, [R1+0x1d20] ;  /* 0x001d200001287983 */ /* 0x000ea20000300a00 */
[----:B----4-:R-:W-:Y:S02]  /*23d20*/  IMAD R48, R50, 0x100, R48 ;  /* 0x0000010032307824 */ /* 0x010fe400078e0230 */
[----:B------:R-:W-:-:S09]  /*23d30*/  IMAD R49, R28, 0x100, R51 ;  /* 0x000001001c317824 */ /* 0x000fd200078e0233 */
[----:B------:R0:W-:Y:S04]  /*23d40*/  STL.64 [R1+0x2e0], R36 ;  /* 0x0002e02401007387 */ /* 0x0001e80000100a00 */
[----:B------:R1:W-:Y:S01]  /*23d50*/  STL.64 [R1+0x2e8], R38 ;  /* 0x0002e82601007387 */ /* 0x0003e20000100a00 */
[----:B0-----:R-:W-:Y:S02]  /*23d60*/  F2FP.F16.E5M2.UNPACK_B R36, R18 ;  /* 0x00000012ff24723e */ /* 0x001fe400020004ff */
[----:B------:R-:W-:Y:S02]  /*23d70*/  F2FP.F16.E5M2.UNPACK_B R37, R19 ;  /* 0x00000013ff25723e */ /* 0x000fe400020004ff */
[----:B-1----:R-:W-:Y:S02]  /*23d80*/  F2FP.F16.E5M2.UNPACK_B R38, R48 ;  /* 0x00000030ff26723e */ /* 0x002fe400020004ff */
[----:B------:R-:W-:Y:S01]  /*23d90*/  F2FP.F16.E5M2.UNPACK_B R39, R49 ;  /* 0x00000031ff27723e */ /* 0x000fe200020004ff */
[----:B------:R-:W3:Y:S04]  /*23da0*/  LDL.LU R48, [R1+0x270] ;  /* 0x0002700001307983 */ /* 0x000ee80000300800 */
[----:B------:R-:W3:Y:S04]  /*23db0*/  LDL.LU R49, [R1+0x274] ;  /* 0x0002740001317983 */ /* 0x000ee80000300800 */
[----:B------:R-:W3:Y:S04]  /*23dc0*/  LDL.LU R50, [R1+0x278] ;  /* 0x0002780001327983 */ /* 0x000ee80000300800 */
[----:B------:R-:W3:Y:S01]  /*23dd0*/  LDL.LU R51, [R1+0x27c] ;  /* 0x00027c0001337983 */ /* 0x000ee20000300800 */
[----:B------:R-:W-:-:S15]  /*23de0*/  HMMA.16816.F32 R12, R36, R16, R12 ;  /* 0x00000010240c723c */ /* 0x000fde000000180c */
[----:B------:R-:W-:-:S04]  /*23df0*/  NOP ;  /* 0x0000000000007918 */ /* 0x000fc80000000000 */
[----:B------:R-:W-:Y:S04]  /*23e00*/  STL.64 [R1+0x2f0], R12 ;  /* 0x0002f00c01007387 */ /* 0x000fe80000100a00 */
[----:B------:R0:W-:Y:S04]  /*23e10*/  STL.64 [R1+0x2f8], R14 ;  /* 0x0002f80e01007387 */ /* 0x0001e80000100a00 */
[----:B0-----:R-:W4:Y:S04]  /*23e20*/  LDL.LU.64 R14, [R1+0x1d18] ;  /* 0x001d1800010e7983 */ /* 0x001f280000300a00 */
[----:B------:R-:W2:Y:S01]  /*23e30*/  LDL.LU.64 R12, [R1+0x1d10] ;  /* 0x001d1000010c7983 */ /* 0x000ea20000300a00 */
[C---:B----4-:R-:W-:Y:S08]  /*23e40*/  HMMA.16816.F32 R52, R36.reuse, R14, R52 ;  /* 0x0000000e2434723c */ /* 0x050ff00000001834 */
[C---:B--2---:R-:W-:Y:S11]  /*23e50*/  HMMA.16816.F32 R8, R36.reuse, R12, R8 ;  /* 0x0000000c2408723c */ /* 0x044ff60000001808 */
[----:B------:R-:W-:Y:S04]  /*23e60*/  STL.64 [R1+0x3a0], R52 ;  /* 0x0003a03401007387 */ /* 0x000fe80000100a00 */
[----:B------:R0:W-:Y:S04]  /*23e70*/  STL.64 [R1+0x3a8], R54 ;  /* 0x0003a83601007387 */ /* 0x0001e80000100a00 */
[----:B0-----:R-:W2:Y:S04]  /*23e80*/  LDL.LU.64 R54, [R1+0x1d08] ;  /* 0x001d080001367983 */ /* 0x001ea80000300a00 */
[----:B------:R-:W2:Y:S04]  /*23e90*/  LDL.LU.64 R52, [R1+0x1d00] ;  /* 0x001d000001347983 */ /* 0x000ea80000300a00 */
[----:B------:R-:W-:Y:S04]  /*23ea0*/  STL.64 [R1+0x2d0], R8 ;  /* 0x0002d00801007387 */ /* 0x000fe80000100a00 */
[----:B------:R0:W-:Y:S04]  /*23eb0*/  STL.64 [R1+0x2d8], R10 ;  /* 0x0002d80a01007387 */ /* 0x0001e80000100a00 */
[----:B0-----:R-:W4:Y:S04]  /*23ec0*/  LDL.LU.64 R10, [R1+0x1cf8] ;  /* 0x001cf800010a7983 */ /* 0x001f280000300a00 */
[----:B------:R-:W2:Y:S01]  /*23ed0*/  LDL.LU.64 R8, [R1+0x1cf0] ;  /* 0x001cf00001087983 */ /* 0x000ea20000300a00 */
[C---:B----4-:R-:W-:Y:S08]  /*23ee0*/  HMMA.16816.F32 R24, R36.reuse, R10, R24 ;  /* 0x0000000a2418723c */ /* 0x050ff00000001818 */
[----:B--2---:R-:W-:Y:S11]  /*23ef0*/  HMMA.16816.F32 R4, R36, R8, R4 ;  /* 0x000000082404723c */ /* 0x004ff60000001804 */
[----:B------:R-:W-:Y:S04]  /*23f00*/  STL.64 [R1+0x2c0], R24 ;  /* 0x0002c01801007387 */ /* 0x000fe80000100a00 */
[----:B------:R0:W-:Y:S04]  /*23f10*/  STL.64 [R1+0x2c8], R26 ;  /* 0x0002c81a01007387 */ /* 0x0001e80000100a00 */
[----:B0-----:R-:W2:Y:S04]  /*23f20*/  LDL.LU.64 R26, [R1+0x1ce8] ;  /* 0x001ce800011a7983 */ /* 0x001ea80000300a00 */
[----:B------:R-:W2:Y:S04]  /*23f30*/  LDL.LU.64 R24, [R1+0x1ce0] ;  /* 0x001ce00001187983 */ /* 0x000ea80000300a00 */
[----:B------:R-:W-:Y:S04]  /*23f40*/  STL.64 [R1+0x2b0], R4 ;  /* 0x0002b00401007387 */ /* 0x000fe80000100a00 */
[----:B------:R0:W-:Y:S04]  /*23f50*/  STL.64 [R1+0x2b8], R6 ;  /* 0x0002b80601007387 */ /* 0x0001e80000100a00 */
[----:B0-----:R-:W4:Y:S04]  /*23f60*/  LDL.LU.64 R6, [R1+0x1cd8] ;  /* 0x001cd80001067983 */ /* 0x001f280000300a00 */
[----:B------:R-:W3:Y:S01]  /*23f70*/  LDL.LU.64 R4, [R1+0x1cd0] ;  /* 0x001cd00001047983 */ /* 0x000ee20000300a00 */
[----:B------:R-:W-:-:S02]  /*23f80*/  IMAD R18, R30, 0x100, R29 ;  /* 0x000001001e127824 */ /* 0x000fc400078e021d */
[----:B------:R-:W-:Y:S02]  /*23f90*/  IMAD R19, R32, 0x100, R31 ;  /* 0x0000010020137824 */ /* 0x000fe400078e021f */
[C---:B------:R-:W-:Y:S08]  /*23fa0*/  HMMA.16816.F32 R28, R36.reuse, R2, R52 ;  /* 0x00000002241c723c */ /* 0x040ff00000001834 */
[----:B----4-:R-:W-:-:S15]  /*23fb0*/  HMMA.16816.F32 R40, R36, R6, R40 ;  /* 0x000000062428723c */ /* 0x010fde0000001828 */
[----:B------:R-:W-:-:S04]  /*23fc0*/  NOP ;  /* 0x0000000000007918 */ /* 0x000fc80000000000 */
[----:B------:R-:W-:Y:S04]  /*23fd0*/  STL.64 [R1+0x2a0], R40 ;  /* 0x0002a02801007387 */ /* 0x000fe80000100a00 */
[----:B------:R0:W-:Y:S04]  /*23fe0*/  STL.64 [R1+0x2a8], R42 ;  /* 0x0002a82a01007387 */ /* 0x0001e80000100a00 */
[----:B0-----:R-:W4:Y:S04]  /*23ff0*/  LDL.LU.64 R42, [R1+0x1cc8] ;  /* 0x001cc800012a7983 */ /* 0x001f280000300a00 */
[----:B------:R-:W4:Y:S01]  /*24000*/  LDL.LU.64 R40, [R1+0x1cc0] ;  /* 0x001cc00001287983 */ /* 0x000f220000300a00 */
[----:B---3--:R-:W-:Y:S01]  /*24010*/  HMMA.16816.F32 R48, R36, R4, R48 ;  /* 0x000000042430723c */ /* 0x008fe20000001830 */
[----:B------:R-:W-:-:S02]  /*24020*/  F2FP.F16.E5M2.UNPACK_B R36, R18 ;  /* 0x00000012ff24723e */ /* 0x000fc400020004ff */
[----:B------:R-:W-:-:S15]  /*24030*/  F2FP.F16.E5M2.UNPACK_B R37, R19 ;  /* 0x00000013ff25723e */ /* 0x000fde00020004ff */
[----:B------:R-:W-:Y:S01]  /*24040*/  NOP ;  /* 0x0000000000007918 */ /* 0x000fe20000000000 */
[----:B------:R0:W-:Y:S04]  /*24050*/  STL.64 [R1+0x290], R48 ;  /* 0x0002903001007387 */ /* 0x0001e80000100a00 */
[----:B------:R-:W-:Y:S04]  /*24060*/  STL.64 [R1+0x298], R50 ;  /* 0x0002983201007387 */ /* 0x000fe80000100a00 */
[----:B------:R-:W-:Y:S01]  /*24070*/  STL.64 [R1+0x90], R28 ;  /* 0x0000901c01007387 */ /* 0x000fe20000100a00 */
[----:B0-----:R-:W-:Y:S02]  /*24080*/  IMAD R48, R34, 0x100, R33 ;  /* 0x0000010022307824 */ /* 0x001fe400078e0221 */
[----:B------:R-:W-:-:S03]  /*24090*/  IMAD R49, R61, 0x100, R35 ;  /* 0x000001003d317824 */ /* 0x000fc600078e0223 */
[----:B------:R-:W-:Y:S02]  /*240a0*/  F2FP.F16.E5M2.UNPACK_B R38, R48 ;  /* 0x00000030ff26723e */ /* 0x000fe400020004ff */
[----:B------:R-:W-:Y:S01]  /*240b0*/  F2FP.F16.E5M2.UNPACK_B R39, R49 ;  /* 0x00000031ff27723e */ /* 0x000fe200020004ff */
[----:B------:R0:W-:Y:S06]  /*240c0*/  STL.64 [R1+0x98], R30 ;  /* 0x0000981e01007387 */ /* 0x0001ec0000100a00 */
[C---:B--2---:R-:W-:Y:S08]  /*240d0*/  HMMA.16816.F32 R24, R36.reuse, R14, R24 ;  /* 0x0000000e2418723c */ /* 0x044ff00000001818 */
[C---:B0-----:R-:W-:Y:S08]  /*240e0*/  HMMA.16816.F32 R28, R36.reuse, R16, R56 ;  /* 0x00000010241c723c */ /* 0x041ff00000001838 */
[C---:B------:R-:W-:Y:S11]  /*240f0*/  HMMA.16816.F32 R20, R36.reuse, R12, R20 ;  /* 0x0000000c2414723c */ /* 0x040ff60000001814 */
[----:B------:R-:W-:Y:S04]  /*24100*/  STL.64 [R1+0x280], R28 ;  /* 0x0002801c01007387 */ /* 0x000fe80000100a00 */
[----:B------:R-:W-:Y:S04]  /*24110*/  STL.64 [R1+0x288], R30 ;  /* 0x0002881e01007387 */ /* 0x000fe80000100a00 */
[----:B------:R-:W-:Y:S04]  /*24120*/  STL.64 [R1+0x1c80], R14 ;  /* 0x001c800e01007387 */ /* 0x000fe80000100a00 */
[----:B------:R-:W-:Y:S04]  /*24130*/  STL.64 [R1+0x270], R24 ;  /* 0x0002701801007387 */ /* 0x000fe80000100a00 */
[----:B------:R-:W-:Y:S04]  /*24140*/  STL.64 [R1+0x278], R26 ;  /* 0x0002781a01007387 */ /* 0x000fe80000100a00 */
[----:B------:R0:W-:Y:S04]  /*24150*/  STL.64 [R1+0x1c78], R12 ;  /* 0x001c780c01007387 */ /* 0x0001e80000100a00 */
[----:B------:R-:W-:Y:S04]  /*24160*/  STL.64 [R1+0x260], R20 ;  /* 0x0002601401007387 */ /* 0x000fe80000100a00 */
[----:B------:R4:W-:Y:S01]  /*24170*/  STL.64 [R1+0x268], R22 ;  /* 0x0002681601007387 */ /* 0x0009e20000100a00 */
[C---:B0-----:R-:W-:Y:S03]  /*24180*/  HMMA.16816.F32 R12, R36.reuse, R8, R44 ;  /* 0x00000008240c723c */ /* 0x041fe6000000182c */
[----:B------:R-:W-:Y:S05]  /*24190*/  STL.64 [R1+0x1c70], R10 ;  /* 0x001c700a01007387 */ /* 0x000fea0000100a00 */
[----:B----4-:R-:W-:-:S15]  /*241a0*/  HMMA.16816.F32 R20, R36, R10, R40 ;  /* 0x0000000a2414723c */ /* 0x010fde0000001828 */
[----:B------:R-:W-:-:S04]  /*241b0*/  NOP ;  /* 0x0000000000007918 */ /* 0x000fc80000000000 */
        /* <DEDUP_REMOVED lines=10> */
[----:B--2---:R-:W-:Y:S04]  /*24260*/  STL.64 [R1+0x1c88], R56 ;  /* 0x001c883801007387 */ /* 0x004fe80000100a00 */
        /* <DEDUP_REMOVED lines=16> */
[----:B0-----:R-:W3:Y:S04]  /*24370*/  LDL.LU R52, [R1+0x200] ;  /* 0x0002000001347983 */ /* 0x001ee80000300800 */
[----:B------:R-:W3:Y:S04]  /*24380*/  LDL.LU R53, [R1+0x204] ;  /* 0x0002040001357983 */ /* 0x000ee80000300800 */
[----:B------:R-:W3:Y:S04]  /*24390*/  LDL.LU R54, [R1+0x208] ;  /* 0x0002080001367983 */ /* 0x000ee80000300800 */
[----:B------:R-:W3:Y:S04]  /*243a0*/  LDL.LU R55, [R1+0x20c] ;  /* 0x00020c0001377983 */ /* 0x000ee80000300800 */
[----:B-1----:R-:W4:Y:S04]  /*243b0*/  LDL.LU R32, [R1+0x210] ;  /* 0x0002100001207983 */ /* 0x002f280000300800 */
[----:B------:R-:W4:Y:S04]  /*243c0*/  LDL.LU R33, [R1+0x214] ;  /* 0x0002140001217983 */ /* 0x000f280000300800 */
[----:B------:R-:W4:Y:S04]  /*243d0*/  LDL.LU R34, [R1+0x218] ;  /* 0x0002180001227983 */ /* 0x000f280000300800 */
[----:B------:R-:W4:Y:S04]  /*243e0*/  LDL.LU R35, [R1+0x21c] ;  /* 0x00021c0001237983 */ /* 0x000f280000300800 */
        /* <DEDUP_REMOVED lines=32> */
[C---:B---3--:R-:W-:Y:S08]  /*245f0*/  HMMA.16816.F32 R52, R36.reuse, R4, R52 ;  /* 0x000000042434723c */ /* 0x048ff00000001834 */
[C---:B----4-:R-:W-:Y:S08]  /*24600*/  HMMA.16816.F32 R32, R36.reuse, R6, R32 ;  /* 0x000000062420723c */ /* 0x050ff00000001820 */
[----:B--2---:R-:W-:Y:S11]  /*24610*/  HMMA.16816.F32 R36, R36, R2, R56 ;  /* 0x000000022424723c */ /* 0x004ff60000001838 */
[----:B------:R-:W-:Y:S04]  /*24620*/  STL.64 [R1+0x230], R32 ;  /* 0x0002302001007387 */ /* 0x000fe80000100a00 */
[----:B------:R0:W-:Y:S01]  /*24630*/  STL.64 [R1+0x238], R34 ;  /* 0x0002382201007387 */ /* 0x0001e20000100a00 */
[----:B------:R-:W-:-:S02]  /*24640*/  IMAD R18, R47, 0x100, R46 ;  /* 0x000001002f127824 */ /* 0x000fc400078e022e */
[----:B------:R-:W-:Y:S02]  /*24650*/  IMAD R19, R19, 0x100, R61 ;  /* 0x0000010013137824 */ /* 0x000fe400078e023d */
[----:B------:R-:W-:Y:S01]  /*24660*/  IMAD R48, R48, 0x100, R49 ;  /* 0x0000010030307824 */ /* 0x000fe200078e0231 */
[----:B0-----:R-:W2:Y:S04]  /*24670*/  LDL.LU.64 R34, [R1+0x1cb8] ;  /* 0x001cb80001227983 */ /* 0x001ea80000300a00 */
[----:B------:R-:W2:Y:S04]  /*24680*/  LDL.LU.64 R32, [R1+0x1cb0] ;  /* 0x001cb00001207983 */ /* 0x000ea80000300a00 */
[----:B------:R-:W-:Y:S04]  /*24690*/  STL.64 [R1+0x220], R52 ;  /* 0x0002203401007387 */ /* 0x000fe80000100a00 */
[----:B------:R0:W-:Y:S01]  /*246a0*/  STL.64 [R1+0x228], R54 ;  /* 0x0002283601007387 */ /* 0x0001e20000100a00 */
[----:B------:R-:W-:-:S03]  /*246b0*/  IMAD R49, R51, 0x100, R50 ;  /* 0x0000010033317824 */ /* 0x000fc600078e0232 */
[----:B0-----:R-:W3:Y:S04]  /*246c0*/  LDL.LU.64 R54, [R1+0x1ca8] ;  /* 0x001ca80001367983 */ /* 0x001ee80000300a00 */
[----:B------:R-:W3:Y:S04]  /*246d0*/  LDL.LU.64 R52, [R1+0x1ca0] ;  /* 0x001ca00001347983 */ /* 0x000ee80000300a00 */
[----:B------:R-:W4:Y:S04]  /*246e0*/  LDL.LU R44, [R1+0x180] ;  /* 0x00018000012c7983 */ /* 0x000f280000300800 */
[----:B------:R-:W4:Y:S04]  /*246f0*/  LDL.LU R45, [R1+0x184] ;  /* 0x00018400012d7983 */ /* 0x000f280000300800 */
[----:B------:R-:W4:Y:S04]  /*24700*/  LDL.LU R46, [R1+0x188] ;  /* 0x00018800012e7983 */ /* 0x000f280000300800 */
[----:B------:R-:W4:Y:S04]  /*24710*/  LDL.LU R47, [R1+0x18c] ;  /* 0x00018c00012f7983 */ /* 0x000f280000300800 */
[----:B------:R-:W2:Y:S04]  /*24720*/  LDL.LU R61, [R1+0x1c98] ;  /* 0x001c9800013d7983 */ /* 0x000ea80000300800 */
[----:B------:R-:W2:Y:S04]  /*24730*/  LDL.LU.64 R58, [R1+0x1c90] ;  /* 0x001c9000013a7983 */ /* 0x000ea80000300a00 */
[----:B------:R-:W2:Y:S04]  /*24740*/  LDL.LU.64 R56, [R1+0x1c88] ;  /* 0x001c880001387983 */ /* 0x000ea80000300a00 */
[----:B------:R0:W-:Y:S04]  /*24750*/  STL.64 [R1+0x80], R36 ;  /* 0x0000802401007387 */ /* 0x0001e80000100a00 */
[----:B------:R1:W-:Y:S01]  /*24760*/  STL.64 [R1+0x88], R38 ;  /* 0x0000882601007387 */ /* 0x0003e20000100a00 */
[----:B0-----:R-:W-:-:S02]  /*24770*/  F2FP.F16.E5M2.UNPACK_B R36, R18 ;  /* 0x00000012ff24723e */ /* 0x001fc400020004ff */
[----:B------:R-:W-:Y:S02]  /*24780*/  F2FP.F16.E5M2.UNPACK_B R37, R19 ;  /* 0x00000013ff25723e */ /* 0x000fe400020004ff */
[----:B-1----:R-:W-:Y:S02]  /*24790*/  F2FP.F16.E5M2.UNPACK_B R38, R48 ;  /* 0x00000030ff26723e */ /* 0x002fe400020004ff */
[----:B------:R-:W-:Y:S01]  /*247a0*/  F2FP.F16.E5M2.UNPACK_B R39, R49 ;  /* 0x00000031ff27723e */ /* 0x000fe200020004ff */
[----:B------:R-:W2:Y:S04]  /*247b0*/  LDL.LU R48, [R1+0x1d0] ;  /* 0x0001d00001307983 */ /* 0x000ea80000300800 */
[----:B------:R-:W2:Y:S04]  /*247c0*/  LDL.LU R49, [R1+0x1d4] ;  /* 0x0001d40001317983 */ /* 0x000ea80000300800 */
[----:B------:R-:W2:Y:S04]  /*247d0*/  LDL.LU R50, [R1+0x1d8] ;  /* 0x0001d80001327983 */ /* 0x000ea80000300800 */
[----:B------:R-:W2:Y:S01]  /*247e0*/  LDL.LU R51, [R1+0x1dc] ;  /* 0x0001dc0001337983 */ /* 0x000ea20000300800 */
[----:B------:R-:W-:-:S15]  /*247f0*/  HMMA.16816.F32 R12, R36, R16, R12 ;  /* 0x00000010240c723c */ /* 0x000fde000000180c */
[----:B------:R-:W-:-:S04]  /*24800*/  NOP ;  /* 0x0000000000007918 */ /* 0x000fc80000000000 */
[----:B------:R-:W-:Y:S04]  /*24810*/  STL.64 [R1+0x210], R12 ;  /* 0x0002100c01007387 */ /* 0x000fe80000100a00 */
[----:B------:R0:W-:Y:S04]  /*24820*/  STL.64 [R1+0x218], R14 ;  /* 0x0002180e01007387 */ /* 0x0001e80000100a00 */
[----:B0-----:R-:W2:Y:S04]  /*24830*/  LDL.LU.64 R14, [R1+0x1c80] ;  /* 0x001c8000010e7983 */ /* 0x001ea80000300a00 */
[----:B------:R-:W3:Y:S01]  /*24840*/  LDL.LU.64 R12, [R1+0x1c78] ;  /* 0x001c7800010c7983 */ /* 0x000ee20000300a00 */
[----:B--2---:R-:W-:-:S15]  /*24850*/  HMMA.16816.F32 R8, R36, R14, R8 ;  /* 0x0000000e2408723c */ /* 0x004fde0000001808 */
[----:B------:R-:W-:-:S04]  /*24860*/  NOP ;  /* 0x0000000000007918 */ /* 0x000fc80000000000 */
[----:B------:R-:W-:Y:S04]  /*24870*/  STL.64 [R1+0x200], R8 ;  /* 0x0002000801007387 */ /* 0x000fe80000100a00 */
[----:B------:R0:W-:Y:S04]  /*24880*/  STL.64 [R1+0x208], R10 ;  /* 0x0002080a01007387 */ /* 0x0001e80000100a00 */
[----:B0-----:R-:W2:Y:S04]  /*24890*/  LDL.LU.64 R10, [R1+0x1c70] ;  /* 0x001c7000010a7983 */ /* 0x001ea80000300a00 */
[----:B------:R-:W4:Y:S01]  /*248a0*/  LDL.LU.64 R8, [R1+0x1c68] ;  /* 0x001c680001087983 */ /* 0x000f220000300a00 */
[----:B---3--:R-:W-:-:S15]  /*248b0*/  HMMA.16816.F32 R48, R36, R12, R48 ;  /* 0x0000000c2430723c */ /* 0x008fde0000001830 */
[----:B------:R-:W-:-:S04]  /*248c0*/  NOP ;  /* 0x0000000000007918 */ /* 0x000fc80000000000 */
[----:B------:R-:W-:Y:S04]  /*248d0*/  STL.64 [R1+0x1f0], R48 ;  /* 0x0001f03001007387 */ /* 0x000fe80000100a00 */
[----:B------:R2:W-:Y:S01]  /*248e0*/  STL.64 [R1+0x1f8], R50 ;  /* 0x0001f83201007387 */ /* 0x0005e20000100a00 */
[----:B------:R-:W-:Y:S02]  /*248f0*/  IMAD R18, R25, 0x100, R24 ;  /* 0x0000010019127824 */ /* 0x000fe400078e0218 */
[----:B------:R-:W-:Y:S01]  /*24900*/  IMAD R19, R27, 0x100, R26 ;  /* 0x000001001b137824 */ /* 0x000fe200078e021a */
[C---:B--2---:R-:W-:Y:S08]  /*24910*/  HMMA.16816.F32 R48, R36.reuse, R10, R28 ;  /* 0x0000000a2430723c */ /* 0x044ff0000000181c */
[C---:B----4-:R-:W-:Y:S01]  /*24920*/  HMMA.16816.F32 R28, R36.reuse, R8, R32 ;  /* 0x00000008241c723c */ /* 0x050fe20000001820 */
[----:B------:R-:W-:Y:S10]  /*24930*/  STL.64 [R1+0x1c40], R10 ;  /* 0x001c400a01007387 */ /* 0x000ff40000100a00 */
[----:B------:R-:W-:Y:S04]  /*24940*/  STL.64 [R1+0x1e0], R48 ;  /* 0x0001e03001007387 */ /* 0x000fe80000100a00 */
[----:B------:R-:W-:Y:S04]  /*24950*/  STL.64 [R1+0x1e8], R50 ;  /* 0x0001e83201007387 */ /* 0x000fe80000100a00 */
[----:B------:R-:W-:Y:S04]  /*24960*/  STL.64 [R1+0x1c38], R8 ;  /* 0x001c380801007387 */ /* 0x000fe80000100a00 */
[----:B------:R-:W-:Y:S04]  /*24970*/  STL.64 [R1+0x1d0], R28 ;  /* 0x0001d01c01007387 */ /* 0x000fe80000100a00 */
[----:B------:R0:W-:Y:S02]  /*24980*/  STL.64 [R1+0x1d8], R30 ;  /* 0x0001d81e01007387 */ /* 0x0001e40000100a00 */
[C---:B0-----:R-:W-:Y:S08]  /*24990*/  HMMA.16816.F32 R28, R36.reuse, R6, R52 ;  /* 0x00000006241c723c */ /* 0x041ff00000001834 */
[----:B------:R-:W-:Y:S01]  /*249a0*/  HMMA.16816.F32 R8, R36, R4, R56 ;  /* 0x000000042408723c */ /* 0x000fe20000001838 */
[----:B------:R-:W-:Y:S01]  /*249b0*/  STL.64 [R1+0x1c20], R6 ;  /* 0x001c200601007387 */ /* 0x000fe20000100a00 */
[----:B------:R-:W-:-:S02]  /*249c0*/  IMAD R48, R21, 0x100, R20 ;  /* 0x0000010015307824 */ /* 0x000fc400078e0214 */
[----:B------:R-:W-:-:S07]  /*249d0*/  IMAD R49, R23, 0x100, R22 ;  /* 0x0000010017317824 */ /* 0x000fce00078e0216 */
[----:B------:R-:W-:Y:S04]  /*249e0*/  STL.64 [R1+0x1c0], R28 ;  /* 0x0001c01c01007387 */ /* 0x000fe80000100a00 */
[----:B------:R-:W-:Y:S04]  /*249f0*/  STL.64 [R1+0x1c8], R30 ;  /* 0x0001c81e01007387 */ /* 0x000fe80000100a00 */
[----:B------:R0:W-:Y:S02]  /*24a00*/  STL.64 [R1+0x1c18], R4 ;  /* 0x001c180401007387 */ /* 0x0001e40000100a00 */
[----:B0-----:R-:W-:Y:S01]  /*24a10*/  HMMA.16816.F32 R4, R36, R2, R40 ;  /* 0x000000022404723c */ /* 0x001fe20000001828 */
[----:B------:R-:W-:-:S02]  /*24a20*/  F2FP.F16.E5M2.UNPACK_B R36, R18 ;  /* 0x00000012ff24723e */ /* 0x000fc400020004ff */
[----:B------:R-:W-:Y:S02]  /*24a30*/  F2FP.F16.E5M2.UNPACK_B R37, R19 ;  /* 0x00000013ff25723e */ /* 0x000fe400020004ff */
[----:B------:R-:W-:Y:S02]  /*24a40*/  F2FP.F16.E5M2.UNPACK_B R38, R48 ;  /* 0x00000030ff26723e */ /* 0x000fe400020004ff */
[----:B------:R-:W-:Y:S01]  /*24a50*/  F2FP.F16.E5M2.UNPACK_B R39, R49 ;  /* 0x00000031ff27723e */ /* 0x000fe200020004ff */
[----:B------:R-:W-:Y:S04]  /*24a60*/  STL.64 [R1+0x1b0], R8 ;  /* 0x0001b00801007387 */ /* 0x000fe80000100a00 */
[----:B------:R-:W-:Y:S04]  /*24a70*/  STL.64 [R1+0x1b8], R10 ;  /* 0x0001b80a01007387 */ /* 0x000fe80000100a00 */
[----:B------:R-:W-:Y:S04]  /*24a80*/  STL [R1+0x1bec], R2 ;  /* 0x001bec0201007387 */ /* 0x000fe80000100800 */
[----:B------:R-:W-:Y:S04]  /*24a90*/  STL [R1+0x1be8], R3 ;  /* 0x001be80301007387 */ /* 0x000fe80000100800 */
[----:B------:R-:W-:Y:S04]  /*24aa0*/  STL.64 [R1+0x70], R4 ;  /* 0x0000700401007387 */ /* 0x000fe80000100a00 */
[----:B------:R0:W-:Y:S02]  /*24ab0*/  STL.64 [R1+0x78], R6 ;  /* 0x0000780601007387 */ /* 0x0001e40000100a00 */
[----:B0-----:R-:W-:Y:S02]  /*24ac0*/  HMMA.16816.F32 R4, R36, R16, R44 ;  /* 0x000000102404723c */ /* 0x001fe4000000182c */
[----:B------:R-:W-:Y:S04]  /*24ad0*/  STL [R1+0x1bf0], R17 ;  /* 0x001bf01101007387 */ /* 0x000fe80000100800 */
[----:B------:R-:W2:-:S13]  /*24ae0*/  LDL.LU R40, [R1+0xb0] ;  /* 0x0000b00001287983 */ /* 0x000e9a0000300800 */
[----:B------:R-:W-:Y:S04]  /*24af0*/  STL.64 [R1+0x1a0], R4 ;  /* 0x0001a00401007387 */ /* 0x000fe80000100a00 */
[----:B------:R-:W-:Y:S04]  /*24b00*/  STL.64 [R1+0x1a8], R6 ;  /* 0x0001a80601007387 */ /* 0x000fe80000100a00 */
[----:B------:R-:W2:Y:S04]  /*24b10*/  LDL.LU R41, [R1+0xb4] ;  /* 0x0000b40001297983 */ /* 0x000ea80000300800 */
[----:B------:R-:W3:Y:S04]  /*24b20*/  LDL.LU R42, [R1+0xb8] ;  /* 0x0000b800012a7983 */ /* 0x000ee80000300800 */
[----:B------:R-:W3:Y:S01]  /*24b30*/  LDL.LU R43, [R1+0xbc] ;  /* 0x0000bc00012b7983 */ /* 0x000ee20000300800 */
[----:B------:R-:W-:-:S02]  /*24b40*/  IMAD.MOV.U32 R22, RZ, RZ, R61 ;  /* 0x000000ffff167224 */ /* 0x000fc400078e003d */
[----:B------:R-:W-:Y:S01]  /*24b50*/  IMAD.MOV.U32 R23, RZ, RZ, R60 ;  /* 0x000000ffff177224 */ /* 0x000fe200078e003c */
[----:B---3--:R-:W-:Y:S04]  /*24b60*/  STL.64 [R1+0x1be0], R42 ;  /* 0x001be02a01007387 */ /* 0x008fe80000100a00 */
[----:B--2---:R0:W-:Y:S04]  /*24b70*/  STL.64 [R1+0x1bd8], R40 ;  /* 0x001bd82801007387 */ /* 0x0041e80000100a00 */
[----:B------:R-:W2:Y:S04]  /*24b80*/  LDL.LU R20, [R1+0xc0] ;  /* 0x0000c00001147983 */ /* 0x000ea80000300800 */
[----:B------:R-:W2:Y:S04]  /*24b90*/  LDL.LU R21, [R1+0xc4] ;  /* 0x0000c40001157983 */ /* 0x000ea80000300800 */
[----:B------:R-:W3:Y:S04]  /*24ba0*/  LDL.LU R61, [R1+0x1c64] ;  /* 0x001c6400013d7983 */ /* 0x000ee80000300800 */
[----:B------:R-:W4:Y:S04]  /*24bb0*/  LDL.LU R60, [R1+0x1c60] ;  /* 0x001c6000013c7983 */ /* 0x000f280000300800 */
[----:B------:R-:W-:Y:S04]  /*24bc0*/  STL.64 [R1+0x1c00], R22 ;  /* 0x001c001601007387 */ /* 0x000fe80000100a00 */
[----:B--2---:R1:W-:Y:S04]  /*24bd0*/  STL.64 [R1+0x1bf8], R20 ;  /* 0x001bf81401007387 */ /* 0x0043e80000100a00 */
[----:B------:R-:W2:Y:S04]  /*24be0*/  LDL.LU R24, [R1+0xd0] ;  /* 0x0000d00001187983 */ /* 0x000ea80000300800 */
[----:B------:R-:W2:Y:S04]  /*24bf0*/  LDL.LU R25, [R1+0xd4] ;  /* 0x0000d40001197983 */ /* 0x000ea80000300800 */
[----:B------:R-:W2:Y:S04]  /*24c00*/  LDL.LU R26, [R1+0xd8] ;  /* 0x0000d800011a7983 */ /* 0x000ea80000300800 */
[----:B------:R-:W2:Y:S01]  /*24c10*/  LDL.LU R27, [R1+0xdc] ;  /* 0x0000dc00011b7983 */ /* 0x000ea20000300800 */
[----:B----4-:R-:W-:-:S02]  /*24c20*/  IMAD.MOV.U32 R58, RZ, RZ, R60 ;  /* 0x000000ffff3a7224 */ /* 0x010fc400078e003c */
[----:B---3--:R-:W-:Y:S01]  /*24c30*/  IMAD.MOV.U32 R59, RZ, RZ, R61 ;  /* 0x000000ffff3b7224 */ /* 0x008fe200078e003d */
[----:B--2---:R-:W-:Y:S04]  /*24c40*/  STL.64 [R1+0x1c10], R26 ;  /* 0x001c101a01007387 */ /* 0x004fe80000100a00 */
[----:B------:R2:W-:Y:S04]  /*24c50*/  STL.64 [R1+0x1c08], R24 ;  /* 0x001c081801007387 */ /* 0x0005e80000100a00 */
[----:B------:R-:W3:Y:S04]  /*24c60*/  LDL.LU R56, [R1+0xe0] ;  /* 0x0000e00001387983 */ /* 0x000ee80000300800 */
[----:B------:R-:W3:Y:S04]  /*24c70*/  LDL.LU R57, [R1+0xe4] ;  /* 0x0000e40001397983 */ /* 0x000ee80000300800 */
[----:B------:R-:W4:Y:S04]  /*24c80*/  LDL.LU R60, [R1+0x1c5c] ;  /* 0x001c5c00013c7983 */ /* 0x000f280000300800 */
[----:B------:R-:W2:Y:S04]  /*24c90*/  LDL.LU R61, [R1+0x1c58] ;  /* 0x001c5800013d7983 */ /* 0x000ea80000300800 */
[----:B------:R-:W-:Y:S04]  /*24ca0*/  STL.64 [R1+0x1c30], R58 ;  /* 0x001c303a01007387 */ /* 0x000fe80000100a00 */
[----:B---3--:R3:W-:Y:S04]  /*24cb0*/  STL.64 [R1+0x1c28], R56 ;  /* 0x001c283801007387 */ /* 0x0087e80000100a00 */
[----:B0-----:R-:W2:Y:S04]  /*24cc0*/  LDL.LU R40, [R1+0x30] ;  /* 0x0000300001287983 */ /* 0x001ea80000300800 */
[----:B------:R-:W2:Y:S04]  /*24cd0*/  LDL.LU R41, [R1+0x34] ;  /* 0x0000340001297983 */ /* 0x000ea80000300800 */
[----:B------:R-:W2:Y:S04]  /*24ce0*/  LDL.LU R42, [R1+0x38] ;  /* 0x00003800012a7983 */ /* 0x000ea80000300800 */
[----:B------:R-:W2:Y:S04]  /*24cf0*/  LDL.LU R43, [R1+0x3c] ;  /* 0x00003c00012b7983 */ /* 0x000ea80000300800 */
[----:B--2---:R-:W-:Y:S04]  /*24d00*/  STL.64 [R1+0x1c50], R42 ;  /* 0x001c502a01007387 */ /* 0x004fe80000100a00 */
[----:B------:R0:W-:Y:S04]  /*24d10*/  STL.64 [R1+0x1c48], R40 ;  /* 0x001c482801007387 */ /* 0x0001e80000100a00 */
[----:B-1----:R-:W2:Y:S04]  /*24d20*/  LDL.LU R20, [R1+0x120] ;  /* 0x0001200001147983 */ /* 0x002ea80000300800 */
[----:B------:R-:W2:Y:S04]  /*24d30*/  LDL.LU R21, [R1+0x124] ;  /* 0x0001240001157983 */ /* 0x000ea80000300800 */
[----:B------:R-:W2:Y:S04]  /*24d40*/  LDL.LU R22, [R1+0x128] ;  /* 0x0001280001167983 */ /* 0x000ea80000300800 */
[----:B------:R-:W2:Y:S04]  /*24d50*/  LDL.LU R23, [R1+0x12c] ;  /* 0x00012c0001177983 */ /* 0x000ea80000300800 */
[----:B------:R-:W2:Y:S04]  /*24d60*/  LDL.LU R24, [R1+0x130] ;  /* 0x0001300001187983 */ /* 0x000ea80000300800 */
[----:B------:R-:W2:Y:S04]  /*24d70*/  LDL.LU R25, [R1+0x134] ;  /* 0x0001340001197983 */ /* 0x000ea80000300800 */
[----:B------:R-:W2:Y:S04]  /*24d80*/  LDL.LU R26, [R1+0x138] ;  /* 0x00013800011a7983 */ /* 0x000ea80000300800 */
[----:B------:R-:W2:Y:S04]  /*24d90*/  LDL.LU R27, [R1+0x13c] ;  /* 0x00013c00011b7983 */ /* 0x000ea80000300800 */
[----:B---3--:R-:W3:Y:S04]  /*24da0*/  LDL.LU R56, [R1+0x150] ;  /* 0x0001500001387983 */ /* 0x008ee80000300800 */
[----:B------:R-:W3:Y:S04]  /*24db0*/  LDL.LU R57, [R1+0x154] ;  /* 0x0001540001397983 */ /* 0x000ee80000300800 */
[----:B------:R-:W3:Y:S04]  /*24dc0*/  LDL.LU R58, [R1+0x158] ;  /* 0x00015800013a7983 */ /* 0x000ee80000300800 */
[----:B------:R-:W3:Y:S04]  /*24dd0*/  LDL.LU R59, [R1+0x15c] ;  /* 0x00015c00013b7983 */ /* 0x000ee80000300800 */
        /* <DEDUP_REMOVED lines=29> */
[----:B------:R-:W3:Y:S01]  /*24fb0*/  LDL.LU R50, [R1+0x944] ;  /* 0x0009440001327983 */ /* 0x000ee20000300800 */
[----:B----4-:R-:W-:-:S03]  /*24fc0*/  IMAD.MOV.U32 R31, RZ, RZ, R60 ;  /* 0x000000ffff1f7224 */ /* 0x010fc600078e003c */
[----:B------:R-:W4:Y:S01]  /*24fd0*/  LDL.LU R51, [R1+0x940] ;  /* 0x0009400001337983 */ /* 0x000f220000300800 */
[----:B------:R-:W-:-:S03]  /*24fe0*/  IMAD.MOV.U32 R30, RZ, RZ, R61 ;  /* 0x000000ffff1e7224 */ /* 0x000fc600078e003d */
[----:B------:R-:W4:Y:S04]  /*24ff0*/  LDL.LU R60, [R1+0x94c] ;  /* 0x00094c00013c7983 */ /* 0x000f280000300800 */
[----:B------:R-:W4:Y:S04]  /*25000*/  LDL.LU R61, [R1+0x948] ;  /* 0x00094800013d7983 */ /* 0x000f280000300800 */
[----:B------:R-:W4:Y:S04]  /*25010*/  LDL.LU R44, [R1+0x20] ;  /* 0x00002000012c7983 */ /* 0x000f280000300800 */
[----:B------:R-:W4:Y:S04]  /*25020*/  LDL.LU R45, [R1+0x24] ;  /* 0x00002400012d7983 */ /* 0x000f280000300800 */
[----:B------:R-:W4:Y:S01]  /*25030*/  LDL.LU R46, [R1+0x28] ;  /* 0x00002800012e7983 */ /* 0x000f220000300800 */
[C---:B--2---:R-:W-:Y:S08]  /*25040*/  HMMA.16816.F32 R8, R36.reuse, R12, R8 ;  /* 0x0000000c2408723c */ /* 0x044ff00000001808 */
[----:B---3--:R-:W-:-:S15]  /*25050*/  HMMA.16816.F32 R40, R36, R14, R40 ;  /* 0x0000000e2428723c */ /* 0x008fde0000001828 */
[----:B------:R-:W-:-:S04]  /*25060*/  NOP ;  /* 0x0000000000007918 */ /* 0x000fc80000000000 */
[----:B------:R-:W-:Y:S04]  /*25070*/  STL.64 [R1+0x190], R40 ;  /* 0x0001902801007387 */ /* 0x000fe80000100a00 */
[----:B------:R0:W-:Y:S04]  /*25080*/  STL.64 [R1+0x198], R42 ;  /* 0x0001982a01007387 */ /* 0x0001e80000100a00 */
[----:B0-----:R-:W2:Y:S04]  /*25090*/  LDL.LU.64 R42, [R1+0x1c50] ;  /* 0x001c5000012a7983 */ /* 0x001ea80000300a00 */
[----:B------:R-:W2:Y:S04]  /*250a0*/  LDL.LU.64 R40, [R1+0x1c48] ;  /* 0x001c480001287983 */ /* 0x000ea80000300a00 */
[----:B------:R-:W-:Y:S04]  /*250b0*/  STL.64 [R1+0x180], R8 ;  /* 0x0001800801007387 */ /* 0x000fe80000100a00 */
[----:B------:R0:W-:Y:S04]  /*250c0*/  STL.64 [R1+0x188], R10 ;  /* 0x0001880a01007387 */ /* 0x0001e80000100a00 */
[----:B0-----:R-:W3:Y:S04]  /*250d0*/  LDL.LU.64 R10, [R1+0x1c40] ;  /* 0x001c4000010a7983 */ /* 0x001ee80000300a00 */
[----:B------:R-:W2:Y:S01]  /*250e0*/  LDL.LU.64 R8, [R1+0x1c38] ;  /* 0x001c380001087983 */ /* 0x000ea20000300a00 */
[----:B------:R-:W-:Y:S01]  /*250f0*/  IMAD.MOV.U32 R47, RZ, RZ, R0 ;  /* 0x000000ffff2f7224 */ /* 0x000fe200078e0000 */
[C---:B---3--:R-:W-:Y:S08]  /*25100*/  HMMA.16816.F32 R56, R36.reuse, R10, R56 ;  /* 0x0000000a2438723c */ /* 0x048ff00000001838 */
[----:B--2---:R-:W-:Y:S11]  /*25110*/  HMMA.16816.F32 R4, R36, R8, R4 ;  /* 0x000000082404723c */ /* 0x004ff60000001804 */
[----:B------:R-:W-:Y:S01]  /*25120*/  IMAD.MOV.U32 R0, RZ, RZ, R59 ;  /* 0x000000ffff007224 */ /* 0x000fe200078e003b */
[----:B------:R-:W-:Y:S04]  /*25130*/  STL.64 [R1+0x170], R56 ;  /* 0x0001703801007387 */ /* 0x000fe80000100a00 */
[----:B------:R0:W-:Y:S04]  /*25140*/  STL [R1+0x178], R58 ;  /* 0x0001783a01007387 */ /* 0x0001e80000100800 */
[----:B0-----:R-:W2:Y:S04]  /*25150*/  LDL.LU.64 R58, [R1+0x1c30] ;  /* 0x001c3000013a7983 */ /* 0x001ea80000300a00 */
[----:B------:R-:W2:Y:S04]  /*25160*/  LDL.LU.64 R56, [R1+0x1c28] ;  /* 0x001c280001387983 */ /* 0x000ea80000300a00 */
[----:B------:R0:W-:Y:S04]  /*25170*/  STL [R1+0x1a28], R0 ;  /* 0x001a280001007387 */ /* 0x0001e80000100800 */
[----:B0-----:R-:W3:Y:S04]  /*25180*/  LDL.LU R0, [R1+0x92c] ;  /* 0x00092c0001007983 */ /* 0x001ee80000300800 */
[----:B------:R-:W-:Y:S04]  /*25190*/  STL.64 [R1+0x160], R4 ;  /* 0x0001600401007387 */ /* 0x000fe80000100a00 */
[----:B------:R0:W-:Y:S04]  /*251a0*/  STL.64 [R1+0x168], R6 ;  /* 0x0001680601007387 */ /* 0x0001e80000100a00 */
[----:B0-----:R-:W2:Y:S04]  /*251b0*/  LDL.LU.64 R6, [R1+0x1c20] ;  /* 0x001c200001067983 */ /* 0x001ea80000300a00 */
[----:B------:R-:W3:Y:S01]  /*251c0*/  LDL.LU.64 R4, [R1+0x1c18] ;  /* 0x001c180001047983 */ /* 0x000ee20000300a00 */
[----:B------:R-:W-:-:S02]  /*251d0*/  IMAD R18, R18, 0x100, R17 ;  /* 0x0000010012127824 */ /* 0x000fc400078e0211 */
[----:B------:R-:W-:Y:S02]  /*251e0*/  IMAD R19, R19, 0x100, R2 ;  /* 0x0000010013137824 */ /* 0x000fe400078e0202 */
[----:B------:R-:W-:Y:S01]  /*251f0*/  IMAD R48, R48, 0x100, R3 ;  /* 0x0000010030307824 */ /* 0x000fe200078e0203 */
[C---:B--2---:R-:W-:Y:S08]  /*25200*/  HMMA.16816.F32 R24, R36.reuse, R6, R24 ;  /* 0x000000062418723c */ /* 0x044ff00000001818 */
[C---:B---3--:R-:W-:Y:S11]  /*25210*/  HMMA.16816.F32 R20, R36.reuse, R4, R20 ;  /* 0x000000042414723c */ /* 0x048ff60000001814 */
[----:B------:R-:W-:Y:S04]  /*25220*/  STL.64 [R1+0x150], R24 ;  /* 0x0001501801007387 */ /* 0x000fe80000100a00 */
[----:B------:R0:W-:Y:S04]  /*25230*/  STL.64 [R1+0x158], R26 ;  /* 0x0001581a01007387 */ /* 0x0001e80000100a00 */
[----:B0-----:R-:W2:Y:S04]  /*25240*/  LDL.LU.64 R26, [R1+0x1c10] ;  /* 0x001c1000011a7983 */ /* 0x001ea80000300a00 */
[----:B------:R-:W2:Y:S04]  /*25250*/  LDL.LU.64 R24, [R1+0x1c08] ;  /* 0x001c080001187983 */ /* 0x000ea80000300a00 */
[----:B------:R-:W-:Y:S04]  /*25260*/  STL.64 [R1+0x140], R20 ;  /* 0x0001401401007387 */ /* 0x000fe80000100a00 */
[----:B------:R0:W-:Y:S04]  /*25270*/  STL.64 [R1+0x148], R22 ;  /* 0x0001481601007387 */ /* 0x0001e80000100a00 */
[----:B0-----:R-:W3:Y:S04]  /*25280*/  LDL.LU.64 R22, [R1+0x1c00] ;  /* 0x001c000001167983 */ /* 0x001ee80000300a00 */
[----:B------:R-:W3:Y:S04]  /*25290*/  LDL.LU.64 R20, [R1+0x1bf8] ;  /* 0x001bf80001147983 */ /* 0x000ee80000300a00 */
[----:B------:R-:W2:Y:S04]  /*252a0*/  LDL.LU R17, [R1+0x1bf0] ;  /* 0x001bf00001117983 */ /* 0x000ea80000300800 */
        /* <DEDUP_REMOVED lines=9> */
[----:B------:R-:W-:Y:S01]  /*25340*/  F2FP.F16.E5M2.UNPACK_B R37, R19 ;  /* 0x00000013ff25723e */ /* 0x000fe200020004ff */
[----:B------:R-:W4:Y:S04]  /*25350*/  LDL.LU R18, [R1+0x930] ;  /* 0x0009300001127983 */ /* 0x000f280000300800 */
[----:B------:R-:W4:Y:S01]  /*25360*/  LDL.LU R19, [R1+0x938] ;  /* 0x0009380001137983 */ /* 0x000f220000300800 */
[----:B-1----:R-:W-:-:S02]  /*25370*/  F2FP.F16.E5M2.UNPACK_B R38, R48 ;  /* 0x00000030ff26723e */ /* 0x002fc400020004ff */
[----:B------:R-:W-:Y:S01]  /*25380*/  F2FP.F16.E5M2.UNPACK_B R39, R49 ;  /* 0x00000031ff27723e */ /* 0x000fe200020004ff */
[----:B------:R-:W4:Y:S04]  /*25390*/  LDL.LU R48, [R1+0x93c] ;  /* 0x00093c0001307983 */ /* 0x000f280000300800 */
[----:B------:R-:W4:Y:S02]  /*253a0*/  LDL.LU R49, [R1+0x934] ;  /* 0x0009340001317983 */ /* 0x000f240000300800 */
[C---:B------:R-:W-:Y:S08]  /*253b0*/  HMMA.16816.F32 R32, R36.reuse, R16, R32 ;  /* 0x000000102420723c */ /* 0x040ff00000001820 */
[C---:B------:R-:W-:Y:S08]  /*253c0*/  HMMA.16816.F32 R28, R36.reuse, R14, R28 ;  /* 0x0000000e241c723c */ /* 0x040ff0000000181c */
[C---:B------:R-:W-:Y:S08]  /*253d0*/  HMMA.16816.F32 R52, R36.reuse, R12, R52 ;  /* 0x0000000c2434723c */ /* 0x040ff00000001834 */
[C---:B------:R-:W-:Y:S08]  /*253e0*/  HMMA.16816.F32 R56, R36.reuse, R10, R56 ;  /* 0x0000000a2438723c */ /* 0x040ff00000001838 */
[C---:B------:R-:W-:Y:S08]  /*253f0*/  HMMA.16816.F32 R24, R36.reuse, R8, R24 ;  /* 0x000000082418723c */ /* 0x040ff00000001818 */
[C---:B---3--:R-:W-:Y:S01]  /*25400*/  HMMA.16816.F32 R20, R36.reuse, R6, R20 ;  /* 0x000000062414723c */ /* 0x048fe20000001814 */
[----:B------:R-:W-:Y:S01]  /*25410*/  IMAD.MOV.U32 R0, RZ, RZ, R35 ;  /* 0x000000ffff007224 */ /* 0x000fe200078e0023 */
[----:B------:R-:W-:Y:S04]  /*25420*/  STL.64 [R1+0x130], R32 ;  /* 0x0001302001007387 */ /* 0x000fe80000100a00 */
[----:B------:R0:W-:Y:S04]  /*25430*/  STL [R1+0x138], R34 ;  /* 0x0001382201007387 */ /* 0x0001e80000100800 */
[----:B0-----:R-:W3:Y:S04]  /*25440*/  LDL.LU.64 R34, [R1+0x1bd0] ;  /* 0x001bd00001227983 */ /* 0x001ee80000300a00 */
[----:B------:R-:W3:Y:S04]  /*25450*/  LDL.LU.64 R32, [R1+0x1bc8] ;  /* 0x001bc80001207983 */ /* 0x000ee80000300a00 */
[----:B------:R-:W-:Y:S04]  /*25460*/  STL [R1+0x1a2c], R0 ;  /* 0x001a2c0001007387 */ /* 0x000fe80000100800 */
[----:B------:R-:W-:Y:S04]  /*25470*/  STL.64 [R1+0x120], R28 ;  /* 0x0001201c01007387 */ /* 0x000fe80000100a00 */
[----:B------:R0:W-:Y:S04]  /*25480*/  STL.64 [R1+0x128], R30 ;  /* 0x0001281e01007387 */ /* 0x0001e80000100a00 */
[----:B0-----:R-:W3:Y:S04]  /*25490*/  LDL.LU.64 R30, [R1+0x1bc0] ;  /* 0x001bc000011e7983 */ /* 0x001ee80000300a00 */
[----:B------:R-:W3:Y:S04]  /*254a0*/  LDL.LU.64 R28, [R1+0x1bb8] ;  /* 0x001bb800011c7983 */ /* 0x000ee80000300a00 */
        /* <DEDUP_REMOVED lines=15> */
[----:B------:R-:W3:Y:S01]  /*255a0*/  LDL.LU.64 R20, [R1+0x1b78] ;  /* 0x001b780001147983 */ /* 0x000ee20000300a00 */
[C---:B--2---:R-:W-:Y:S08]  /*255b0*/  HMMA.16816.F32 R40, R36.reuse, R4, R40 ;  /* 0x000000042428723c */ /* 0x044ff00000001828 */
[----:B----4-:R-:W-:Y:S11]  /*255c0*/  HMMA.16816.F32 R36, R36, R2, R44 ;  /* 0x000000022424723c */ /* 0x010ff6000000182c */
[----:B------:R-:W-:Y:S04]  /*255d0*/  STL.64 [R1+0xd0], R40 ;  /* 0x0000d02801007387 */ /* 0x000fe80000100a00 */
[----:B------:R0:W-:Y:S04]  /*255e0*/  STL.64 [R1+0xd8], R42 ;  /* 0x0000d82a01007387 */ /* 0x0001e80000100a00 */
[----:B0-----:R-:W2:Y:S04]  /*255f0*/  LDL.LU.64 R42, [R1+0x1b70] ;  /* 0x001b7000012a7983 */ /* 0x001ea80000300a00 */
[----:B------:R-:W2:Y:S01]  /*25600*/  LDL.LU.64 R40, [R1+0x1b68] ;  /* 0x001b680001287983 */ /* 0x000ea20000300a00 */
[----:B------:R-:W-:-:S02]  /*25610*/  IMAD R18, R18, 0x100, R49 ;  /* 0x0000010012127824 */ /* 0x000fc400078e0231 */
[----:B------:R-:W-:Y:S02]  /*25620*/  IMAD R19, R19, 0x100, R48 ;  /* 0x0000010013137824 */ /* 0x000fe400078e0230 */
[----:B------:R-:W-:Y:S02]  /*25630*/  IMAD R49, R61, 0x100, R60 ;  /* 0x000001003d317824 */ /* 0x000fe400078e023c */
[----:B------:R-:W-:Y:S02]  /*25640*/  IMAD.MOV.U32 R60, RZ, RZ, R39 ;  /* 0x000000ffff3c7224 */ /* 0x000fe400078e0027 */
[----:B------:R-:W-:Y:S02]  /*25650*/  IMAD R48, R51, 0x100, R50 ;  /* 0x0000010033307824 */ /* 0x000fe400078e0232 */
[----:B------:R-:W-:Y:S01]  /*25660*/  IMAD.MOV.U32 R61, RZ, RZ, R38 ;  /* 0x000000ffff3d7224 */ /* 0x000fe200078e0026 */
[----:B------:R-:W4:Y:S04]  /*25670*/  LDL.LU.64 R46, [R1+0x1b60] ;  /* 0x001b6000012e7983 */ /* 0x000f280000300a00 */
[----:B------:R-:W4:Y:S04]  /*25680*/  LDL.LU.64 R44, [R1+0x1b58] ;  /* 0x001b5800012c7983 */ /* 0x000f280000300a00 */
[----:B------:R0:W-:Y:S04]  /*25690*/  STL.64 [R1+0x50], R36 ;  /* 0x0000502401007387 */ /* 0x0001e80000100a00 */
[----:B------:R-:W-:Y:S04]  /*256a0*/  STL [R1+0x1ac8], R60 ;  /* 0x001ac83c01007387 */ /* 0x000fe80000100800 */
[----:B------:R1:W-:Y:S01]  /*256b0*/  STL [R1+0x1a30], R61 ;  /* 0x001a303d01007387 */ /* 0x0003e20000100800 */
[----:B------:R-:W-:-:S02]  /*256c0*/  F2FP.F16.E5M2.UNPACK_B R38, R48 ;  /* 0x00000030ff26723e */ /* 0x000fc400020004ff */
[----:B------:R-:W-:Y:S01]  /*256d0*/  F2FP.F16.E5M2.UNPACK_B R39, R49 ;  /* 0x00000031ff27723e */ /* 0x000fe200020004ff */
[----:B------:R-:W3:Y:S04]  /*256e0*/  LDL.LU R48, [R1+0x10] ;  /* 0x0000100001307983 */ /* 0x000ee80000300800 */
[----:B------:R-:W3:Y:S04]  /*256f0*/  LDL.LU R49, [R1+0x14] ;  /* 0x0000140001317983 */ /* 0x000ee80000300800 */
[----:B------:R-:W3:Y:S04]  /*25700*/  LDL.LU R50, [R1+0x18] ;  /* 0x0000180001327983 */ /* 0x000ee80000300800 */
[----:B------:R-:W3:Y:S01]  /*25710*/  LDL.LU R51, [R1+0x1c] ;  /* 0x00001c0001337983 */ /* 0x000ee20000300800 */
[----:B0-----:R-:W-:-:S02]  /*25720*/  F2FP.F16.E5M2.UNPACK_B R36, R18 ;  /* 0x00000012ff24723e */ /* 0x001fc400020004ff */
[----:B------:R-:W-:-:S07]  /*25730*/  F2FP.F16.E5M2.UNPACK_B R37, R19 ;  /* 0x00000013ff25723e */ /* 0x000fce00020004ff */
[C---:B--2---:R-:W-:Y:S08]  /*25740*/  HMMA.16816.F32 R40, R36.reuse, R12, R40 ;  /* 0x0000000c2428723c */ /* 0x044ff00000001828 */
[C---:B----4-:R-:W-:Y:S08]  /*25750*/  HMMA.16816.F32 R44, R36.reuse, R14, R44 ;  /* 0x0000000e242c723c */ /* 0x050ff0000000182c */
[----:B---3--:R-:W-:Y:S01]  /*25760*/  HMMA.16816.F32 R48, R36, R16, R48 ;  /* 0x000000102430723c */ /* 0x008fe20000001830 */
[----:B------:R-:W2:Y:S04]  /*25770*/  LDL.LU R16, [R1+0x96c] ;  /* 0x00096c0001107983 */ /* 0x000ea80000300800 */
[----:B------:R-:W2:-:S14]  /*25780*/  LDL.LU R17, [R1+0x968] ;  /* 0x0009680001117983 */ /* 0x000e9c0000300800 */
[----:B------:R-:W-:Y:S04]  /*25790*/  STL.64 [R1+0x40], R48 ;  /* 0x0000403001007387 */ /* 0x000fe80000100a00 */
[----:B------:R0:W-:Y:S04]  /*257a0*/  STL.64 [R1+0x48], R50 ;  /* 0x0000483201007387 */ /* 0x0001e80000100a00 */
[----:B------:R-:W3:Y:S04]  /*257b0*/  LDL.LU R14, [R1+0x964] ;  /* 0x00096400010e7983 */ /* 0x000ee80000300800 */
[----:B------:R-:W3:Y:S04]  /*257c0*/  LDL.LU R15, [R1+0x960] ;  /* 0x00096000010f7983 */ /* 0x000ee80000300800 */
[----:B------:R-:W-:Y:S04]  /*257d0*/  STL.64 [R1+0x20], R44 ;  /* 0x0000202c01007387 */ /* 0x000fe80000100a00 */
[----:B------:R4:W-:Y:S04]  /*257e0*/  STL.64 [R1+0x28], R46 ;  /* 0x0000282e01007387 */ /* 0x0009e80000100a00 */
[----:B------:R-:W2:Y:S04]  /*257f0*/  LDL.LU R12, [R1+0x95c] ;  /* 0x00095c00010c7983 */ /* 0x000ea80000300800 */
[----:B------:R-:W2:Y:S04]  /*25800*/  LDL.LU R13, [R1+0x958] ;  /* 0x00095800010d7983 */ /* 0x000ea80000300800 */
[----:B------:R-:W-:Y:S04]  /*25810*/  STL.64 [R1+0x10], R40 ;  /* 0x0000102801007387 */ /* 0x000fe80000100a00 */
[----:B------:R0:W-:Y:S04]  /*25820*/  STL.64 [R1+0x18], R42 ;  /* 0x0000182a01007387 */ /* 0x0001e80000100a00 */
[----:B------:R-:W2:Y:S04]  /*25830*/  LDL R19, [R1+0x3e8] ;  /* 0x0003e80001137983 */ /* 0x000ea80000100800 */
[----:B------:R-:W2:Y:S04]  /*25840*/  LDL R18, [R1+0x3ec] ;  /* 0x0003ec0001127983 */ /* 0x000ea80000100800 */
[----:B-1----:R-:W2:Y:S04]  /*25850*/  LDL R61, [R1+0x3f8] ;  /* 0x0003f800013d7983 */ /* 0x002ea80000100800 */
[----:B------:R-:W2:Y:S04]  /*25860*/  LDL R60, [R1+0x3fc] ;  /* 0x0003fc00013c7983 */ /* 0x000ea80000100800 */
[----:B------:R-:W2:Y:S01]  /*25870*/  LDL R0, [R1+0x408] ;  /* 0x0004080001007983 */ /* 0x000ea20000100800 */
[----:B0-----:R-:W-:Y:S03]  /*25880*/  HMMA.16816.F32 R48, R36, R10, R20 ;  /* 0x0000000a2430723c */ /* 0x001fe60000001814 */
[----:B------:R-:W2:Y:S04]  /*25890*/  LDL.LU R10, [R1+0x954] ;  /* 0x00095400010a7983 */ /* 0x000ea80000300800 */
[----:B------:R-:W2:Y:S01]  /*258a0*/  LDL.LU R11, [R1+0x950] ;  /* 0x00095000010b7983 */ /* 0x000ea20000300800 */
[----:B------:R-:W-:-:S03]  /*258b0*/  IMAD.MOV.U32 R20, RZ, RZ, R31 ;  /* 0x000000ffff147224 */ /* 0x000fc600078e001f */
[----:B------:R-:W2:Y:S01]  /*258c0*/  LDL.LU R31, [R1+0x1b50] ;  /* 0x001b5000011f7983 */ /* 0x000ea20000300800 */
[----:B------:R-:W-:-:S03]  /*258d0*/  IMAD.MOV.U32 R21, RZ, RZ, R34 ;  /* 0x000000ffff157224 */ /* 0x000fc600078e0022 */
[----:B------:R-:W3:Y:S01]  /*258e0*/  LDL.LU R34, [R1+0x1b4c] ;  /* 0x001b4c0001227983 */ /* 0x000ee20000300800 */
[----:B------:R-:W-:-:S03]  /*258f0*/  IMAD.MOV.U32 R22, RZ, RZ, R35 ;  /* 0x000000ffff167224 */ /* 0x000fc600078e0023 */
[----:B------:R-:W3:Y:S01]  /*25900*/  LDL.LU R35, [R1+0x1b48] ;  /* 0x001b480001237983 */ /* 0x000ee20000300800 */
[C---:B----4-:R-:W-:Y:S03]  /*25910*/  HMMA.16816.F32 R44, R36.reuse, R8, R24 ;  /* 0x00000008242c723c */ /* 0x050fe60000001818 */
[----:B------:R-:W4:Y:S04]  /*25920*/  LDL.LU R23, [R1+0xac] ;  /* 0x0000ac0001177983 */ /* 0x000f280000300800 */
[----:B------:R-:W-:Y:S04]  /*25930*/  STL.64 [R1+0x1990], R50 ;  /* 0x0019903201007387 */ /* 0x000fe80000100a00 */
[----:B------:R-:W-:Y:S08]  /*25940*/  STL.64 [R1+0x1988], R48 ;  /* 0x0019883001007387 */ /* 0x000ff00000100a00 */
[----:B------:R-:W-:Y:S04]  /*25950*/  STL.64 [R1+0x19a0], R46 ;  /* 0x0019a02e01007387 */ /* 0x000fe80000100a00 */
[----:B------:R-:W-:Y:S01]  /*25960*/  STL.64 [R1+0x1998], R44 ;  /* 0x0019982c01007387 */ /* 0x000fe20000100a00 */
[----:B--2---:R-:W-:Y:S01]  /*25970*/  HMMA.16816.F32 R40, R36, R6, R28 ;  /* 0x000000062428723c */ /* 0x004fe2000000181c */
[----:B------:R-:W-:-:S02]  /*25980*/  IMAD R28, R11, 0x100, R10 ;  /* 0x000001000b1c7824 */ /* 0x000fc400078e020a */
[----:B------:R-:W-:Y:S02]  /*25990*/  IMAD R29, R13, 0x100, R12 ;  /* 0x000001000d1d7824 */ /* 0x000fe400078e020c */
[----:B---3--:R-:W-:Y:S02]  /*259a0*/  IMAD R30, R15, 0x100, R14 ;  /* 0x000001000f1e7824 */ /* 0x008fe400078e020e */
[----:B------:R-:W-:Y:S01]  /*259b0*/  IMAD R31, R17, 0x100, R16 ;  /* 0x00000100111f7824 */ /* 0x000fe200078e0210 */
[----:B------:R-:W-:Y:S02]  /*259c0*/  F2FP.F16.E5M2.UNPACK_B R16, R19 ;  /* 0x00000013ff10723e */ /* 0x000fe400020004ff */
[----:B------:R-:W-:Y:S02]  /*259d0*/  F2FP.F16.E5M2.UNPACK_B R28, R28 ;  /* 0x0000001cff1c723e */ /* 0x000fe400020004ff */
[----:B------:R-:W-:Y:S02]  /*259e0*/  F2FP.F16.E5M2.UNPACK_B R29, R29 ;  /* 0x0000001dff1d723e */ /* 0x000fe400020004ff */
[----:B------:R-:W-:-:S02]  /*259f0*/  F2FP.F16.E5M2.UNPACK_B R30, R30 ;  /* 0x0000001eff1e723e */ /* 0x000fc400020004ff */
[----:B------:R-:W-:Y:S02]  /*25a00*/  F2FP.F16.E5M2.UNPACK_B R31, R31 ;  /* 0x0000001fff1f723e */ /* 0x000fe400020004ff */
[----:B------:R-:W-:Y:S01]  /*25a10*/  F2FP.F16.E5M2.UNPACK_B R17, R18 ;  /* 0x00000012ff11723e */ /* 0x000fe200020004ff */
[C---:B------:R-:W-:Y:S08]  /*25a20*/  HMMA.16816.F32 R32, R36.reuse, R4, R32 ;  /* 0x000000042420723c */ /* 0x040ff00000001820 */
[----:B------:R-:W-:Y:S08]  /*25a30*/  HMMA.16816.F32 R36, R36, R2, R56 ;  /* 0x000000022424723c */ /* 0x000ff00000001838 */
[----:B------:R-:W-:Y:S01]  /*25a40*/  HMMA.16816.F32 R24, R28, R16, R52 ;  /* 0x000000101c18723c */ /* 0x000fe20000001834 */
[----:B------:R-:W-:Y:S04]  /*25a50*/  STL.64 [R1+0x19b0], R42 ;  /* 0x0019b02a01007387 */ /* 0x000fe80000100a00 */
[----:B------:R0:W-:Y:S04]  /*25a60*/  STL.64 [R1+0x19a8], R40 ;  /* 0x0019a82801007387 */ /* 0x0001e80000100a00 */
[----:B------:R-:W-:Y:S04]  /*25a70*/  STL.64 [R1+0x19c0], R34 ;  /* 0x0019c02201007387 */ /* 0x000fe80000100a00 */
[----:B------:R-:W-:Y:S04]  /*25a80*/  STL.64 [R1+0x19b8], R32 ;  /* 0x0019b82001007387 */ /* 0x000fe80000100a00 */
[----:B------:R-:W-:Y:S04]  /*25a90*/  STL.64 [R1+0x19d0], R38 ;  /* 0x0019d02601007387 */ /* 0x000fe80000100a00 */
[----:B------:R1:W-:Y:S04]  /*25aa0*/  STL.64 [R1+0x19c8], R36 ;  /* 0x0019c82401007387 */ /* 0x0003e80000100a00 */
[----:B------:R-:W-:Y:S04]  /*25ab0*/  STL.64 [R1+0x19e0], R26 ;  /* 0x0019e01a01007387 */ /* 0x000fe80000100a00 */
[----:B------:R2:W-:Y:S04]  /*25ac0*/  STL.64 [R1+0x19d8], R24 ;  /* 0x0019d81801007387 */ /* 0x0005e80000100a00 */
        /* <DEDUP_REMOVED lines=12> */
[----:B------:R-:W3:Y:S04]  /*25b90*/  LDL R13, [R1+0x40c] ;  /* 0x00040c00010d7983 */ /* 0x000ee80000100800 */
[----:B------:R-:W3:Y:S04]  /*25ba0*/  LDL R10, [R1+0x418] ;  /* 0x00041800010a7983 */ /* 0x000ee80000100800 */
[----:B-1----:R-:W3:Y:S04]  /*25bb0*/  LDL.LU R36, [R1+0x380] ;  /* 0x0003800001247983 */ /* 0x002ee80000300800 */
[----:B------:R-:W3:Y:S04]  /*25bc0*/  LDL.LU R37, [R1+0x384] ;  /* 0x0003840001257983 */ /* 0x000ee80000300800 */
[----:B------:R-:W3:Y:S04]  /*25bd0*/  LDL.LU R38, [R1+0x388] ;  /* 0x0003880001267983 */ /* 0x000ee80000300800 */
[----:B------:R-:W3:Y:S04]  /*25be0*/  LDL.LU R39, [R1+0x38c] ;  /* 0x00038c0001277983 */ /* 0x000ee80000300800 */
[----:B------:R-:W3:Y:S04]  /*25bf0*/  LDL R11, [R1+0x41c] ;  /* 0x00041c00010b7983 */ /* 0x000ee80000100800 */
[----:B------:R-:W3:Y:S04]  /*25c00*/  LDL R8, [R1+0x428] ;  /* 0x0004280001087983 */ /* 0x000ee80000100800 */
[----:B--2---:R-:W2:Y:S04]  /*25c10*/  LDL.LU R24, [R1+0x370] ;  /* 0x0003700001187983 */ /* 0x004ea80000300800 */
[----:B------:R-:W2:Y:S04]  /*25c20*/  LDL.LU R25, [R1+0x374] ;  /* 0x0003740001197983 */ /* 0x000ea80000300800 */
[----:B------:R-:W2:Y:S04]  /*25c30*/  LDL.LU R26, [R1+0x378] ;  /* 0x00037800011a7983 */ /* 0x000ea80000300800 */
[----:B------:R-:W2:Y:S04]  /*25c40*/  LDL.LU R27, [R1+0x37c] ;  /* 0x00037c00011b7983 */ /* 0x000ea80000300800 */
[----:B------:R-:W2:Y:S04]  /*25c50*/  LDL R9, [R1+0x42c] ;  /* 0x00042c0001097983 */ /* 0x000ea80000100800 */
[----:B------:R-:W2:Y:S04]  /*25c60*/  LDL R6, [R1+0x438] ;  /* 0x0004380001067983 */ /* 0x000ea80000100800 */
[----:B------:R-:W2:Y:S04]  /*25c70*/  LDL R7, [R1+0x43c] ;  /* 0x00043c0001077983 */ /* 0x000ea80000100800 */
[----:B------:R-:W2:Y:S04]  /*25c80*/  LDL R4, [R1+0x448] ;  /* 0x0004480001047983 */ /* 0x000ea80000100800 */
[----:B------:R-:W2:Y:S04]  /*25c90*/  LDL R5, [R1+0x44c] ;  /* 0x00044c0001057983 */ /* 0x000ea80000100800 */
[----:B------:R-:W2:Y:S04]  /*25ca0*/  LDL R35, [R1+0x458] ;  /* 0x0004580001237983 */ /* 0x000ea80000100800 */
[----:B------:R-:W2:Y:S04]  /*25cb0*/  LDL R44, [R1+0x45c] ;  /* 0x00045c00012c7983 */ /* 0x000ea80000100800 */
[----:B------:R-:W2:Y:S04]  /*25cc0*/  LDL.LU R45, [R1+0x974] ;  /* 0x00097400012d7983 */ /* 0x000ea80000300800 */
[----:B------:R-:W2:Y:S04]  /*25cd0*/  LDL.LU R18, [R1+0x970] ;  /* 0x0009700001127983 */ /* 0x000ea80000300800 */
[----:B------:R-:W2:Y:S04]  /*25ce0*/  LDL.LU R46, [R1+0x97c] ;  /* 0x00097c00012e7983 */ /* 0x000ea80000300800 */
[----:B------:R-:W2:Y:S01]  /*25cf0*/  LDL.LU R19, [R1+0x978] ;  /* 0x0009780001137983 */ /* 0x000ea20000300800 */
[----:B------:R-:W-:-:S03]  /*25d00*/  F2FP.F16.E5M2.UNPACK_B R14, R61 ;  /* 0x0000003dff0e723e */ /* 0x000fc600020004ff */
[----:B------:R-:W2:Y:S01]  /*25d10*/  LDL.LU R47, [R1+0x984] ;  /* 0x00098400012f7983 */ /* 0x000ea20000300800 */
[----:B------:R-:W-:-:S03]  /*25d20*/  F2FP.F16.E5M2.UNPACK_B R15, R60 ;  /* 0x0000003cff0f723e */ /* 0x000fc600020004ff */
[----:B------:R-:W2:Y:S01]  /*25d30*/  LDL.LU R61, [R1+0x980] ;  /* 0x00098000013d7983 */ /* 0x000ea20000300800 */
[----:B------:R-:W-:-:S03]  /*25d40*/  F2FP.F16.E5M2.UNPACK_B R12, R0 ;  /* 0x00000000ff0c723e */ /* 0x000fc600020004ff */
[----:B------:R-:W2:Y:S04]  /*25d50*/  LDL.LU R60, [R1+0x990] ;  /* 0x00099000013c7983 */ /* 0x000ea80000300800 */
[----:B------:R-:W2:Y:S04]  /*25d60*/  LDL.LU R0, [R1+0x98c] ;  /* 0x00098c0001007983 */ /* 0x000ea80000300800 */
[----:B------:R-:W2:Y:S04]  /*25d70*/  LDL.LU R48, [R1+0x350] ;  /* 0x0003500001307983 */ /* 0x000ea80000300800 */
[----:B------:R-:W2:Y:S04]  /*25d80*/  LDL.LU R49, [R1+0x354] ;  /* 0x0003540001317983 */ /* 0x000ea80000300800 */
[----:B------:R-:W2:Y:S04]  /*25d90*/  LDL.LU R50, [R1+0x358] ;  /* 0x0003580001327983 */ /* 0x000ea80000300800 */
[----:B------:R-:W2:Y:S01]  /*25da0*/  LDL.LU R51, [R1+0x35c] ;  /* 0x00035c0001337983 */ /* 0x000ea20000300800 */
[----:B----4-:R-:W-:-:S15]  /*25db0*/  HMMA.16816.F32 R20, R28, R14, R20 ;  /* 0x0000000e1c14723c */ /* 0x010fde0000001814 */
[----:B------:R-:W-:-:S04]  /*25dc0*/  NOP ;  /* 0x0000000000007918 */ /* 0x000fc80000000000 */
[----:B------:R-:W-:Y:S04]  /*25dd0*/  STL.64 [R1+0x19f0], R22 ;  /* 0x0019f01601007387 */ /* 0x000fe80000100a00 */
[----:B------:R-:W-:Y:S04]  /*25de0*/  STL.64 [R1+0x19e8], R20 ;  /* 0x0019e81401007387 */ /* 0x000fe80000100a00 */
[----:B------:R-:W-:Y:S01]  /*25df0*/  STL.64 [R1+0x1b40], R14 ;  /* 0x001b400e01007387 */ /* 0x000fe20000100a00 */
[----:B---3--:R-:W-:Y:S02]  /*25e00*/  F2FP.F16.E5M2.UNPACK_B R13, R13 ;  /* 0x0000000dff0d723e */ /* 0x008fe400020004ff */
[----:B------:R-:W-:-:S02]  /*25e10*/  F2FP.F16.E5M2.UNPACK_B R10, R10 ;  /* 0x0000000aff0a723e */ /* 0x000fc400020004ff */
[----:B------:R-:W-:-:S03]  /*25e20*/  F2FP.F16.E5M2.UNPACK_B R11, R11 ;  /* 0x0000000bff0b723e */ /* 0x000fc600020004ff */
[C---:B------:R-:W-:Y:S01]  /*25e30*/  HMMA.16816.F32 R52, R28.reuse, R12, R52 ;  /* 0x0000000c1c34723c */ /* 0x040fe20000001834 */
[----:B------:R2:W-:Y:S07]  /*25e40*/  STL.64 [R1+0x1b38], R12 ;  /* 0x001b380c01007387 */ /* 0x0005ee0000100a00 */
[----:B--2---:R-:W-:Y:S01]  /*25e50*/  HMMA.16816.F32 R12, R28, R10, R24 ;  /* 0x0000000a1c0c723c */ /* 0x004fe20000001818 */
[----:B------:R-:W-:Y:S02]  /*25e60*/  F2FP.F16.E5M2.UNPACK_B R8, R8 ;  /* 0x00000008ff08723e */ /* 0x000fe400020004ff */
[----:B------:R-:W-:-:S02]  /*25e70*/  F2FP.F16.E5M2.UNPACK_B R9, R9 ;  /* 0x00000009ff09723e */ /* 0x000fc400020004ff */
[----:B------:R-:W-:Y:S02]  /*25e80*/  F2FP.F16.E5M2.UNPACK_B R6, R6 ;  /* 0x00000006ff06723e */ /* 0x000fe400020004ff */
[----:B------:R-:W-:-:S04]  /*25e90*/  F2FP.F16.E5M2.UNPACK_B R7, R7 ;  /* 0x00000007ff07723e */ /* 0x000fc800020004ff */
[----:B------:R-:W-:Y:S04]  /*25ea0*/  STL.64 [R1+0x1a00], R54 ;  /* 0x001a003601007387 */ /* 0x000fe80000100a00 */
[----:B------:R-:W-:Y:S04]  /*25eb0*/  STL.64 [R1+0x19f8], R52 ;  /* 0x0019f83401007387 */ /* 0x000fe80000100a00 */
[----:B------:R-:W-:Y:S04]  /*25ec0*/  STL.64 [R1], R12 ;  /* 0x0000000c01007387 */ /* 0x000fe80000100a00 */
[----:B------:R0:W-:Y:S04]  /*25ed0*/  STL.64 [R1+0x8], R14 ;  /* 0x0000080e01007387 */ /* 0x0001e80000100a00 */
[----:B------:R-:W-:Y:S04]  /*25ee0*/  STL.64 [R1+0x1b20], R10 ;  /* 0x001b200a01007387 */ /* 0x000fe80000100a00 */
[----:B------:R1:W-:Y:S01]  /*25ef0*/  STL.64 [R1+0x1b18], R8 ;  /* 0x001b180801007387 */ /* 0x0003e20000100a00 */
[C---:B0-----:R-:W-:Y:S08]  /*25f00*/  HMMA.16816.F32 R12, R28.reuse, R8, R36 ;  /* 0x000000081c0c723c */ /* 0x041ff00000001824 */
[----:B-1----:R-:W-:Y:S01]  /*25f10*/  HMMA.16816.F32 R8, R28, R6, R56 ;  /* 0x000000061c08723c */ /* 0x002fe20000001838 */
[----:B------:R-:W-:-:S02]  /*25f20*/  F2FP.F16.E5M2.UNPACK_B R4, R4 ;  /* 0x00000004ff04723e */ /* 0x000fc400020004ff */
[----:B------:R-:W-:Y:S02]  /*25f30*/  F2FP.F16.E5M2.UNPACK_B R5, R5 ;  /* 0x00000005ff05723e */ /* 0x000fe400020004ff */
[----:B------:R-:W-:Y:S02]  /*25f40*/  F2FP.F16.E5M2.UNPACK_B R2, R35 ;  /* 0x00000023ff02723e */ /* 0x000fe400020004ff */
[----:B------:R-:W-:-:S04]  /*25f50*/  F2FP.F16.E5M2.UNPACK_B R3, R44 ;  /* 0x0000002cff03723e */ /* 0x000fc800020004ff */
[----:B------:R-:W-:Y:S04]  /*25f60*/  STL.64 [R1+0x30], R12 ;  /* 0x0000300c01007387 */ /* 0x000fe80000100a00 */
[----:B------:R-:W-:Y:S04]  /*25f70*/  STL.64 [R1+0x38], R14 ;  /* 0x0000380e01007387 */ /* 0x000fe80000100a00 */
[----:B------:R-:W-:Y:S04]  /*25f80*/  STL.64 [R1+0xc0], R8 ;  /* 0x0000c00801007387 */ /* 0x000fe80000100a00 */
[----:B------:R0:W-:Y:S04]  /*25f90*/  STL.64 [R1+0xc8], R10 ;  /* 0x0000c80a01007387 */ /* 0x0001e80000100a00 */
[----:B------:R-:W-:Y:S04]  /*25fa0*/  STL.64 [R1+0x1b00], R6 ;  /* 0x001b000601007387 */ /* 0x000fe80000100a00 */
[----:B------:R1:W-:Y:S01]  /*25fb0*/  STL.64 [R1+0x1af8], R4 ;  /* 0x001af80401007387 */ /* 0x0003e20000100a00 */
[C---:B0-----:R-:W-:Y:S08]  /*25fc0*/  HMMA.16816.F32 R8, R28.reuse, R4, R40 ;  /* 0x000000041c08723c */ /* 0x041ff00000001828 */
[----:B-1----:R-:W-:Y:S11]  /*25fd0*/  HMMA.16816.F32 R4, R28, R2, R48 ;  /* 0x000000021c04723c */ /* 0x002ff60000001830 */
[----:B------:R-:W-:Y:S04]  /*25fe0*/  STL.64 [R1+0x370], R8 ;  /* 0x0003700801007387 */ /* 0x000fe80000100a00 */
[----:B------:R-:W-:Y:S04]  /*25ff0*/  STL.64 [R1+0x378], R10 ;  /* 0x0003780a01007387 */ /* 0x000fe80000100a00 */
[----:B------:R-:W-:Y:S04]  /*26000*/  STL [R1+0x1ad4], R3 ;  /* 0x001ad40301007387 */ /* 0x000fe80000100800 */
[----:B------:R-:W2:Y:S04]  /*26010*/  LDL.LU R48, [R1+0x290] ;  /* 0x0002900001307983 */ /* 0x000ea80000300800 */
[----:B------:R-:W-:Y:S04]  /*26020*/  STL.64 [R1+0xb0], R4 ;  /* 0x0000b00401007387 */ /* 0x000fe80000100a00 */
[----:B------:R-:W-:Y:S04]  /*26030*/  STL.64 [R1+0xb8], R6 ;  /* 0x0000b80601007387 */ /* 0x000fe80000100a00 */
[----:B------:R-:W2:Y:S04]  /*26040*/  LDL.LU R49, [R1+0x294] ;  /* 0x0002940001317983 */ /* 0x000ea80000300800 */
[----:B------:R-:W3:Y:S04]  /*26050*/  LDL.LU R50, [R1+0x298] ;  /* 0x0002980001327983 */ /* 0x000ee80000300800 */
[----:B------:R-:W3:Y:S01]  /*26060*/  LDL.LU R51, [R1+0x29c] ;  /* 0x00029c0001337983 */ /* 0x000ee20000300800 */
[----:B------:R-:W-:-:S02]  /*26070*/  IMAD R18, R18, 0x100, R45 ;  /* 0x0000010012127824 */ /* 0x000fc400078e022d */
[----:B------:R-:W-:Y:S02]  /*26080*/  IMAD R19, R19, 0x100, R46 ;  /* 0x0000010013137824 */ /* 0x000fe400078e022e */
[----:B------:R-:W-:Y:S01]  /*26090*/  IMAD R56, R61, 0x100, R47 ;  /* 0x000001003d387824 */ /* 0x000fe200078e022f */
        /* <DEDUP_REMOVED lines=16> */
[----:B------:R-:W4:Y:S04]  /*261a0*/  LDL.LU R54, [R1+0x2e8] ;  /* 0x0002e80001367983 */ /* 0x000f280000300800 */
[----:B------:R-:W4:Y:S04]  /*261b0*/  LDL.LU R55, [R1+0x2ec] ;  /* 0x0002ec0001377983 */ /* 0x000f280000300800 */
[----:B----4-:R-:W-:Y:S04]  /*261c0*/  STL.64 [R1+0x1b30], R54 ;  /* 0x001b303601007387 */ /* 0x010fe80000100a00 */
[----:B---3--:R3:W-:Y:S04]  /*261d0*/  STL.64 [R1+0x1b28], R52 ;  /* 0x001b283401007387 */ /* 0x0087e80000100a00 */
[----:B0-----:R-:W4:Y:S04]  /*261e0*/  LDL.LU R48, [R1+0x300] ;  /* 0x0003000001307983 */ /* 0x001f280000300800 */
[----:B------:R-:W4:Y:S04]  /*261f0*/  LDL.LU R49, [R1+0x304] ;  /* 0x0003040001317983 */ /* 0x000f280000300800 */
[----:B------:R-:W4:Y:S04]  /*26200*/  LDL.LU R50, [R1+0x308] ;  /* 0x0003080001327983 */ /* 0x000f280000300800 */
[----:B------:R-:W4:Y:S04]  /*26210*/  LDL.LU R51, [R1+0x30c] ;  /* 0x00030c0001337983 */ /* 0x000f280000300800 */
[----:B-1----:R-:W4:Y:S04]  /*26220*/  LDL.LU R44, [R1+0x310] ;  /* 0x00031000012c7983 */ /* 0x002f280000300800 */
[----:B------:R-:W4:Y:S04]  /*26230*/  LDL.LU R45, [R1+0x314] ;  /* 0x00031400012d7983 */ /* 0x000f280000300800 */
[----:B------:R-:W4:Y:S04]  /*26240*/  LDL.LU R46, [R1+0x318] ;  /* 0x00031800012e7983 */ /* 0x000f280000300800 */
[----:B------:R-:W4:Y:S04]  /*26250*/  LDL.LU R47, [R1+0x31c] ;  /* 0x00031c00012f7983 */ /* 0x000f280000300800 */
[----:B------:R-:W4:Y:S04]  /*26260*/  LDL.LU R4, [R1+0x320] ;  /* 0x0003200001047983 */ /* 0x000f280000300800 */
[----:B------:R-:W4:Y:S04]  /*26270*/  LDL.LU R5, [R1+0x324] ;  /* 0x0003240001057983 */ /* 0x000f280000300800 */
[----:B------:R-:W4:Y:S04]  /*26280*/  LDL.LU R6, [R1+0x328] ;  /* 0x0003280001067983 */ /* 0x000f280000300800 */
[----:B------:R-:W4:Y:S04]  /*26290*/  LDL.LU R7, [R1+0x32c] ;  /* 0x00032c0001077983 */ /* 0x000f280000300800 */
        /* <DEDUP_REMOVED lines=12> */
[----:B------:R-:W-:-:S03]  /*26360*/  IMAD R57, R0, 0x100, R60 ;  /* 0x0000010000397824 */ /* 0x000fc600078e023c */
[----:B---3--:R-:W3:Y:S04]  /*26370*/  LDL.LU R52, [R1+0x3b0] ;  /* 0x0003b00001347983 */ /* 0x008ee80000300800 */
[----:B------:R-:W3:Y:S04]  /*26380*/  LDL.LU R53, [R1+0x3b4] ;  /* 0x0003b40001357983 */ /* 0x000ee80000300800 */
[----:B------:R-:W3:Y:S01]  /*26390*/  LDL.LU R54, [R1+0x3b8] ;  /* 0x0003b80001367983 */ /* 0x000ee20000300800 */
[----:B------:R-:W-:Y:S02]  /*263a0*/  F2FP.F16.E5M2.UNPACK_B R28, R18 ;  /* 0x00000012ff1c723e */ /* 0x000fe400020004ff */
[----:B------:R-:W-:-:S02]  /*263b0*/  F2FP.F16.E5M2.UNPACK_B R29, R19 ;  /* 0x00000013ff1d723e */ /* 0x000fc400020004ff */
[----:B------:R-:W-:Y:S02]  /*263c0*/  F2FP.F16.E5M2.UNPACK_B R30, R56 ;  /* 0x00000038ff1e723e */ /* 0x000fe400020004ff */
[----:B------:R-:W-:Y:S01]  /*263d0*/  F2FP.F16.E5M2.UNPACK_B R31, R57 ;  /* 0x00000039ff1f723e */ /* 0x000fe200020004ff */
        /* <DEDUP_REMOVED lines=25> */
[----:B--2---:R-:W-:-:S15]  /*26570*/  HMMA.16816.F32 R12, R28, R16, R12 ;  /* 0x000000101c0c723c */ /* 0x004fde000000180c */
[----:B------:R-:W-:-:S04]  /*26580*/  NOP ;  /* 0x0000000000007918 */ /* 0x000fc80000000000 */
[----:B------:R-:W-:Y:S04]  /*26590*/  STL.64 [R1+0x360], R12 ;  /* 0x0003600c01007387 */ /* 0x000fe80000100a00 */
[----:B------:R0:W-:Y:S04]  /*265a0*/  STL.64 [R1+0x368], R14 ;  /* 0x0003680e01007387 */ /* 0x0001e80000100a00 */
[----:B0-----:R-:W3:Y:S04]  /*265b0*/  LDL.LU.64 R14, [R1+0x1b40] ;  /* 0x001b4000010e7983 */ /* 0x001ee80000300a00 */
[----:B------:R-:W2:Y:S04]  /*265c0*/  LDL.LU.64 R12, [R1+0x1b38] ;  /* 0x001b3800010c7983 */ /* 0x000ea80000300a00 */
[----:B------:R-:W2:Y:S04]  /*265d0*/  LDL.LU R60, [R1+0x9b8] ;  /* 0x0009b800013c7983 */ /* 0x000ea80000300800 */
[----:B------:R-:W4:Y:S01]  /*265e0*/  LDL.LU R0, [R1+0x9b4] ;  /* 0x0009b40001007983 */ /* 0x000f220000300800 */
[C---:B---3--:R-:W-:Y:S08]  /*265f0*/  HMMA.16816.F32 R52, R28.reuse, R14, R52 ;  /* 0x0000000e1c34723c */ /* 0x048ff00000001834 */
[C---:B--2---:R-:W-:Y:S11]  /*26600*/  HMMA.16816.F32 R8, R28.reuse, R12, R8 ;  /* 0x0000000c1c08723c */ /* 0x044ff60000001808 */
[----:B------:R-:W-:Y:S04]  /*26610*/  STL.64 [R1+0x350], R52 ;  /* 0x0003503401007387 */ /* 0x000fe80000100a00 */
[----:B------:R0:W-:Y:S04]  /*26620*/  STL.64 [R1+0x358], R54 ;  /* 0x0003583601007387 */ /* 0x0001e80000100a00 */
[----:B0-----:R-:W2:Y:S04]  /*26630*/  LDL.LU.64 R54, [R1+0x1b30] ;  /* 0x001b300001367983 */ /* 0x001ea80000300a00 */
[----:B------:R-:W2:Y:S04]  /*26640*/  LDL.LU.64 R52, [R1+0x1b28] ;  /* 0x001b280001347983 */ /* 0x000ea80000300a00 */
[----:B------:R-:W-:Y:S04]  /*26650*/  STL.64 [R1+0x340], R8 ;  /* 0x0003400801007387 */ /* 0x000fe80000100a00 */
[----:B------:R0:W-:Y:S04]  /*26660*/  STL.64 [R1+0x348], R10 ;  /* 0x0003480a01007387 */ /* 0x0001e80000100a00 */
[----:B0-----:R-:W3:Y:S04]  /*26670*/  LDL.LU.64 R10, [R1+0x1b20] ;  /* 0x001b2000010a7983 */ /* 0x001ee80000300a00 */
[----:B------:R-:W4:Y:S01]  /*26680*/  LDL.LU.64 R8, [R1+0x1b18] ;  /* 0x001b180001087983 */ /* 0x000f220000300a00 */
[C---:B---3--:R-:W-:Y:S08]  /*26690*/  HMMA.16816.F32 R32, R28.reuse, R10, R32 ;  /* 0x0000000a1c20723c */ /* 0x048ff00000001820 */
[C---:B----4-:R-:W-:Y:S11]  /*266a0*/  HMMA.16816.F32 R4, R28.reuse, R8, R4 ;  /* 0x000000081c04723c */ /* 0x050ff60000001804 */
[----:B------:R-:W-:Y:S04]  /*266b0*/  STL.64 [R1+0x330], R32 ;  /* 0x0003302001007387 */ /* 0x000fe80000100a00 */
[----:B------:R0:W-:Y:S04]  /*266c0*/  STL.64 [R1+0x338], R34 ;  /* 0x0003382201007387 */ /* 0x0001e80000100a00 */
[----:B0-----:R-:W3:Y:S04]  /*266d0*/  LDL.LU.64 R34, [R1+0x1b10] ;  /* 0x001b100001227983 */ /* 0x001ee80000300a00 */
[----:B------:R-:W3:Y:S04]  /*266e0*/  LDL.LU.64 R32, [R1+0x1b08] ;  /* 0x001b080001207983 */ /* 0x000ee80000300a00 */
[----:B------:R-:W-:Y:S04]  /*266f0*/  STL.64 [R1+0x320], R4 ;  /* 0x0003200401007387 */ /* 0x000fe80000100a00 */
[----:B------:R0:W-:Y:S04]  /*26700*/  STL.64 [R1+0x328], R6 ;  /* 0x0003280601007387 */ /* 0x0001e80000100a00 */
[----:B0-----:R-:W4:Y:S04]  /*26710*/  LDL.LU.64 R6, [R1+0x1b00] ;  /* 0x001b000001067983 */ /* 0x001f280000300a00 */
[----:B------:R-:W2:Y:S01]  /*26720*/  LDL.LU.64 R4, [R1+0x1af8] ;  /* 0x001af80001047983 */ /* 0x000ea20000300a00 */
[----:B------:R-:W-:Y:S01]  /*26730*/  IMAD R18, R18, 0x100, R3 ;  /* 0x0000010012127824 */ /* 0x000fe200078e0203 */
        /* <DEDUP_REMOVED lines=9> */
[----:B------:R-:W4:Y:S04]  /*267d0*/  LDL.LU.64 R48, [R1+0x1ad8] ;  /* 0x001ad80001307983 */ /* 0x000f280000300a00 */
[----:B------:R-:W2:Y:S01]  /*267e0*/  LDL.LU R3, [R1+0x1ad4] ;  /* 0x001ad40001037983 */ /* 0x000ea20000300800 */
[----:B------:R-:W-:-:S02]  /*267f0*/  IMAD R19, R19, 0x100, R57 ;  /* 0x0000010013137824 */ /* 0x000fc400078e0239 */
[----:B------:R-:W-:Y:S02]  /*26800*/  IMAD R56, R58, 0x100, R56 ;  /* 0x000001003a387824 */ /* 0x000fe400078e0238 */
[----:B------:R-:W-:Y:S01]  /*26810*/  IMAD R57, R61, 0x100, R59 ;  /* 0x000001003d397824 */ /* 0x000fe200078e023b */
[----:B------:R-:W-:Y:S01]  /*26820*/  STL [R1+0x1ad0], R2 ;  /* 0x001ad00201007387 */ /* 0x000fe20000100800 */
[----:B--2---:R-:W-:Y:S03]  /*26830*/  HMMA.16816.F32 R28, R28, R2, R52 ;  /* 0x000000021c1c723c */ /* 0x004fe60000001834 */
[----:B------:R-:W-:-:S15]  /*26840*/  STL [R1+0x1acc], R3 ;  /* 0x001acc0301007387 */ /* 0x000fde0000100800 */
[----:B------:R-:W-:Y:S01]  /*26850*/  NOP ;  /* 0x0000000000007918 */ /* 0x000fe20000000000 */
[----:B------:R0:W-:Y:S04]  /*26860*/  STL.64 [R1+0xa0], R28 ;  /* 0x0000a01c01007387 */ /* 0x0001e80000100a00 */
[----:B------:R1:W-:Y:S01]  /*26870*/  STL.64 [R1+0xa8], R30 ;  /* 0x0000a81e01007387 */ /* 0x0003e20000100a00 */
[----:B0-----:R-:W-:Y:S02]  /*26880*/  F2FP.F16.E5M2.UNPACK_B R28, R18 ;  /* 0x00000012ff1c723e */ /* 0x001fe400020004ff */
[----:B------:R-:W-:Y:S02]  /*26890*/  F2FP.F16.E5M2.UNPACK_B R29, R19 ;  /* 0x00000013ff1d723e */ /* 0x000fe400020004ff */
[----:B-1----:R-:W-:Y:S02]  /*268a0*/  F2FP.F16.E5M2.UNPACK_B R30, R56 ;  /* 0x00000038ff1e723e */ /* 0x002fe400020004ff */
[----:B------:R-:W-:-:S07]  /*268b0*/  F2FP.F16.E5M2.UNPACK_B R31, R57 ;  /* 0x00000039ff1f723e */ /* 0x000fce00020004ff */
[C---:B------:R-:W-:Y:S08]  /*268c0*/  HMMA.16816.F32 R52, R28.reuse, R16, R20 ;  /* 0x000000101c34723c */ /* 0x040ff00000001814 */
[C---:B------:R-:W-:Y:S08]  /*268d0*/  HMMA.16816.F32 R24, R28.reuse, R14, R24 ;  /* 0x0000000e1c18723c */ /* 0x040ff00000001818 */
[C---:B------:R-:W-:Y:S03]  /*268e0*/  HMMA.16816.F32 R20, R28.reuse, R12, R36 ;  /* 0x0000000c1c14723c */ /* 0x040fe60000001824 */
[----:B------:R-:W-:Y:S04]  /*268f0*/  STL.64 [R1+0x2f0], R52 ;  /* 0x0002f03401007387 */ /* 0x000fe80000100a00 */
[----:B------:R-:W-:Y:S04]  /*26900*/  STL.64 [R1+0x2f8], R54 ;  /* 0x0002f83601007387 */ /* 0x000fe80000100a00 */
[----:B------:R-:W-:Y:S04]  /*26910*/  STL.64 [R1+0x1ab0], R14 ;  /* 0x001ab00e01007387 */ /* 0x000fe80000100a00 */
[----:B------:R-:W-:Y:S04]  /*26920*/  STL.64 [R1+0x2e0], R24 ;  /* 0x0002e01801007387 */ /* 0x000fe80000100a00 */
[----:B------:R-:W-:Y:S04]  /*26930*/  STL.64 [R1+0x2e8], R26 ;  /* 0x0002e81a01007387 */ /* 0x000fe80000100a00 */
[----:B------:R-:W-:Y:S04]  /*26940*/  STL.64 [R1+0x1aa8], R12 ;  /* 0x001aa80c01007387 */ /* 0x000fe80000100a00 */
[----:B------:R-:W-:Y:S04]  /*26950*/  STL.64 [R1+0x2d0], R20 ;  /* 0x0002d01401007387 */ /* 0x000fe80000100a00 */
[----:B------:R3:W-:Y:S02]  /*26960*/  STL.64 [R1+0x2d8], R22 ;  /* 0x0002d81601007387 */ /* 0x0007e40000100a00 */
[C---:B---3--:R-:W-:Y:S08]  /*26970*/  HMMA.16816.F32 R20, R28.reuse, R10, R32 ;  /* 0x0000000a1c14723c */ /* 0x048ff00000001820 */
[C---:B------:R-:W-:Y:S01]  /*26980*/  HMMA.16816.F32 R12, R28.reuse, R8, R40 ;  /* 0x000000081c0c723c */ /* 0x040fe20000001828 */
[----:B------:R-:W-:Y:S10]  /*26990*/  STL.64 [R1+0x1a90], R10 ;  /* 0x001a900a01007387 */ /* 0x000ff40000100a00 */
[----:B------:R-:W-:Y:S04]  /*269a0*/  STL.64 [R1+0x2c0], R20 ;  /* 0x0002c01401007387 */ /* 0x000fe80000100a00 */
[----:B------:R-:W-:Y:S04]  /*269b0*/  STL.64 [R1+0x2c8], R22 ;  /* 0x0002c81601007387 */ /* 0x000fe80000100a00 */
[----:B------:R-:W-:Y:S04]  /*269c0*/  STL.64 [R1+0x1a88], R8 ;  /* 0x001a880801007387 */ /* 0x000fe80000100a00 */
[----:B------:R-:W-:Y:S04]  /*269d0*/  STL.64 [R1+0x2b0], R12 ;  /* 0x0002b00c01007387 */ /* 0x000fe80000100a00 */
[----:B------:R0:W-:Y:S02]  /*269e0*/  STL.64 [R1+0x2b8], R14 ;  /* 0x0002b80e01007387 */ /* 0x0001e40000100a00 */
[C---:B0-----:R-:W-:Y:S08]  /*269f0*/  HMMA.16816.F32 R12, R28.reuse, R6, R44 ;  /* 0x000000061c0c723c */ /* 0x041ff0000000182c */
[----:B----4-:R-:W-:Y:S01]  /*26a00*/  HMMA.16816.F32 R8, R28, R4, R48 ;  /* 0x000000041c08723c */ /* 0x010fe20000001830 */
        /* <DEDUP_REMOVED lines=27> */
[----:B------:R-:W4:Y:S01]  /*26bc0*/  LDL.LU R55, [R1+0x22c] ;  /* 0x00022c0001377983 */ /* 0x000f220000300800 */
[----:B------:R-:W-:-:S03]  /*26bd0*/  IMAD R18, R0, 0x100, R60 ;  /* 0x0000010000127824 */ /* 0x000fc600078e023c */
[----:B----4-:R-:W-:Y:S04]  /*26be0*/  STL.64 [R1+0x1ac0], R54 ;  /* 0x001ac03601007387 */ /* 0x010fe80000100a00 */
[----:B---3--:R3:W-:Y:S04]  /*26bf0*/  STL.64 [R1+0x1ab8], R52 ;  /* 0x001ab83401007387 */ /* 0x0087e80000100a00 */
        /* <DEDUP_REMOVED lines=8> */
[----:B-1----:R-:W4:Y:S04]  /*26c80*/  LDL.LU R32, [R1+0x250] ;  /* 0x0002500001207983 */ /* 0x002f280000300800 */
[----:B------:R-:W4:Y:S04]  /*26c90*/  LDL.LU R33, [R1+0x254] ;  /* 0x0002540001217983 */ /* 0x000f280000300800 */
[----:B------:R-:W4:Y:S04]  /*26ca0*/  LDL.LU R34, [R1+0x258] ;  /* 0x0002580001227983 */ /* 0x000f280000300800 */
[----:B------:R-:W4:Y:S04]  /*26cb0*/  LDL.LU R35, [R1+0x25c] ;  /* 0x00025c0001237983 */ /* 0x000f280000300800 */
[----:B--2---:R-:W2:Y:S04]  /*26cc0*/  LDL.LU R24, [R1+0x270] ;  /* 0x0002700001187983 */ /* 0x004ea80000300800 */
        /* <DEDUP_REMOVED lines=41> */
[----:B--2---:R-:W-:-:S03]  /*26f60*/  IMAD R19, R19, 0x100, R2 ;  /* 0x0000010013137824 */ /* 0x004fc600078e0202 */
[----:B------:R-:W2:Y:S01]  /*26f70*/  LDL.LU R2, [R1+0x1ad0] ;  /* 0x001ad00001027983 */ /* 0x000ea20000300800 */
[----:B---3--:R-:W-:-:S03]  /*26f80*/  IMAD R56, R56, 0x100, R3 ;  /* 0x0000010038387824 */ /* 0x008fc600078e0203 */
[----:B------:R-:W2:Y:S01]  /*26f90*/  LDL.LU R3, [R1+0x1acc] ;  /* 0x001acc0001037983 */ /* 0x000ea20000300800 */
[----:B----4-:R-:W-:-:S03]  /*26fa0*/  IMAD R57, R57, 0x100, R60 ;  /* 0x0000010039397824 */ /* 0x010fc600078e023c */
[----:B------:R-:W3:Y:S01]  /*26fb0*/  LDL.LU R60, [R1+0x1ac8] ;  /* 0x001ac800013c7983 */ /* 0x000ee20000300800 */
[----:B--2---:R-:W-:Y:S03]  /*26fc0*/  HMMA.16816.F32 R28, R28, R2, R52 ;  /* 0x000000021c1c723c */ /* 0x004fe60000001834 */
[----:B------:R-:W2:Y:S04]  /*26fd0*/  LDL.LU.64 R54, [R1+0x1ac0] ;  /* 0x001ac00001367983 */ /* 0x000ea80000300a00 */
[----:B------:R-:W2:-:S12]  /*26fe0*/  LDL.LU.64 R52, [R1+0x1ab8] ;  /* 0x001ab80001347983 */ /* 0x000e980000300a00 */
        /* <DEDUP_REMOVED lines=32> */
[----:B------:R-:W-:-:S02]  /*271f0*/  IMAD R18, R21, 0x100, R20 ;  /* 0x0000010015127824 */ /* 0x000fc400078e0214 */
[----:B------:R-:W-:Y:S02]  /*27200*/  IMAD R19, R23, 0x100, R22 ;  /* 0x0000010017137824 */ /* 0x000fe400078e0216 */
[----:B------:R-:W-:Y:S01]  /*27210*/  HMMA.16816.F32 R20, R28, R2, R24 ;  /* 0x000000021c14723c */ /* 0x000fe20000001818 */
[----:B------:R-:W-:Y:S02]  /*27220*/  IMAD R56, R59, 0x100, R58 ;  /* 0x000001003b387824 */ /* 0x000fe400078e023a */
[----:B------:R-:W-:-:S05]  /*27230*/  IMAD R57, R0, 0x100, R61 ;  /* 0x0000010000397824 */ /* 0x000fca00078e023d */
[----:B----4-:R-:W-:-:S15]  /*27240*/  HMMA.16816.F32 R44, R28, R6, R44 ;  /* 0x000000061c2c723c */ /* 0x010fde000000182c */
[----:B------:R-:W-:-:S04]  /*27250*/  NOP ;  /* 0x0000000000007918 */ /* 0x000fc80000000000 */
[----:B------:R-:W-:Y:S04]  /*27260*/  STL.64 [R1+0x230], R44 ;  /* 0x0002302c01007387 */ /* 0x000fe80000100a00 */
[----:B------:R0:W-:Y:S04]  /*27270*/  STL.64 [R1+0x238], R46 ;  /* 0x0002382e01007387 */ /* 0x0001e80000100a00 */
[----:B0-----:R-:W4:Y:S04]  /*27280*/  LDL.LU.64 R46, [R1+0x1a60] ;  /* 0x001a6000012e7983 */ /* 0x001f280000300a00 */
[----:B------:R-:W4:Y:S01]  /*27290*/  LDL.LU.64 R44, [R1+0x1a58] ;  /* 0x001a5800012c7983 */ /* 0x000f220000300a00 */
[----:B--2---:R-:W-:Y:S01]  /*272a0*/  HMMA.16816.F32 R52, R28, R4, R52 ;  /* 0x000000041c34723c */ /* 0x004fe20000001834 */
[----:B------:R-:W-:-:S02]  /*272b0*/  F2FP.F16.E5M2.UNPACK_B R28, R18 ;  /* 0x00000012ff1c723e */ /* 0x000fc400020004ff */
[----:B------:R-:W-:Y:S02]  /*272c0*/  F2FP.F16.E5M2.UNPACK_B R29, R19 ;  /* 0x00000013ff1d723e */ /* 0x000fe400020004ff */
[----:B------:R-:W-:Y:S02]  /*272d0*/  F2FP.F16.E5M2.UNPACK_B R30, R56 ;  /* 0x00000038ff1e723e */ /* 0x000fe400020004ff */
[----:B------:R-:W-:-:S07]  /*272e0*/  F2FP.F16.E5M2.UNPACK_B R31, R57 ;  /* 0x00000039ff1f723e */ /* 0x000fce00020004ff */
[C---:B------:R-:W-:Y:S08]  /*272f0*/  HMMA.16816.F32 R36, R28.reuse, R16, R36 ;  /* 0x000000101c24723c */ /* 0x040ff00000001824 */
[C---:B------:R-:W-:Y:S01]  /*27300*/  HMMA.16816.F32 R24, R28.reuse, R14, R32 ;  /* 0x0000000e1c18723c */ /* 0x040fe20000001820 */
[----:B------:R-:W-:Y:S04]  /*27310*/  STL.64 [R1+0x220], R52 ;  /* 0x0002203401007387 */ /* 0x000fe80000100a00 */
[----:B------:R-:W-:Y:S04]  /*27320*/  STL.64 [R1+0x228], R54 ;  /* 0x0002283601007387 */ /* 0x000fe80000100a00 */
[----:B------:R-:W-:Y:S04]  /*27330*/  STL.64 [R1+0x80], R20 ;  /* 0x0000801401007387 */ /* 0x000fe80000100a00 */
[----:B------:R0:W-:Y:S02]  /*27340*/  STL.64 [R1+0x88], R22 ;  /* 0x0000881601007387 */ /* 0x0001e40000100a00 */
[C---:B0-----:R-:W-:Y:S02]  /*27350*/  HMMA.16816.F32 R20, R28.reuse, R12, R40 ;  /* 0x0000000c1c14723c */ /* 0x041fe40000001828 */
        /* <DEDUP_REMOVED lines=12> */
[----:B------:R0:W-:Y:S04]  /*27420*/  STL.64 [R1+0x1e0], R20 ;  /* 0x0001e01401007387 */ /* 0x0001e80000100a00 */
[----:B------:R1:W-:Y:S04]  /*27430*/  STL.64 [R1+0x1e8], R22 ;  /* 0x0001e81601007387 */ /* 0x0003e80000100a00 */
[----:B------:R-:W-:Y:S04]  /*27440*/  STL.64 [R1+0x1a08], R8 ;  /* 0x001a080801007387 */ /* 0x000fe80000100a00 */
[----:B------:R-:W-:Y:S04]  /*27450*/  STL.64 [R1+0x1d0], R12 ;  /* 0x0001d00c01007387 */ /* 0x000fe80000100a00 */
[----:B------:R-:W-:Y:S04]  /*27460*/  STL.64 [R1+0x1d8], R14 ;  /* 0x0001d80e01007387 */ /* 0x000fe80000100a00 */
[----:B------:R-:W2:Y:S04]  /*27470*/  LDL.LU R36, [R1+0x140] ;  /* 0x0001400001247983 */ /* 0x000ea80000300800 */
[----:B------:R-:W2:Y:S04]  /*27480*/  LDL.LU R37, [R1+0x144] ;  /* 0x0001440001257983 */ /* 0x000ea80000300800 */
[----:B------:R-:W4:Y:S04]  /*27490*/  LDL.LU R38, [R1+0x148] ;  /* 0x0001480001267983 */ /* 0x000f280000300800 */
[----:B------:R-:W4:Y:S04]  /*274a0*/  LDL.LU R39, [R1+0x14c] ;  /* 0x00014c0001277983 */ /* 0x000f280000300800 */
[----:B----4-:R-:W-:Y:S04]  /*274b0*/  STL.64 [R1+0x1a40], R38 ;  /* 0x001a402601007387 */ /* 0x010fe80000100a00 */
[----:B--2---:R2:W-:Y:S04]  /*274c0*/  STL.64 [R1+0x1a38], R36 ;  /* 0x001a382401007387 */ /* 0x0045e80000100a00 */
[----:B------:R-:W4:Y:S04]  /*274d0*/  LDL.LU R24, [R1+0x150] ;  /* 0x0001500001187983 */ /* 0x000f280000300800 */
[----:B------:R-:W4:Y:S04]  /*274e0*/  LDL.LU R25, [R1+0x154] ;  /* 0x0001540001197983 */ /* 0x000f280000300800 */
[----:B------:R-:W2:Y:S04]  /*274f0*/  LDL.LU R26, [R1+0x158] ;  /* 0x00015800011a7983 */ /* 0x000ea80000300800 */
[----:B------:R-:W2:Y:S04]  /*27500*/  LDL.LU R27, [R1+0x15c] ;  /* 0x00015c00011b7983 */ /* 0x000ea80000300800 */
[----:B--2---:R-:W-:Y:S04]  /*27510*/  STL.64 [R1+0x1a50], R26 ;  /* 0x001a501a01007387 */ /* 0x004fe80000100a00 */
[----:B----4-:R2:W-:Y:S04]  /*27520*/  STL.64 [R1+0x1a48], R24 ;  /* 0x001a481801007387 */ /* 0x0105e80000100a00 */
[----:B0-----:R-:W4:Y:S04]  /*27530*/  LDL.LU R20, [R1+0x160] ;  /* 0x0001600001147983 */ /* 0x001f280000300800 */
[----:B------:R-:W4:Y:S04]  /*27540*/  LDL.LU R21, [R1+0x164] ;  /* 0x0001640001157983 */ /* 0x000f280000300800 */
[----:B-1----:R-:W4:Y:S04]  /*27550*/  LDL.LU R22, [R1+0x168] ;  /* 0x0001680001167983 */ /* 0x002f280000300800 */
[----:B------:R-:W4:Y:S04]  /*27560*/  LDL.LU R23, [R1+0x16c] ;  /* 0x00016c0001177983 */ /* 0x000f280000300800 */
[----:B------:R-:W3:Y:S04]  /*27570*/  LDL.LU R36, [R1+0x1b0] ;  /* 0x0001b00001247983 */ /* 0x000ee80000300800 */
[----:B------:R-:W3:Y:S04]  /*27580*/  LDL.LU R37, [R1+0x1b4] ;  /* 0x0001b40001257983 */ /* 0x000ee80000300800 */
[----:B------:R-:W3:Y:S04]  /*27590*/  LDL.LU R38, [R1+0x1b8] ;  /* 0x0001b80001267983 */ /* 0x000ee80000300800 */
[----:B------:R-:W3:Y:S04]  /*275a0*/  LDL.LU R39, [R1+0x1bc] ;  /* 0x0001bc0001277983 */ /* 0x000ee80000300800 */
[----:B--2---:R-:W2:Y:S04]  /*275b0*/  LDL.LU R24, [R1+0x1c0] ;  /* 0x0001c00001187983 */ /* 0x004ea80000300800 */
[----:B------:R-:W2:Y:S04]  /*275c0*/  LDL.LU R25, [R1+0x1c4] ;  /* 0x0001c40001197983 */ /* 0x000ea80000300800 */
[----:B------:R-:W2:Y:S04]  /*275d0*/  LDL.LU R26, [R1+0x1c8] ;  /* 0x0001c800011a7983 */ /* 0x000ea80000300800 */
[----:B------:R-:W2:Y:S04]  /*275e0*/  LDL.LU R27, [R1+0x1cc] ;  /* 0x0001cc00011b7983 */ /* 0x000ea80000300800 */
        /* <DEDUP_REMOVED lines=36> */
[C---:B---3--:R-:W-:Y:S08]  /*27830*/  HMMA.16816.F32 R36, R28.reuse, R4, R36 ;  /* 0x000000041c24723c */ /* 0x048ff00000001824 */
[----:B--2---:R-:W-:Y:S01]  /*27840*/  HMMA.16816.F32 R24, R28, R6, R24 ;  /* 0x000000061c18723c */ /* 0x004fe20000001818 */
[----:B----4-:R-:W-:-:S02]  /*27850*/  IMAD R18, R18, 0x100, R61 ;  /* 0x0000010012127824 */ /* 0x010fc400078e023d */
[----:B------:R-:W-:-:S15]  /*27860*/  IMAD R19, R19, 0x100, R0 ;  /* 0x0000010013137824 */ /* 0x000fde00078e0200 */
[----:B------:R-:W-:Y:S01]  /*27870*/  NOP ;  /* 0x0000000000007918 */ /* 0x000fe20000000000 */
        /* <DEDUP_REMOVED lines=8> */
[----:B------:R-:W4:Y:S04]  /*27900*/  LDL.LU R61, [R1+0x1a30] ;  /* 0x001a3000013d7983 */ /* 0x000f280000300800 */
[----:B------:R-:W2:Y:S01]  /*27910*/  LDL.LU R0, [R1+0x1a2c] ;  /* 0x001a2c0001007983 */ /* 0x000ea20000300800 */
[----:B------:R-:W-:Y:S01]  /*27920*/  HMMA.16816.F32 R28, R28, R2, R44 ;  /* 0x000000021c1c723c */ /* 0x000fe2000000182c */
[----:B------:R-:W-:-:S02]  /*27930*/  IMAD R56, R56, 0x100, R57 ;  /* 0x0000010038387824 */ /* 0x000fc400078e0239 */
[----:B------:R-:W-:Y:S01]  /*27940*/  IMAD R57, R59, 0x100, R58 ;  /* 0x000001003b397824 */ /* 0x000fe200078e023a */
[----:B------:R-:W3:-:S15]  /*27950*/  LDL.LU R44, [R1+0x130] ;  /* 0x00013000012c7983 */ /* 0x000ede0000300800 */
[----:B------:R0:W-:Y:S04]  /*27960*/  STL.64 [R1+0x70], R28 ;  /* 0x0000701c01007387 */ /* 0x0001e80000100a00 */
[----:B------:R1:W-:Y:S04]  /*27970*/  STL.64 [R1+0x78], R30 ;  /* 0x0000781e01007387 */ /* 0x0003e80000100a00 */
[----:B------:R-:W3:Y:S04]  /*27980*/  LDL.LU R45, [R1+0x134] ;  /* 0x00013400012d7983 */ /* 0x000ee80000300800 */
[----:B------:R-:W3:Y:S01]  /*27990*/  LDL.LU R46, [R1+0x138] ;  /* 0x00013800012e7983 */ /* 0x000ee20000300800 */
[----:B0-----:R-:W-:-:S02]  /*279a0*/  F2FP.F16.E5M2.UNPACK_B R28, R18 ;  /* 0x00000012ff1c723e */ /* 0x001fc400020004ff */
[----:B------:R-:W-:Y:S02]  /*279b0*/  F2FP.F16.E5M2.UNPACK_B R29, R19 ;  /* 0x00000013ff1d723e */ /* 0x000fe400020004ff */
[----:B-1----:R-:W-:Y:S02]  /*279c0*/  F2FP.F16.E5M2.UNPACK_B R30, R56 ;  /* 0x00000038ff1e723e */ /* 0x002fe400020004ff */
[----:B------:R-:W-:-:S07]  /*279d0*/  F2FP.F16.E5M2.UNPACK_B R31, R57 ;  /* 0x00000039ff1f723e */ /* 0x000fce00020004ff */
[C---:B------:R-:W-:Y:S01]  /*279e0*/  HMMA.16816.F32 R12, R28.reuse, R16, R12 ;  /* 0x000000101c0c723c */ /* 0x040fe2000000180c */
[----:B--2---:R-:W-:Y:S02]  /*279f0*/  IMAD.MOV.U32 R47, RZ, RZ, R0 ;  /* 0x000000ffff2f7224 */ /* 0x004fe400078e0000 */
[----:B------:R-:W2:Y:S04]  /*27a00*/  LDL.LU R0, [R1+0x1a28] ;  /* 0x001a280001007983 */ /* 0x000ea80000300800 */
[----:B------:R-:W2:Y:S04]  /*27a10*/  LDL.LU R56, [R1+0x170] ;  /* 0x0001700001387983 */ /* 0x000ea80000300800 */
[----:B------:R-:W2:Y:S04]  /*27a20*/  LDL.LU R57, [R1+0x174] ;  /* 0x0001740001397983 */ /* 0x000ea80000300800 */
[----:B------:R-:W2:Y:S04]  /*27a30*/  LDL.LU R58, [R1+0x178] ;  /* 0x00017800013a7983 */ /* 0x000ea80000300800 */
        /* <DEDUP_REMOVED lines=10> */
[----:B------:R-:W-:Y:S01]  /*27ae0*/  IMAD.MOV.U32 R59, RZ, RZ, R0 ;  /* 0x000000ffff3b7224 */ /* 0x000fe200078e0000 */
[----:B---3--:R-:W-:-:S15]  /*27af0*/  HMMA.16816.F32 R52, R28, R12, R52 ;  /* 0x0000000c1c34723c */ /* 0x008fde0000001834 */
[----:B------:R-:W-:-:S04]  /*27b00*/  NOP ;  /* 0x0000000000007918 */ /* 0x000fc80000000000 */
[----:B------:R-:W-:Y:S04]  /*27b10*/  STL.64 [R1+0x180], R52 ;  /* 0x0001803401007387 */ /* 0x000fe80000100a00 */
[----:B------:R0:W-:Y:S04]  /*27b20*/  STL.64 [R1+0x188], R54 ;  /* 0x0001883601007387 */ /* 0x0001e80000100a00 */
[----:B0-----:R-:W3:Y:S04]  /*27b30*/  LDL.LU.64 R54, [R1+0x1a00] ;  /* 0x001a000001367983 */ /* 0x001ee80000300a00 */
[----:B------:R-:W3:Y:S01]  /*27b40*/  LDL.LU.64 R52, [R1+0x19f8] ;  /* 0x0019f80001347983 */ /* 0x000ee20000300a00 */
[----:B------:R-:W-:-:S02]  /*27b50*/  IMAD R18, R33, 0x100, R32 ;  /* 0x0000010021127824 */ /* 0x000fc400078e0220 */
[----:B------:R-:W-:Y:S01]  /*27b60*/  IMAD R19, R35, 0x100, R34 ;  /* 0x0000010023137824 */ /* 0x000fe200078e0222 */
[----:B--2---:R-:W-:-:S15]  /*27b70*/  HMMA.16816.F32 R56, R28, R10, R56 ;  /* 0x0000000a1c38723c */ /* 0x004fde0000001838 */
[----:B------:R-:W-:-:S04]  /*27b80*/  NOP ;  /* 0x0000000000007918 */ /* 0x000fc80000000000 */
[----:B------:R-:W-:Y:S04]  /*27b90*/  STL.64 [R1+0x170], R56 ;  /* 0x0001703801007387 */ /* 0x000fe80000100a00 */
[----:B------:R4:W-:Y:S01]  /*27ba0*/  STL [R1+0x178], R58 ;  /* 0x0001783a01007387 */ /* 0x0009e20000100800 */
[----:B------:R-:W-:Y:S02]  /*27bb0*/  IMAD.MOV.U32 R0, RZ, RZ, R59 ;  /* 0x000000ffff007224 */ /* 0x000fe400078e003b */
[C---:B----4-:R-:W-:Y:S08]  /*27bc0*/  HMMA.16816.F32 R56, R28.reuse, R8, R20 ;  /* 0x000000081c38723c */ /* 0x050ff00000001814 */
[----:B------:R-:W-:Y:S01]  /*27bd0*/  HMMA.16816.F32 R20, R28, R6, R24 ;  /* 0x000000061c14723c */ /* 0x000fe20000001818 */
[----:B------:R0:W-:-:S15]  /*27be0*/  STL [R1+0x1838], R0 ;  /* 0x0018380001007387 */ /* 0x0001de0000100800 */
[----:B------:R-:W-:-:S03]  /*27bf0*/  NOP ;  /* 0x0000000000007918 */ /* 0x000fc60000000000 */
[----:B------:R-:W-:Y:S04]  /*27c00*/  STL.64 [R1+0x150], R20 ;  /* 0x0001501401007387 */ /* 0x000fe80000100a00 */
[----:B------:R-:W-:Y:S04]  /*27c10*/  STL.64 [R1+0x160], R56 ;  /* 0x0001603801007387 */ /* 0x000fe80000100a00 */
[----:B------:R-:W-:Y:S04]  /*27c20*/  STL.64 [R1+0x168], R58 ;  /* 0x0001683a01007387 */ /* 0x000fe80000100a00 */
[----:B------:R1:W-:Y:S01]  /*27c30*/  STL [R1+0x158], R22 ;  /* 0x0001581601007387 */ /* 0x0003e20000100800 */
[----:B0-----:R-:W-:-:S02]  /*27c40*/  IMAD.MOV.U32 R0, RZ, RZ, R23 ;  /* 0x000000ffff007224 */ /* 0x001fc400078e0017 */
[----:B-1----:R-:W-:Y:S03]  /*27c50*/  HMMA.16816.F32 R20, R28, R4, R36 ;  /* 0x000000041c14723c */ /* 0x002fe60000001824 */
[----:B------:R-:W-:Y:S01]  /*27c60*/  STL [R1+0x183c], R0 ;  /* 0x00183c0001007387 */ /* 0x000fe20000100800 */
[----:B------:R-:W-:Y:S02]  /*27c70*/  IMAD R56, R41, 0x100, R40 ;  /* 0x0000010029387824 */ /* 0x000fe400078e0228 */
[----:B------:R-:W-:-:S13]  /*27c80*/  IMAD R57, R43, 0x100, R42 ;  /* 0x000001002b397824 */ /* 0x000fda00078e022a */
[----:B------:R-:W-:Y:S04]  /*27c90*/  STL.64 [R1+0x140], R20 ;  /* 0x0001401401007387 */ /* 0x000fe80000100a00 */
[----:B------:R0:W-:Y:S02]  /*27ca0*/  STL.64 [R1+0x148], R22 ;  /* 0x0001481601007387 */ /* 0x0001e40000100a00 */
[----:B0-----:R-:W-:Y:S01]  /*27cb0*/  HMMA.16816.F32 R20, R28, R2, R48 ;  /* 0x000000021c14723c */ /* 0x001fe20000001830 */
[----:B------:R-:W-:Y:S02]  /*27cc0*/  F2FP.F16.E5M2.UNPACK_B R28, R18 ;  /* 0x00000012ff1c723e */ /* 0x000fe400020004ff */
[----:B------:R-:W-:Y:S02]  /*27cd0*/  F2FP.F16.E5M2.UNPACK_B R29, R19 ;  /* 0x00000013ff1d723e */ /* 0x000fe400020004ff */
[----:B------:R-:W-:-:S02]  /*27ce0*/  F2FP.F16.E5M2.UNPACK_B R30, R56 ;  /* 0x00000038ff1e723e */ /* 0x000fc400020004ff */
[----:B------:R-:W-:-:S07]  /*27cf0*/  F2FP.F16.E5M2.UNPACK_B R31, R57 ;  /* 0x00000039ff1f723e */ /* 0x000fce00020004ff */
[----:B------:R-:W-:Y:S05]  /*27d00*/  HMMA.16816.F32 R32, R28, R16, R44 ;  /* 0x000000101c20723c */ /* 0x000fea000000182c */
[----:B------:R0:W-:Y:S04]  /*27d10*/  STL.64 [R1+0x60], R20 ;  /* 0x0000601401007387 */ /* 0x0001e80000100a00 */
[----:B------:R1:W-:Y:S04]  /*27d20*/  STL [R1+0x68], R22 ;  /* 0x0000681601007387 */ /* 0x0003e80000100800 */
[----:B------:R-:W2:Y:S04]  /*27d30*/  LDL.LU R48, [R1+0x110] ;  /* 0x0001100001307983 */ /* 0x000ea80000300800 */
[----:B------:R-:W2:Y:S04]  /*27d40*/  LDL.LU R49, [R1+0x114] ;  /* 0x0001140001317983 */ /* 0x000ea80000300800 */
[----:B------:R-:W2:Y:S04]  /*27d50*/  LDL.LU R50, [R1+0x118] ;  /* 0x0001180001327983 */ /* 0x000ea80000300800 */
[----:B------:R-:W2:Y:S01]  /*27d60*/  LDL.LU R51, [R1+0x11c] ;  /* 0x00011c0001337983 */ /* 0x000ea20000300800 */
[----:B------:R-:W-:-:S03]  /*27d70*/  IMAD.MOV.U32 R0, RZ, RZ, R23 ;  /* 0x000000ffff007224 */ /* 0x000fc600078e0017 */
[----:B0-----:R-:W4:Y:S04]  /*27d80*/  LDL.LU R20, [R1+0x120] ;  /* 0x0001200001147983 */ /* 0x001f280000300800 */
[----:B------:R-:W4:Y:S04]  /*27d90*/  LDL.LU R21, [R1+0x124] ;  /* 0x0001240001157983 */ /* 0x000f280000300800 */
[----:B-1----:R-:W4:Y:S04]  /*27da0*/  LDL.LU R22, [R1+0x128] ;  /* 0x0001280001167983 */ /* 0x002f280000300800 */
[----:B------:R-:W4:Y:S04]  /*27db0*/  LDL.LU R23, [R1+0x12c] ;  /* 0x00012c0001177983 */ /* 0x000f280000300800 */
[----:B------:R-:W-:Y:S04]  /*27dc0*/  STL [R1+0x1840], R0 ;  /* 0x0018400001007387 */ /* 0x000fe80000100800 */
[----:B------:R-:W3:Y:S04]  /*27dd0*/  LDL.LU R24, [R1+0x100] ;  /* 0x0001000001187983 */ /* 0x000ee80000300800 */
[----:B------:R0:W-:Y:S04]  /*27de0*/  STL.64 [R1+0x130], R32 ;  /* 0x0001302001007387 */ /* 0x0001e80000100a00 */
[----:B------:R1:W-:Y:S04]  /*27df0*/  STL.64 [R1+0x138], R34 ;  /* 0x0001382201007387 */ /* 0x0003e80000100a00 */
[----:B------:R-:W3:Y:S04]  /*27e00*/  LDL.LU R25, [R1+0x104] ;  /* 0x0001040001197983 */ /* 0x000ee80000300800 */
[----:B------:R-:W3:Y:S04]  /*27e10*/  LDL.LU R26, [R1+0x108] ;  /* 0x00010800011a7983 */ /* 0x000ee80000300800 */
[----:B------:R-:W3:Y:S04]  /*27e20*/  LDL.LU R27, [R1+0x10c] ;  /* 0x00010c00011b7983 */ /* 0x000ee80000300800 */
[----:B------:R-:W3:Y:S04]  /*27e30*/  LDL.LU R36, [R1+0xf0] ;  /* 0x0000f00001247983 */ /* 0x000ee80000300800 */
[----:B------:R-:W3:Y:S04]  /*27e40*/  LDL.LU R37, [R1+0xf4] ;  /* 0x0000f40001257983 */ /* 0x000ee80000300800 */
[----:B------:R-:W3:Y:S04]  /*27e50*/  LDL.LU R38, [R1+0xf8] ;  /* 0x0000f80001267983 */ /* 0x000ee80000300800 */
[----:B------:R-:W3:Y:S04]  /*27e60*/  LDL.LU R39, [R1+0xfc] ;  /* 0x0000fc0001277983 */ /* 0x000ee80000300800 */
[----:B0-----:R-:W3:Y:S04]  /*27e70*/  LDL.LU R32, [R1+0xe0] ;  /* 0x0000e00001207983 */ /* 0x001ee80000300800 */
[----:B------:R-:W3:Y:S04]  /*27e80*/  LDL.LU R33, [R1+0xe4] ;  /* 0x0000e40001217983 */ /* 0x000ee80000300800 */
        /* <DEDUP_REMOVED lines=14> */
[----:B------:R-:W-:-:S02]  /*27f70*/  IMAD.MOV.U32 R47, RZ, RZ, R60 ;  /* 0x000000ffff2f7224 */ /* 0x000fc400078e003c */
[----:B------:R-:W-:Y:S01]  /*27f80*/  IMAD.MOV.U32 R46, RZ, RZ, R61 ;  /* 0x000000ffff2e7224 */ /* 0x000fe200078e003d */
[C---:B--2---:R-:W-:Y:S08]  /*27f90*/  HMMA.16816.F32 R48, R28.reuse, R12, R48 ;  /* 0x0000000c1c30723c */ /* 0x044ff00000001830 */
[C---:B----4-:R-:W-:Y:S08]  /*27fa0*/  HMMA.16816.F32 R20, R28.reuse, R14, R20 ;  /* 0x0000000e1c14723c */ /* 0x050ff00000001814 */
[C---:B---3--:R-:W-:Y:S08]  /*27fb0*/  HMMA.16816.F32 R24, R28.reuse, R10, R24 ;  /* 0x0000000a1c18723c */ /* 0x048ff00000001818 */
[C---:B------:R-:W-:Y:S08]  /*27fc0*/  HMMA.16816.F32 R36, R28.reuse, R8, R36 ;  /* 0x000000081c24723c */ /* 0x040ff00000001824 */
[----:B------:R-:W-:Y:S01]  /*27fd0*/  HMMA.16816.F32 R32, R28, R6, R32 ;  /* 0x000000061c20723c */ /* 0x000fe20000001820 */
[----:B------:R-:W-:-:S02]  /*27fe0*/  IMAD.MOV.U32 R60, RZ, RZ, R51 ;  /* 0x000000ffff3c7224 */ /* 0x000fc400078e0033 */
[----:B------:R-:W-:Y:S01]  /*27ff0*/  IMAD.MOV.U32 R61, RZ, RZ, R50 ;  /* 0x000000ffff3d7224 */ /* 0x000fe200078e0032 */
[----:B------:R-:W-:Y:S04]  /*28000*/  STL.64 [R1+0x120], R20 ;  /* 0x0001201401007387 */ /* 0x000fe80000100a00 */
[----:B------:R0:W-:Y:S01]  /*28010*/  STL.64 [R1+0x128], R22 ;  /* 0x0001281601007387 */ /* 0x0001e20000100a00 */
[----:B------:R-:W-:Y:S01]  /*28020*/  HMMA.16816.F32 R40, R28, R4, R40 ;  /* 0x000000041c28723c */ /* 0x000fe20000001828 */
[----:B------:R-:W-:Y:S02]  /*28030*/  IMAD.MOV.U32 R0, RZ, RZ, R26 ;  /* 0x000000ffff007224 */ /* 0x000fe400078e001a */
[----:B0-----:R-:W2:Y:S04]  /*28040*/  LDL.LU.64 R22, [R1+0x19f0] ;  /* 0x0019f00001167983 */ /* 0x001ea80000300a00 */
[----:B------:R-:W2:Y:S04]  /*28050*/  LDL.LU.64 R20, [R1+0x19e8] ;  /* 0x0019e80001147983 */ /* 0x000ea80000300a00 */
[----:B------:R0:W-:Y:S04]  /*28060*/  STL.64 [R1+0x110], R48 ;  /* 0x0001103001007387 */ /* 0x0001e80000100a00 */
[----:B0-----:R-:W3:Y:S04]  /*28070*/  LDL.LU R48, [R1+0x40] ;  /* 0x0000400001307983 */ /* 0x001ee80000300800 */
[----:B------:R-:W3:Y:S04]  /*28080*/  LDL.LU R49, [R1+0x44] ;  /* 0x0000440001317983 */ /* 0x000ee80000300800 */
[----:B------:R-:W3:Y:S04]  /*28090*/  LDL.LU R50, [R1+0x48] ;  /* 0x0000480001327983 */ /* 0x000ee80000300800 */
[----:B------:R-:W3:Y:S04]  /*280a0*/  LDL.LU R51, [R1+0x4c] ;  /* 0x00004c0001337983 */ /* 0x000ee80000300800 */
[----:B------:R0:W-:Y:S04]  /*280b0*/  STL [R1+0x1848], R60 ;  /* 0x0018483c01007387 */ /* 0x0001e80000100800 */
[----:B------:R1:W-:Y:S04]  /*280c0*/  STL [R1+0x1844], R61 ;  /* 0x0018443d01007387 */ /* 0x0003e80000100800 */
[----:B------:R-:W-:Y:S04]  /*280d0*/  STL.64 [R1+0x100], R24 ;  /* 0x0001001801007387 */ /* 0x000fe80000100a00 */
[----:B------:R4:W-:Y:S01]  /*280e0*/  STL [R1+0x10c], R27 ;  /* 0x00010c1b01007387 */ /* 0x0009e20000100800 */
[----:B0-----:R-:W-:-:S02]  /*280f0*/  IMAD.MOV.U32 R60, RZ, RZ, R38 ;  /* 0x000000ffff3c7224 */ /* 0x001fc400078e0026 */
[----:B-1----:R-:W-:Y:S01]  /*28100*/  IMAD.MOV.U32 R61, RZ, RZ, R39 ;  /* 0x000000ffff3d7224 */ /* 0x002fe200078e0027 */
[----:B----4-:R-:W4:Y:S04]  /*28110*/  LDL.LU.64 R26, [R1+0x19e0] ;  /* 0x0019e000011a7983 */ /* 0x010f280000300a00 */
[----:B------:R-:W4:Y:S04]  /*28120*/  LDL.LU.64 R24, [R1+0x19d8] ;  /* 0x0019d80001187983 */ /* 0x000f280000300a00 */
[----:B------:R0:W-:Y:S04]  /*28130*/  STL [R1+0x184c], R0 ;  /* 0x00184c0001007387 */ /* 0x0001e80000100800 */
[----:B------:R1:W-:Y:S04]  /*28140*/  STL.64 [R1+0xf0], R36 ;  /* 0x0000f02401007387 */ /* 0x0003e80000100a00 */
[----:B------:R-:W2:Y:S01]  /*28150*/  LDL.LU.64 R38, [R1+0x19d0] ;  /* 0x0019d00001267983 */ /* 0x000ea20000300a00 */
[----:B0-----:R-:W-:-:S03]  /*28160*/  IMAD.MOV.U32 R0, RZ, RZ, R35 ;  /* 0x000000ffff007224 */ /* 0x001fc600078e0023 */
[----:B-1----:R-:W2:Y:S04]  /*28170*/  LDL.LU.64 R36, [R1+0x19c8] ;  /* 0x0019c80001247983 */ /* 0x002ea80000300a00 */
[----:B------:R-:W-:Y:S04]  /*28180*/  STL [R1+0x1854], R61 ;  /* 0x0018543d01007387 */ /* 0x000fe80000100800 */
[----:B------:R0:W-:Y:S04]  /*28190*/  STL [R1+0x1850], R60 ;  /* 0x0018503c01007387 */ /* 0x0001e80000100800 */
[----:B------:R-:W-:Y:S04]  /*281a0*/  STL.64 [R1+0xe0], R32 ;  /* 0x0000e02001007387 */ /* 0x000fe80000100a00 */
[----:B------:R1:W-:Y:S01]  /*281b0*/  STL [R1+0xe8], R34 ;  /* 0x0000e82201007387 */ /* 0x0003e20000100800 */
[----:B0-----:R-:W-:-:S03]  /*281c0*/  IMAD.MOV.U32 R60, RZ, RZ, R43 ;  /* 0x000000ffff3c7224 */ /* 0x001fc600078e002b */
[----:B-1----:R-:W2:Y:S04]  /*281d0*/  LDL.LU.64 R34, [R1+0x19c0] ;  /* 0x0019c00001227983 */ /* 0x002ea80000300a00 */
[----:B------:R-:W2:Y:S04]  /*281e0*/  LDL.LU.64 R32, [R1+0x19b8] ;  /* 0x0019b80001207983 */ /* 0x000ea80000300a00 */
[----:B------:R0:W-:Y:S01]  /*281f0*/  STL [R1+0x1858], R0 ;  /* 0x0018580001007387 */ /* 0x0001e20000100800 */
[----:B------:R-:W-:-:S03]  /*28200*/  IMAD.MOV.U32 R61, RZ, RZ, R42 ;  /* 0x000000ffff3d7224 */ /* 0x000fc600078e002a */
[----:B0-----:R-:W2:Y:S04]  /*28210*/  LDL.LU R0, [R1+0x1630] ;  /* 0x0016300001007983 */ /* 0x001ea80000300800 */
[----:B------:R0:W-:Y:S04]  /*28220*/  STL.64 [R1+0xd0], R40 ;  /* 0x0000d02801007387 */ /* 0x0001e80000100a00 */
[----:B------:R-:W3:Y:S04]  /*28230*/  LDL.LU.64 R42, [R1+0x19b0] ;  /* 0x0019b000012a7983 */ /* 0x000ee80000300a00 */
[----:B0-----:R-:W3:Y:S04]  /*28240*/  LDL.LU.64 R40, [R1+0x19a8] ;  /* 0x0019a80001287983 */ /* 0x001ee80000300a00 */
[----:B------:R0:W-:Y:S04]  /*28250*/  STL [R1+0x18c4], R60 ;  /* 0x0018c43c01007387 */ /* 0x0001e80000100800 */
[----:B0-----:R-:W3:Y:S01]  /*28260*/  LDL.LU R60, [R1+0x1628] ;  /* 0x00162800013c7983 */ /* 0x001ee20000300800 */
[----:B------:R-:W-:Y:S01]  /*28270*/  HMMA.16816.F32 R28, R28, R2, R44 ;  /* 0x000000021c1c723c */ /* 0x000fe2000000182c */
[----:B------:R-:W-:-:S02]  /*28280*/  IMAD R56, R56, 0x100, R57 ;  /* 0x0000010038387824 */ /* 0x000fc400078e0239 */
[----:B------:R-:W-:Y:S01]  /*28290*/  STL [R1+0x18c0], R61 ;  /* 0x0018c03d01007387 */ /* 0x000fe20000100800 */
[----:B------:R-:W-:-:S03]  /*282a0*/  IMAD R57, R59, 0x100, R58 ;  /* 0x000001003b397824 */ /* 0x000fc600078e023a */
[----:B------:R-:W4:Y:S04]  /*282b0*/  LDL.LU.64 R46, [R1+0x19a0] ;  /* 0x0019a000012e7983 */ /* 0x000f280000300a00 */
[----:B------:R-:W4:Y:S08]  /*282c0*/  LDL.LU.64 R44, [R1+0x1998] ;  /* 0x00199800012c7983 */ /* 0x000f300000300a00 */
[----:B------:R-:W-:Y:S04]  /*282d0*/  STL.64 [R1+0x50], R28 ;  /* 0x0000501c01007387 */ /* 0x000fe80000100a00 */
[----:B------:R0:W-:Y:S02]  /*282e0*/  STL [R1+0x58], R30 ;  /* 0x0000581e01007387 */ /* 0x0001e40000100800 */
[----:B0-----:R-:W-:-:S02]  /*282f0*/  F2FP.F16.E5M2.UNPACK_B R30, R56 ;  /* 0x00000038ff1e723e */ /* 0x001fc400020004ff */
[----:B------:R-:W4:Y:S01]  /*28300*/  LDL.LU R56, [R1+0x10] ;  /* 0x0000100001387983 */ /* 0x000f220000300800 */
[----:B--2---:R-:W-:Y:S02]  /*28310*/  IMAD R19, R19, 0x100, R0 ;  /* 0x0000010013137824 */ /* 0x004fe400078e0200 */
[----:B------:R-:W-:Y:S01]  /*28320*/  IMAD.MOV.U32 R0, RZ, RZ, R31 ;  /* 0x000000ffff007224 */ /* 0x000fe200078e001f */
[----:B------:R-:W-:Y:S02]  /*28330*/  F2FP.F16.E5M2.UNPACK_B R31, R57 ;  /* 0x00000039ff1f723e */ /* 0x000fe400020004ff */
[----:B------:R-:W2:Y:S01]  /*28340*/  LDL.LU R57, [R1+0x14] ;  /* 0x0000140001397983 */ /* 0x000ea20000300800 */
[----:B------:R-:W-:-:S03]  /*28350*/  F2FP.F16.E5M2.UNPACK_B R29, R19 ;  /* 0x00000013ff1d723e */ /* 0x000fc600020004ff */
[----:B------:R-:W2:Y:S04]  /*28360*/  LDL.LU R58, [R1+0x18] ;  /* 0x00001800013a7983 */ /* 0x000ea80000300800 */
[----:B------:R-:W2:Y:S01]  /*28370*/  LDL.LU R59, [R1+0x1c] ;  /* 0x00001c00013b7983 */ /* 0x000ea20000300800 */
[----:B---3--:R-:W-:-:S05]  /*28380*/  IMAD R18, R18, 0x100, R60 ;  /* 0x0000010012127824 */ /* 0x008fca00078e023c */
[----:B------:R-:W-:-:S07]  /*28390*/  F2FP.F16.E5M2.UNPACK_B R28, R18 ;  /* 0x00000012ff1c723e */ /* 0x000fce00020004ff */
[----:B------:R-:W-:Y:S01]  /*283a0*/  HMMA.16816.F32 R16, R28, R16, R48 ;  /* 0x000000101c10723c */ /* 0x000fe20000001830 */
[----:B------:R-:W3:Y:S04]  /*283b0*/  LDL.LU.64 R50, [R1+0x1990] ;  /* 0x0019900001327983 */ /* 0x000ee80000300a00 */
[----:B------:R-:W3:-:S14]  /*283c0*/  LDL.LU.64 R48, [R1+0x1988] ;  /* 0x0019880001307983 */ /* 0x000edc0000300a00 */
[----:B------:R0:W-:Y:S04]  /*283d0*/  STL.64 [R1+0x40], R16 ;  /* 0x0000401001007387 */ /* 0x0001e80000100a00 */
[----:B------:R1:W-:Y:S04]  /*283e0*/  STL.64 [R1+0x48], R18 ;  /* 0x0000481201007387 */ /* 0x0003e80000100a00 */
[----:B0-----:R-:W3:Y:S04]  /*283f0*/  LDL.LU R16, [R1+0x20] ;  /* 0x0000200001107983 */ /* 0x001ee80000300800 */
[----:B------:R-:W3:Y:S04]  /*28400*/  LDL.LU R17, [R1+0x24] ;  /* 0x0000240001117983 */ /* 0x000ee80000300800 */
[----:B-1----:R-:W3:Y:S04]  /*28410*/  LDL.LU R18, [R1+0x28] ;  /* 0x0000280001127983 */ /* 0x002ee80000300800 */
[----:B------:R-:W3:Y:S01]  /*28420*/  LDL.LU R19, [R1+0x2c] ;  /* 0x00002c0001137983 */ /* 0x000ee20000300800 */
[C---:B----4-:R-:W-:Y:S08]  /*28430*/  HMMA.16816.F32 R44, R28.reuse, R8, R44 ;  /* 0x000000081c2c723c */ /* 0x050ff0000000182c */
[C---:B--2---:R-:W-:Y:S08]  /*28440*/  HMMA.16816.F32 R56, R28.reuse, R12, R56 ;  /* 0x0000000c1c38723c */ /* 0x044ff00000001838 */
[C---:B---3--:R-:W-:Y:S08]  /*28450*/  HMMA.16816.F32 R48, R28.reuse, R10, R48 ;  /* 0x0000000a1c30723c */ /* 0x048ff00000001830 */
[----:B------:R-:W-:-:S15]  /*28460*/  HMMA.16816.F32 R16, R28, R14, R16 ;  /* 0x0000000e1c10723c */ /* 0x000fde0000001810 */
[----:B------:R-:W-:-:S04]  /*28470*/  NOP ;  /* 0x0000000000007918 */ /* 0x000fc80000000000 */
[----:B------:R0:W-:Y:S04]  /*28480*/  STL.64 [R1+0x20], R16 ;  /* 0x0000201001007387 */ /* 0x0001e80000100a00 */
[----:B------:R1:W-:Y:S04]  /*28490*/  STL.64 [R1+0x28], R18 ;  /* 0x0000281201007387 */ /* 0x0003e80000100a00 */
[----:B0-----:R-:W2:Y:S04]  /*284a0*/  LDL.LU R16, [R1+0x1644] ;  /* 0x0016440001107983 */ /* 0x001ea80000300800 */
[----:B------:R-:W3:Y:S04]  /*284b0*/  LDL.LU R17, [R1+0x164c] ;  /* 0x00164c0001117983 */ /* 0x000ee80000300800 */
[----:B-1----:R-:W4:Y:S04]  /*284c0*/  LDL.LU R18, [R1+0x1654] ;  /* 0x0016540001127983 */ /* 0x002f280000300800 */
[----:B------:R-:W2:Y:S04]  /*284d0*/  LDL.LU R19, [R1+0x165c] ;  /* 0x00165c0001137983 */ /* 0x000ea80000300800 */
[----:B------:R-:W2:Y:S04]  /*284e0*/  LDL.LU R60, [R1+0x42c] ;  /* 0x00042c00013c7983 */ /* 0x000ea80000300800 */
[----:B------:R-:W-:Y:S04]  /*284f0*/  STL.64 [R1+0x1758], R58 ;  /* 0x0017583a01007387 */ /* 0x000fe80000100a00 */
[----:B------:R0:W-:Y:S04]  /*28500*/  STL.64 [R1+0x1750], R56 ;  /* 0x0017503801007387 */ /* 0x0001e80000100a00 */
[----:B0-----:R-:W2:Y:S04]  /*28510*/  LDL.LU R56, [R1] ;  /* 0x0000000001387983 */ /* 0x001ea80000300800 */
        /* <DEDUP_REMOVED lines=10> */
[----:B------:R0:W-:Y:S04]  /*285c0*/  STL.64 [R1+0x1770], R50 ;  /* 0x0017703201007387 */ /* 0x0001e80000100a00 */
[----:B0-----:R-:W4:Y:S04]  /*285d0*/  LDL.LU R50, [R1+0x3e8] ;  /* 0x0003e80001327983 */ /* 0x001f280000300800 */
[----:B------:R-:W4:Y:S04]  /*285e0*/  LDL.LU R51, [R1+0x3ec] ;  /* 0x0003ec0001337983 */ /* 0x000f280000300800 */
[----:B------:R0:W-:Y:S04]  /*285f0*/  STL.64 [R1+0x1768], R48 ;  /* 0x0017683001007387 */ /* 0x0001e80000100a00 */
[----:B0-----:R-:W4:Y:S04]  /*28600*/  LDL.LU R48, [R1+0x1658] ;  /* 0x0016580001307983 */ /* 0x001f280000300800 */
[----:B------:R-:W4:Y:S04]  /*28610*/  LDL.LU R49, [R1+0x1660] ;  /* 0x0016600001317983 */ /* 0x000f280000300800 */
[----:B------:R-:W4:Y:S04]  /*28620*/  LDL.LU R8, [R1+0x1648] ;  /* 0x0016480001087983 */ /* 0x000f280000300800 */
[----:B------:R-:W4:Y:S01]  /*28630*/  LDL.LU R9, [R1+0x1650] ;  /* 0x0016500001097983 */ /* 0x000f220000300800 */
[C---:B------:R-:W-:Y:S08]  /*28640*/  HMMA.16816.F32 R32, R28.reuse, R4, R32 ;  /* 0x000000041c20723c */ /* 0x040ff00000001820 */
[C---:B------:R-:W-:Y:S08]  /*28650*/  HMMA.16816.F32 R40, R28.reuse, R6, R40 ;  /* 0x000000061c28723c */ /* 0x040ff00000001828 */
[----:B------:R-:W-:Y:S01]  /*28660*/  HMMA.16816.F32 R36, R28, R2, R36 ;  /* 0x000000021c24723c */ /* 0x000fe20000001824 */
[----:B------:R-:W-:Y:S04]  /*28670*/  STL.64 [R1+0x1780], R46 ;  /* 0x0017802e01007387 */ /* 0x000fe80000100a00 */
[----:B------:R-:W-:Y:S06]  /*28680*/  STL.64 [R1+0x1778], R44 ;  /* 0x0017782c01007387 */ /* 0x000fec0000100a00 */
[----:B------:R-:W-:Y:S04]  /*28690*/  STL.64 [R1+0x1790], R42 ;  /* 0x0017902a01007387 */ /* 0x000fe80000100a00 */
[----:B------:R-:W-:Y:S04]  /*286a0*/  STL.64 [R1+0x1788], R40 ;  /* 0x0017882801007387 */ /* 0x000fe80000100a00 */
[----:B------:R-:W-:Y:S04]  /*286b0*/  STL.64 [R1+0x17a0], R34 ;  /* 0x0017a02201007387 */ /* 0x000fe80000100a00 */
[----:B------:R-:W-:Y:S04]  /*286c0*/  STL.64 [R1+0x1798], R32 ;  /* 0x0017982001007387 */ /* 0x000fe80000100a00 */
[----:B------:R-:W-:Y:S04]  /*286d0*/  STL.64 [R1+0x17b0], R38 ;  /* 0x0017b02601007387 */ /* 0x000fe80000100a00 */
[----:B------:R-:W-:Y:S01]  /*286e0*/  STL.64 [R1+0x17a8], R36 ;  /* 0x0017a82401007387 */ /* 0x000fe20000100a00 */
[----:B--2---:R-:W-:-:S02]  /*286f0*/  F2FP.F16.E5M2.UNPACK_B R2, R10.H1 ;  /* 0x0000000aff02723e */ /* 0x004fc400030004ff */
[----:B---3--:R-:W-:Y:S02]  /*28700*/  F2FP.F16.E5M2.UNPACK_B R3, R11.H1 ;  /* 0x0000000bff03723e */ /* 0x008fe400030004ff */
[----:B----4-:R-:W-:Y:S02]  /*28710*/  F2FP.F16.E5M2.UNPACK_B R4, R50.H1 ;  /* 0x00000032ff04723e */ /* 0x010fe400030004ff */
[----:B------:R-:W-:Y:S01]  /*28720*/  F2FP.F16.E5M2.UNPACK_B R5, R51.H1 ;  /* 0x00000033ff05723e */ /* 0x000fe200030004ff */
[----:B------:R-:W-:Y:S02]  /*28730*/  IMAD R18, R18, 0x100, R48 ;  /* 0x0000010012127824 */ /* 0x000fe400078e0230 */
[----:B------:R-:W-:Y:S02]  /*28740*/  IMAD R19, R19, 0x100, R49 ;  /* 0x0000010013137824 */ /* 0x000fe400078e0231 */
[----:B------:R-:W-:Y:S02]  /*28750*/  IMAD R16, R16, 0x100, R8 ;  /* 0x0000010010107824 */ /* 0x000fe400078e0208 */
[----:B------:R-:W-:Y:S01]  /*28760*/  IMAD R17, R17, 0x100, R9 ;  /* 0x0000010011117824 */ /* 0x000fe200078e0209 */
[----:B------:R-:W-:-:S02]  /*28770*/  F2FP.F16.E5M2.UNPACK_B R18, R18 ;  /* 0x00000012ff12723e */ /* 0x000fc400020004ff */
[----:B------:R-:W-:Y:S02]  /*28780*/  F2FP.F16.E5M2.UNPACK_B R19, R19 ;  /* 0x00000013ff13723e */ /* 0x000fe400020004ff */
[----:B------:R-:W-:Y:S02]  /*28790*/  F2FP.F16.E5M2.UNPACK_B R16, R16 ;  /* 0x00000010ff10723e */ /* 0x000fe400020004ff */
[----:B------:R-:W-:-:S07]  /*287a0*/  F2FP.F16.E5M2.UNPACK_B R17, R17 ;  /* 0x00000011ff11723e */ /* 0x000fce00020004ff */
[C---:B------:R-:W-:Y:S08]  /*287b0*/  HMMA.16816.F32 R24, R16.reuse, R4, R24 ;  /* 0x000000041018723c */ /* 0x040ff00000001818 */
[----:B------:R-:W-:Y:S01]  /*287c0*/  HMMA.16816.F32 R8, R16, R2, R20 ;  /* 0x000000021008723c */ /* 0x000fe20000001814 */
[----:B------:R-:W-:Y:S02]  /*287d0*/  F2FP.F16.E5M2.UNPACK_B R6, R12.H1 ;  /* 0x0000000cff06723e */ /* 0x000fe400030004ff */
[----:B------:R-:W-:-:S02]  /*287e0*/  F2FP.F16.E5M2.UNPACK_B R7, R13.H1 ;  /* 0x0000000dff07723e */ /* 0x000fc400030004ff */
[----:B------:R-:W-:Y:S02]  /*287f0*/  F2FP.F16.E5M2.UNPACK_B R20, R14.H1 ;  /* 0x0000000eff14723e */ /* 0x000fe400030004ff */
[----:B------:R-:W-:-:S04]  /*28800*/  F2FP.F16.E5M2.UNPACK_B R21, R15.H1 ;  /* 0x0000000fff15723e */ /* 0x000fc800030004ff */
        /* <DEDUP_REMOVED lines=10> */
[----:B------:R-:W2:Y:S04]  /*288b0*/  LDL.LU R56, [R1+0xa0] ;  /* 0x0000a00001387983 */ /* 0x000ea80000300800 */
[----:B------:R0:W-:Y:S04]  /*288c0*/  STL.64 [R1+0x480], R4 ;  /* 0x0004800401007387 */ /* 0x0001e80000100a00 */
[----:B------:R1:W-:Y:S04]  /*288d0*/  STL.64 [R1+0x488], R6 ;  /* 0x0004880601007387 */ /* 0x0003e80000100a00 */
        /* <DEDUP_REMOVED lines=27> */
[----:B------:R-:W4:Y:S04]  /*28a90*/  LDL.LU R40, [R1+0x370] ;  /* 0x0003700001287983 */ /* 0x000f280000300800 */
[----:B------:R-:W4:Y:S04]  /*28aa0*/  LDL.LU R41, [R1+0x374] ;  /* 0x0003740001297983 */ /* 0x000f280000300800 */
[----:B------:R-:W4:Y:S04]  /*28ab0*/  LDL.LU R42, [R1+0x378] ;  /* 0x00037800012a7983 */ /* 0x000f280000300800 */
[----:B------:R-:W4:Y:S04]  /*28ac0*/  LDL.LU R43, [R1+0x37c] ;  /* 0x00037c00012b7983 */ /* 0x000f280000300800 */
[----:B---3--:R-:W3:Y:S04]  /*28ad0*/  LDL.LU R32, [R1+0xc0] ;  /* 0x0000c00001207983 */ /* 0x008ee80000300800 */
[----:B------:R-:W3:Y:S04]  /*28ae0*/  LDL.LU R33, [R1+0xc4] ;  /* 0x0000c40001217983 */ /* 0x000ee80000300800 */
[----:B------:R-:W3:Y:S04]  /*28af0*/  LDL.LU R34, [R1+0xc8] ;  /* 0x0000c80001227983 */ /* 0x000ee80000300800 */
[----:B------:R-:W3:Y:S04]  /*28b00*/  LDL.LU R35, [R1+0xcc] ;  /* 0x0000cc0001237983 */ /* 0x000ee80000300800 */
[----:B--2---:R-:W2:Y:S04]  /*28b10*/  LDL.LU R36, [R1+0x30] ;  /* 0x0000300001247983 */ /* 0x004ea80000300800 */
        /* <DEDUP_REMOVED lines=62> */
[----:B------:R-:W2:Y:S01]  /*28f00*/  LDL.LU.64 R4, [R1+0x1948] ;  /* 0x0019480001047983 */ /* 0x000ea20000300a00 */
[----:B------:R-:W-:-:S02]  /*28f10*/  IMAD R22, R23, 0x100, R22 ;  /* 0x0000010017167824 */ /* 0x000fc400078e0216 */
[----:B------:R-:W-:Y:S02]  /*28f20*/  IMAD R23, R25, 0x100, R24 ;  /* 0x0000010019177824 */ /* 0x000fe400078e0218 */
[----:B------:R-:W-:Y:S02]  /*28f30*/  IMAD R24, R27, 0x100, R26 ;  /* 0x000001001b187824 */ /* 0x000fe400078e021a */
[----:B------:R-:W-:Y:S01]  /*28f40*/  IMAD R25, R45, 0x100, R44 ;  /* 0x000001002d197824 */ /* 0x000fe200078e022c */
[----:B------:R-:W-:Y:S04]  /*28f50*/  STL.64 [R1+0x7a0], R16 ;  /* 0x0007a01001007387 */ /* 0x000fe80000100a00 */
[----:B------:R0:W-:Y:S02]  /*28f60*/  STL.64 [R1+0x7a8], R18 ;  /* 0x0007a81201007387 */ /* 0x0001e40000100a00 */
[----:B0-----:R-:W-:-:S02]  /*28f70*/  F2FP.F16.E5M2.UNPACK_B R18, R24 ;  /* 0x00000018ff12723e */ /* 0x001fc400020004ff */
[----:B------:R-:W-:Y:S01]  /*28f80*/  F2FP.F16.E5M2.UNPACK_B R19, R25 ;  /* 0x00000019ff13723e */ /* 0x000fe200020004ff */
[----:B------:R-:W3:Y:S04]  /*28f90*/  LDL.LU R24, [R1+0x350] ;  /* 0x0003500001187983 */ /* 0x000ee80000300800 */
[----:B------:R-:W3:Y:S04]  /*28fa0*/  LDL.LU R25, [R1+0x354] ;  /* 0x0003540001197983 */ /* 0x000ee80000300800 */
[----:B------:R-:W3:Y:S04]  /*28fb0*/  LDL.LU R26, [R1+0x358] ;  /* 0x00035800011a7983 */ /* 0x000ee80000300800 */
[----:B------:R-:W3:Y:S01]  /*28fc0*/  LDL.LU R27, [R1+0x35c] ;  /* 0x00035c00011b7983 */ /* 0x000ee20000300800 */
[----:B------:R-:W-:-:S02]  /*28fd0*/  F2FP.F16.E5M2.UNPACK_B R16, R22 ;  /* 0x00000016ff10723e */ /* 0x000fc400020004ff */
[----:B------:R-:W-:-:S07]  /*28fe0*/  F2FP.F16.E5M2.UNPACK_B R17, R23 ;  /* 0x00000017ff11723e */ /* 0x000fce00020004ff */
[----:B--2---:R-:W-:-:S15]  /*28ff0*/  HMMA.16816.F32 R56, R16, R4, R56 ;  /* 0x000000041038723c */ /* 0x004fde0000001838 */
[----:B------:R-:W-:-:S04]  /*29000*/  NOP ;  /* 0x0000000000007918 */ /* 0x000fc80000000000 */
[----:B------:R-:W-:Y:S04]  /*29010*/  STL.64 [R1+0x720], R56 ;  /* 0x0007203801007387 */ /* 0x000fe80000100a00 */
[----:B------:R0:W-:Y:S04]  /*29020*/  STL.64 [R1+0x728], R58 ;  /* 0x0007283a01007387 */ /* 0x0001e80000100a00 */
[----:B0-----:R-:W2:Y:S04]  /*29030*/  LDL.LU.64 R58, [R1+0x1940] ;  /* 0x00194000013a7983 */ /* 0x001ea80000300a00 */
[----:B------:R-:W2:Y:S01]  /*29040*/  LDL.LU.64 R56, [R1+0x1938] ;  /* 0x0019380001387983 */ /* 0x000ea20000300a00 */
[C---:B---3--:R-:W-:Y:S08]  /*29050*/  HMMA.16816.F32 R24, R16.reuse, R2, R24 ;  /* 0x000000021018723c */ /* 0x048ff00000001818 */
[C---:B------:R-:W-:Y:S08]  /*29060*/  HMMA.16816.F32 R36, R16.reuse, R20, R36 ;  /* 0x000000141024723c */ /* 0x040ff00000001824 */
[C---:B------:R-:W-:Y:S03]  /*29070*/  HMMA.16816.F32 R28, R16.reuse, R14, R28 ;  /* 0x0000000e101c723c */ /* 0x040fe6000000181c */
[----:B------:R-:W-:Y:S04]  /*29080*/  STL.64 [R1+0x710], R24 ;  /* 0x0007101801007387 */ /* 0x000fe80000100a00 */
[----:B------:R0:W-:Y:S02]  /*29090*/  STL.64 [R1+0x718], R26 ;  /* 0x0007181a01007387 */ /* 0x0001e40000100a00 */
[----:B0-----:R-:W-:-:S15]  /*290a0*/  HMMA.16816.F32 R24, R16, R6, R52 ;  /* 0x000000061018723c */ /* 0x001fde0000001834 */
[----:B------:R-:W-:-:S04]  /*290b0*/  NOP ;  /* 0x0000000000007918 */ /* 0x000fc80000000000 */
[----:B------:R-:W-:Y:S04]  /*290c0*/  STL.64 [R1+0x700], R24 ;  /* 0x0007001801007387 */ /* 0x000fe80000100a00 */
[----:B------:R0:W-:Y:S04]  /*290d0*/  STL.64 [R1+0x708], R26 ;  /* 0x0007081a01007387 */ /* 0x0001e80000100a00 */
[----:B------:R-:W-:Y:S04]  /*290e0*/  STL.64 [R1+0x6f0], R36 ;  /* 0x0006f02401007387 */ /* 0x000fe80000100a00 */
[----:B------:R-:W-:Y:S04]  /*290f0*/  STL.64 [R1+0x6f8], R38 ;  /* 0x0006f82601007387 */ /* 0x000fe80000100a00 */
[----:B------:R-:W-:Y:S04]  /*29100*/  STL.64 [R1+0x1900], R14 ;  /* 0x0019000e01007387 */ /* 0x000fe80000100a00 */
[----:B------:R-:W-:Y:S04]  /*29110*/  STL.64 [R1+0x6e0], R28 ;  /* 0x0006e01c01007387 */ /* 0x000fe80000100a00 */
[----:B------:R-:W-:Y:S04]  /*29120*/  STL.64 [R1+0x6e8], R30 ;  /* 0x0006e81e01007387 */ /* 0x000fe80000100a00 */
[----:B------:R4:W-:Y:S01]  /*29130*/  STL.64 [R1+0x18f8], R12 ;  /* 0x0018f80c01007387 */ /* 0x0009e20000100a00 */
[C---:B0-----:R-:W-:Y:S08]  /*29140*/  HMMA.16816.F32 R24, R16.reuse, R12, R32 ;  /* 0x0000000c1018723c */ /* 0x041ff00000001820 */
[----:B----4-:R-:W-:Y:S11]  /*29150*/  HMMA.16816.F32 R12, R16, R10, R40 ;  /* 0x0000000a100c723c */ /* 0x010ff60000001828 */
[----:B------:R0:W-:Y:S04]  /*29160*/  STL.64 [R1+0x6d0], R24 ;  /* 0x0006d01801007387 */ /* 0x0001e80000100a00 */
[----:B------:R-:W-:Y:S04]  /*29170*/  STL.64 [R1+0x6d8], R26 ;  /* 0x0006d81a01007387 */ /* 0x000fe80000100a00 */
[----:B------:R-:W-:Y:S04]  /*29180*/  STL.64 [R1+0x6c0], R12 ;  /* 0x0006c00c01007387 */ /* 0x000fe80000100a00 */
[----:B------:R2:W-:Y:S04]  /*29190*/  STL.64 [R1+0x6c8], R14 ;  /* 0x0006c80e01007387 */ /* 0x0005e80000100a00 */
[----:B------:R-:W-:Y:S04]  /*291a0*/  STL.64 [R1+0x18e0], R10 ;  /* 0x0018e00a01007387 */ /* 0x000fe80000100a00 */
[----:B------:R-:W-:Y:S01]  /*291b0*/  STL.64 [R1+0x18d8], R8 ;  /* 0x0018d80801007387 */ /* 0x000fe20000100a00 */
[----:B------:R-:W-:-:S02]  /*291c0*/  IMAD R23, R49, 0x100, R48 ;  /* 0x0000010031177824 */ /* 0x000fc400078e0230 */
[----:B0-----:R-:W-:Y:S01]  /*291d0*/  IMAD R24, R51, 0x100, R50 ;  /* 0x0000010033187824 */ /* 0x001fe200078e0232 */
[----:B--2---:R-:W-:-:S15]  /*291e0*/  HMMA.16816.F32 R12, R16, R8, R56 ;  /* 0x00000008100c723c */ /* 0x004fde0000001838 */
[----:B------:R-:W-:-:S04]  /*291f0*/  NOP ;  /* 0x0000000000007918 */ /* 0x000fc80000000000 */
[----:B------:R-:W-:Y:S04]  /*29200*/  STL.64 [R1+0x790], R12 ;  /* 0x0007900c01007387 */ /* 0x000fe80000100a00 */
[----:B------:R-:W-:Y:S04]  /*29210*/  STL.64 [R1+0x798], R14 ;  /* 0x0007980e01007387 */ /* 0x000fe80000100a00 */
[----:B------:R-:W2:Y:S04]  /*29220*/  LDL.LU R48, [R1+0x220] ;  /* 0x0002200001307983 */ /* 0x000ea80000300800 */
[----:B------:R-:W2:Y:S04]  /*29230*/  LDL.LU R49, [R1+0x224] ;  /* 0x0002240001317983 */ /* 0x000ea80000300800 */
[----:B------:R-:W3:Y:S04]  /*29240*/  LDL.LU R50, [R1+0x228] ;  /* 0x0002280001327983 */ /* 0x000ee80000300800 */
[----:B------:R-:W3:Y:S01]  /*29250*/  LDL.LU R51, [R1+0x22c] ;  /* 0x00022c0001337983 */ /* 0x000ee20000300800 */
[----:B------:R-:W-:-:S03]  /*29260*/  IMAD R22, R47, 0x100, R46 ;  /* 0x000001002f167824 */ /* 0x000fc600078e022e */
        /* <DEDUP_REMOVED lines=19> */
[----:B---3--:R-:W-:Y:S04]  /*293a0*/  STL.64 [R1+0x1908], R36 ;  /* 0x0019082401007387 */ /* 0x008fe80000100a00 */
[----:B0-----:R-:W3:Y:S04]  /*293b0*/  LDL.LU R48, [R1+0x90] ;  /* 0x0000900001307983 */ /* 0x001ee80000300800 */
[----:B------:R-:W3:Y:S04]  /*293c0*/  LDL.LU R49, [R1+0x94] ;  /* 0x0000940001317983 */ /* 0x000ee80000300800 */
[----:B------:R-:W4:Y:S04]  /*293d0*/  LDL.LU R50, [R1+0x98] ;  /* 0x0000980001327983 */ /* 0x000f280000300800 */
[----:B------:R-:W4:Y:S04]  /*293e0*/  LDL.LU R51, [R1+0x9c] ;  /* 0x00009c0001337983 */ /* 0x000f280000300800 */
[----:B----4-:R-:W-:Y:S04]  /*293f0*/  STL.64 [R1+0x1920], R50 ;  /* 0x0019203201007387 */ /* 0x010fe80000100a00 */
[----:B---3--:R0:W-:Y:S04]  /*29400*/  STL.64 [R1+0x1918], R48 ;  /* 0x0019183001007387 */ /* 0x0081e80000100a00 */
[----:B-1----:R-:W3:Y:S04]  /*29410*/  LDL.LU R44, [R1+0x290] ;  /* 0x00029000012c7983 */ /* 0x002ee80000300800 */
[----:B------:R-:W3:Y:S04]  /*29420*/  LDL.LU R45, [R1+0x294] ;  /* 0x00029400012d7983 */ /* 0x000ee80000300800 */
[----:B------:R-:W4:Y:S04]  /*29430*/  LDL.LU R46, [R1+0x298] ;  /* 0x00029800012e7983 */ /* 0x000f280000300800 */
[----:B------:R-:W4:Y:S04]  /*29440*/  LDL.LU R47, [R1+0x29c] ;  /* 0x00029c00012f7983 */ /* 0x000f280000300800 */
[----:B----4-:R-:W-:Y:S04]  /*29450*/  STL.64 [R1+0x1930], R46 ;  /* 0x0019302e01007387 */ /* 0x010fe80000100a00 */
[----:B---3--:R1:W-:Y:S04]  /*29460*/  STL.64 [R1+0x1928], R44 ;  /* 0x0019282c01007387 */ /* 0x0083e80000100a00 */
        /* <DEDUP_REMOVED lines=23> */
[----:B------:R-:W4:Y:S01]  /*295e0*/  LDL.LU R39, [R1+0x2dc] ;  /* 0x0002dc0001277983 */ /* 0x000f220000300800 */
[----:B------:R-:W-:Y:S01]  /*295f0*/  IMAD R25, R60, 0x100, R61 ;  /* 0x000001003c197824 */ /* 0x000fe200078e023d */
[----:B------:R-:W-:-:S02]  /*29600*/  F2FP.F16.E5M2.UNPACK_B R16, R22 ;  /* 0x00000016ff10723e */ /* 0x000fc400020004ff */
[----:B------:R-:W-:Y:S02]  /*29610*/  F2FP.F16.E5M2.UNPACK_B R17, R23 ;  /* 0x00000017ff11723e */ /* 0x000fe400020004ff */
[----:B------:R-:W-:Y:S01]  /*29620*/  F2FP.F16.E5M2.UNPACK_B R18, R24 ;  /* 0x00000018ff12723e */ /* 0x000fe200020004ff */
[----:B------:R-:W4:Y:S01]  /*29630*/  LDL.LU R60, [R1+0x16a8] ;  /* 0x0016a800013c7983 */ /* 0x000f220000300800 */
[----:B------:R-:W-:-:S03]  /*29640*/  F2FP.F16.E5M2.UNPACK_B R19, R25 ;  /* 0x00000019ff13723e */ /* 0x000fc600020004ff */
        /* <DEDUP_REMOVED lines=23> */
[C---:B--2---:R-:W-:Y:S08]  /*297c0*/  HMMA.16816.F32 R48, R16.reuse, R2, R48 ;  /* 0x000000021030723c */ /* 0x044ff00000001830 */
[C---:B---3--:R-:W-:Y:S08]  /*297d0*/  HMMA.16816.F32 R44, R16.reuse, R4, R44 ;  /* 0x00000004102c723c */ /* 0x048ff0000000182c */
[C---:B----4-:R-:W-:Y:S08]  /*297e0*/  HMMA.16816.F32 R36, R16.reuse, R6, R36 ;  /* 0x000000061024723c */ /* 0x050ff00000001824 */
[C---:B------:R-:W-:Y:S03]  /*297f0*/  HMMA.16816.F32 R12, R16.reuse, R20, R12 ;  /* 0x00000014100c723c */ /* 0x040fe6000000180c */
        /* <DEDUP_REMOVED lines=12> */
[----:B------:R-:W-:Y:S04]  /*298c0*/  STL.64 [R1+0x680], R12 ;  /* 0x0006800c01007387 */ /* 0x000fe80000100a00 */
[----:B------:R0:W-:Y:S04]  /*298d0*/  STL.64 [R1+0x688], R14 ;  /* 0x0006880e01007387 */ /* 0x0001e80000100a00 */
[----:B0-----:R-:W2:Y:S04]  /*298e0*/  LDL.LU.64 R14, [R1+0x1900] ;  /* 0x00190000010e7983 */ /* 0x001ea80000300a00 */
[----:B------:R-:W3:Y:S01]  /*298f0*/  LDL.LU.64 R12, [R1+0x18f8] ;  /* 0x0018f800010c7983 */ /* 0x000ee20000300a00 */
[C---:B--2---:R-:W-:Y:S08]  /*29900*/  HMMA.16816.F32 R32, R16.reuse, R14, R32 ;  /* 0x0000000e1020723c */ /* 0x044ff00000001820 */
[----:B---3--:R-:W-:Y:S11]  /*29910*/  HMMA.16816.F32 R8, R16, R12, R8 ;  /* 0x0000000c1008723c */ /* 0x008ff60000001808 */
        /* <DEDUP_REMOVED lines=8> */
[----:B------:R-:W-:-:S02]  /*299a0*/  IMAD R22, R22, 0x100, R60 ;  /* 0x0000010016167824 */ /* 0x000fc400078e023c */
[----:B------:R-:W-:Y:S02]  /*299b0*/  IMAD R23, R23, 0x100, R61 ;  /* 0x0000010017177824 */ /* 0x000fe400078e023d */
[----:B------:R-:W-:Y:S02]  /*299c0*/  IMAD R24, R24, 0x100, R25 ;  /* 0x0000010018187824 */ /* 0x000fe400078e0219 */
[----:B------:R-:W-:Y:S01]  /*299d0*/  IMAD R25, R27, 0x100, R26 ;  /* 0x000001001b197824 */ /* 0x000fe200078e021a */
[----:B---3--:R-:W-:-:S15]  /*299e0*/  HMMA.16816.F32 R44, R16, R10, R44 ;  /* 0x0000000a102c723c */ /* 0x008fde000000182c */
[----:B------:R-:W-:-:S04]  /*299f0*/  NOP ;  /* 0x0000000000007918 */ /* 0x000fc80000000000 */
[----:B------:R-:W-:Y:S04]  /*29a00*/  STL.64 [R1+0x650], R44 ;  /* 0x0006502c01007387 */ /* 0x000fe80000100a00 */
[----:B------:R0:W-:Y:S04]  /*29a10*/  STL.64 [R1+0x658], R46 ;  /* 0x0006582e01007387 */ /* 0x0001e80000100a00 */
[----:B0-----:R-:W3:Y:S04]  /*29a20*/  LDL.LU.64 R46, [R1+0x18d0] ;  /* 0x0018d000012e7983 */ /* 0x001ee80000300a00 */
[----:B------:R-:W3:Y:S04]  /*29a30*/  LDL.LU.64 R44, [R1+0x18c8] ;  /* 0x0018c800012c7983 */ /* 0x000ee80000300a00 */
[----:B------:R-:W3:Y:S04]  /*29a40*/  LDL.LU R60, [R1+0x18c4] ;  /* 0x0018c400013c7983 */ /* 0x000ee80000300800 */
        /* <DEDUP_REMOVED lines=10> */
[C---:B------:R-:W-:Y:S08]  /*29af0*/  HMMA.16816.F32 R52, R16.reuse, R4, R52 ;  /* 0x000000041034723c */ /* 0x040ff00000001834 */
[C---:B----4-:R-:W-:Y:S08]  /*29b00*/  HMMA.16816.F32 R36, R16.reuse, R2, R36 ;  /* 0x000000021024723c */ /* 0x050ff00000001824 */
[C---:B------:R-:W-:Y:S08]  /*29b10*/  HMMA.16816.F32 R24, R16.reuse, R6, R28 ;  /* 0x000000061018723c */ /* 0x040ff0000000181c */
[C---:B------:R-:W-:Y:S01]  /*29b20*/  HMMA.16816.F32 R28, R16.reuse, R20, R32 ;  /* 0x00000014101c723c */ /* 0x040fe20000001820 */
        /* <DEDUP_REMOVED lines=8> */
[C---:B0-----:R-:W-:Y:S02]  /*29bb0*/  HMMA.16816.F32 R24, R16.reuse, R14, R40 ;  /* 0x0000000e1018723c */ /* 0x041fe40000001828 */
[----:B------:R-:W-:Y:S04]  /*29bc0*/  STL.64 [R1+0x610], R28 ;  /* 0x0006101c01007387 */ /* 0x000fe80000100a00 */
[----:B------:R-:W-:Y:S04]  /*29bd0*/  STL.64 [R1+0x618], R30 ;  /* 0x0006181e01007387 */ /* 0x000fe80000100a00 */
[----:B------:R-:W-:Y:S09]  /*29be0*/  STL.64 [R1+0x1868], R14 ;  /* 0x0018680e01007387 */ /* 0x000ff20000100a00 */
[----:B------:R-:W-:Y:S04]  /*29bf0*/  STL.64 [R1+0x600], R24 ;  /* 0x0006001801007387 */ /* 0x000fe80000100a00 */
[----:B------:R-:W-:Y:S04]  /*29c00*/  STL.64 [R1+0x608], R26 ;  /* 0x0006081a01007387 */ /* 0x000fe80000100a00 */
[----:B------:R-:W-:Y:S01]  /*29c10*/  STL.64 [R1+0x1860], R12 ;  /* 0x0018600c01007387 */ /* 0x000fe20000100a00 */
[----:B---3--:R-:W-:-:S15]  /*29c20*/  HMMA.16816.F32 R4, R16, R12, R44 ;  /* 0x0000000c1004723c */ /* 0x008fde000000182c */
[----:B------:R-:W-:-:S04]  /*29c30*/  NOP ;  /* 0x0000000000007918 */ /* 0x000fc80000000000 */
[----:B------:R-:W-:Y:S04]  /*29c40*/  STL.64 [R1+0x5f0], R4 ;  /* 0x0005f00401007387 */ /* 0x000fe80000100a00 */
[----:B------:R2:W-:Y:S02]  /*29c50*/  STL.64 [R1+0x5f8], R6 ;  /* 0x0005f80601007387 */ /* 0x0005e40000100a00 */
[----:B--2---:R-:W-:-:S15]  /*29c60*/  HMMA.16816.F32 R4, R16, R10, R48 ;  /* 0x0000000a1004723c */ /* 0x004fde0000001830 */
[----:B------:R-:W-:-:S04]  /*29c70*/  NOP ;  /* 0x0000000000007918 */ /* 0x000fc80000000000 */
        /* <DEDUP_REMOVED lines=60> */
[----:B------:R-:W2:Y:S04]  /*2a040*/  LDL.LU R47, [R1+0x1ac] ;  /* 0x0001ac00012f7983 */ /* 0x000ea80000300800 */
[----:B------:R-:W2:Y:S01]  /*2a050*/  LDL.LU R56, [R1+0x180] ;  /* 0x0001800001387983 */ /* 0x000ea20000300800 */
[----:B------:R-:W-:-:S03]  /*2a060*/  IMAD R23, R59, 0x100, R58 ;  /* 0x000001003b177824 */ /* 0x000fc600078e023a */
[----:B------:R-:W2:Y:S04]  /*2a070*/  LDL.LU R57, [R1+0x184] ;  /* 0x0001840001397983 */ /* 0x000ea80000300800 */
[----:B------:R-:W2:Y:S04]  /*2a080*/  LDL.LU R58, [R1+0x188] ;  /* 0x00018800013a7983 */ /* 0x000ea80000300800 */
[----:B------:R-:W2:Y:S01]  /*2a090*/  LDL.LU R59, [R1+0x18c] ;  /* 0x00018c00013b7983 */ /* 0x000ea20000300800 */
[----:B---3--:R-:W-:Y:S03]  /*2a0a0*/  HMMA.16816.F32 R16, R16, R8, R4 ;  /* 0x000000081010723c */ /* 0x008fe60000001804 */
[----:B------:R-:W3:Y:S04]  /*2a0b0*/  LDL.LU.64 R6, [R1+0x18a8] ;  /* 0x0018a80001067983 */ /* 0x000ee80000300a00 */
[----:B------:R-:W2:Y:S01]  /*2a0c0*/  LDL.LU.64 R4, [R1+0x18a0] ;  /* 0x0018a00001047983 */ /* 0x000ea20000300a00 */
[----:B------:R-:W-:-:S02]  /*2a0d0*/  IMAD R24, R24, 0x100, R25 ;  /* 0x0000010018187824 */ /* 0x000fc400078e0219 */
        /* <DEDUP_REMOVED lines=11> */
[C---:B----4-:R-:W-:Y:S08]  /*2a190*/  HMMA.16816.F32 R36, R16.reuse, R2, R36 ;  /* 0x000000021024723c */ /* 0x050ff00000001824 */
[C---:B------:R-:W-:Y:S08]  /*2a1a0*/  HMMA.16816.F32 R12, R16.reuse, R20, R12 ;  /* 0x00000014100c723c */ /* 0x040ff0000000180c */
        /* <DEDUP_REMOVED lines=18> */
[----:B------:R-:W-:-:S02]  /*2a2d0*/  IMAD R22, R29, 0x100, R28 ;  /* 0x000001001d167824 */ /* 0x000fc400078e021c */
[----:B------:R-:W-:Y:S01]  /*2a2e0*/  IMAD R23, R31, 0x100, R30 ;  /* 0x000001001f177824 */ /* 0x000fe200078e021e */
[----:B--2---:R-:W-:-:S15]  /*2a2f0*/  HMMA.16816.F32 R24, R16, R14, R24 ;  /* 0x0000000e1018723c */ /* 0x004fde0000001818 */
[----:B------:R-:W-:-:S04]  /*2a300*/  NOP ;  /* 0x0000000000007918 */ /* 0x000fc80000000000 */
[----:B------:R-:W-:Y:S04]  /*2a310*/  STL.64 [R1+0x590], R24 ;  /* 0x0005901801007387 */ /* 0x000fe80000100a00 */
[----:B------:R0:W-:Y:S04]  /*2a320*/  STL.64 [R1+0x598], R26 ;  /* 0x0005981a01007387 */ /* 0x0001e80000100a00 */
[----:B------:R-:W-:Y:S04]  /*2a330*/  STL.64 [R1+0x1830], R14 ;  /* 0x0018300e01007387 */ /* 0x000fe80000100a00 */
[----:B---3--:R1:W-:Y:S01]  /*2a340*/  STL.64 [R1+0x1828], R12 ;  /* 0x0018280c01007387 */ /* 0x0083e20000100a00 */
[C---:B0-----:R-:W-:Y:S08]  /*2a350*/  HMMA.16816.F32 R24, R16.reuse, R12, R52 ;  /* 0x0000000c1018723c */ /* 0x041ff00000001834 */
[C---:B-1----:R-:W-:Y:S11]  /*2a360*/  HMMA.16816.F32 R12, R16.reuse, R10, R36 ;  /* 0x0000000a100c723c */ /* 0x042ff60000001824 */
[----:B------:R-:W-:Y:S04]  /*2a370*/  STL.64 [R1+0x580], R24 ;  /* 0x0005801801007387 */ /* 0x000fe80000100a00 */
[----:B------:R-:W-:Y:S04]  /*2a380*/  STL.64 [R1+0x588], R26 ;  /* 0x0005881a01007387 */ /* 0x000fe80000100a00 */
[----:B------:R-:W-:Y:S04]  /*2a390*/  STL.64 [R1+0x570], R12 ;  /* 0x0005700c01007387 */ /* 0x000fe80000100a00 */
[----:B------:R4:W-:Y:S02]  /*2a3a0*/  STL.64 [R1+0x578], R14 ;  /* 0x0005780e01007387 */ /* 0x0009e40000100a00 */
[----:B----4-:R-:W-:Y:S01]  /*2a3b0*/  HMMA.16816.F32 R12, R16, R8, R40 ;  /* 0x00000008100c723c */ /* 0x010fe20000001828 */
[----:B------:R-:W-:-:S02]  /*2a3c0*/  IMAD R24, R33, 0x100, R32 ;  /* 0x0000010021187824 */ /* 0x000fc400078e0220 */
[----:B------:R-:W-:Y:S01]  /*2a3d0*/  IMAD R25, R35, 0x100, R34 ;  /* 0x0000010023197824 */ /* 0x000fe200078e0222 */
[----:B------:R-:W-:Y:S02]  /*2a3e0*/  F2FP.F16.E5M2.UNPACK_B R16, R22 ;  /* 0x00000016ff10723e */ /* 0x000fe400020004ff */
[----:B------:R-:W-:Y:S02]  /*2a3f0*/  F2FP.F16.E5M2.UNPACK_B R17, R23 ;  /* 0x00000017ff11723e */ /* 0x000fe400020004ff */
[----:B------:R-:W-:Y:S02]  /*2a400*/  F2FP.F16.E5M2.UNPACK_B R18, R24 ;  /* 0x00000018ff12723e */ /* 0x000fe400020004ff */
[----:B------:R-:W-:Y:S01]  /*2a410*/  F2FP.F16.E5M2.UNPACK_B R19, R25 ;  /* 0x00000019ff13723e */ /* 0x000fe200020004ff */
[----:B------:R-:W-:Y:S04]  /*2a420*/  STL [R1+0x17f0], R8 ;  /* 0x0017f00801007387 */ /* 0x000fe80000100800 */
[----:B------:R-:W-:Y:S04]  /*2a430*/  STL [R1+0x17ec], R9 ;  /* 0x0017ec0901007387 */ /* 0x000fe80000100800 */
[----:B------:R-:W-:Y:S04]  /*2a440*/  STL.64 [R1+0x760], R12 ;  /* 0x0007600c01007387 */ /* 0x000fe80000100a00 */
[----:B------:R0:W-:Y:S02]  /*2a450*/  STL.64 [R1+0x768], R14 ;  /* 0x0007680e01007387 */ /* 0x0001e40000100a00 */
[C---:B0-----:R-:W-:Y:S08]  /*2a460*/  HMMA.16816.F32 R12, R16.reuse, R4, R44 ;  /* 0x00000004100c723c */ /* 0x041ff0000000182c */
[C---:B------:R-:W-:Y:S01]  /*2a470*/  HMMA.16816.F32 R24, R16.reuse, R2, R48 ;  /* 0x000000021018723c */ /* 0x040fe20000001830 */
[----:B------:R-:W-:Y:S10]  /*2a480*/  STL [R1+0x17f4], R3 ;  /* 0x0017f40301007387 */ /* 0x000ff40000100800 */
[----:B------:R-:W-:Y:S04]  /*2a490*/  STL.64 [R1+0x560], R12 ;  /* 0x0005600c01007387 */ /* 0x000fe80000100a00 */
[----:B------:R0:W-:Y:S02]  /*2a4a0*/  STL.64 [R1+0x568], R14 ;  /* 0x0005680e01007387 */ /* 0x0001e40000100a00 */
[----:B0-----:R-:W-:Y:S02]  /*2a4b0*/  HMMA.16816.F32 R12, R16, R6, R56 ;  /* 0x00000006100c723c */ /* 0x001fe40000001838 */
[----:B------:R-:W-:Y:S04]  /*2a4c0*/  STL.64 [R1+0x550], R24 ;  /* 0x0005501801007387 */ /* 0x000fe80000100a00 */
[----:B------:R-:W-:Y:S04]  /*2a4d0*/  STL.64 [R1+0x558], R26 ;  /* 0x0005581a01007387 */ /* 0x000fe80000100a00 */
[----:B------:R-:W-:Y:S04]  /*2a4e0*/  STL.64 [R1+0x17e0], R6 ;  /* 0x0017e00601007387 */ /* 0x000fe80000100a00 */
[----:B------:R0:W-:Y:S05]  /*2a4f0*/  STL.64 [R1+0x17d8], R4 ;  /* 0x0017d80401007387 */ /* 0x0001ea0000100a00 */
[----:B------:R-:W-:Y:S04]  /*2a500*/  STL.64 [R1+0x540], R12 ;  /* 0x0005400c01007387 */ /* 0x000fe80000100a00 */
[----:B------:R-:W-:Y:S04]  /*2a510*/  STL.64 [R1+0x548], R14 ;  /* 0x0005480e01007387 */ /* 0x000fe80000100a00 */
[----:B------:R-:W2:Y:S04]  /*2a520*/  LDL.LU R56, [R1+0x50] ;  /* 0x0000500001387983 */ /* 0x000ea80000300800 */
[----:B------:R-:W2:Y:S04]  /*2a530*/  LDL.LU R57, [R1+0x54] ;  /* 0x0000540001397983 */ /* 0x000ea80000300800 */
[----:B------:R-:W3:Y:S01]  /*2a540*/  LDL.LU R58, [R1+0x58] ;  /* 0x00005800013a7983 */ /* 0x000ee20000300800 */
[----:B------:R-:W-:-:S03]  /*2a550*/  IMAD.MOV.U32 R59, RZ, RZ, R0 ;  /* 0x000000ffff3b7224 */ /* 0x000fc600078e0000 */
[----:B------:R-:W4:Y:S01]  /*2a560*/  LDL.LU R0, [R1+0x1858] ;  /* 0x0018580001007983 */ /* 0x000f220000300800 */
[----:B------:R-:W-:-:S03]  /*2a570*/  IMAD.MOV.U32 R50, RZ, RZ, R61 ;  /* 0x000000ffff327224 */ /* 0x000fc600078e003d */
[----:B---3--:R-:W-:Y:S04]  /*2a580*/  STL.64 [R1+0x17c0], R58 ;  /* 0x0017c03a01007387 */ /* 0x008fe80000100a00 */
[----:B--2---:R-:W-:Y:S04]  /*2a590*/  STL.64 [R1+0x17b8], R56 ;  /* 0x0017b83801007387 */ /* 0x004fe80000100a00 */
[----:B------:R-:W2:Y:S04]  /*2a5a0*/  LDL.LU R48, [R1+0xd0] ;  /* 0x0000d00001307983 */ /* 0x000ea80000300800 */
[----:B------:R-:W2:Y:S01]  /*2a5b0*/  LDL.LU R49, [R1+0xd4] ;  /* 0x0000d40001317983 */ /* 0x000ea20000300800 */
[----:B------:R-:W-:-:S03]  /*2a5c0*/  IMAD.MOV.U32 R51, RZ, RZ, R60 ;  /* 0x000000ffff337224 */ /* 0x000fc600078e003c */
[----:B------:R-:W3:Y:S04]  /*2a5d0*/  LDL.LU R61, [R1+0x1854] ;  /* 0x00185400013d7983 */ /* 0x000ee80000300800 */
[----:B------:R-:W3:Y:S04]  /*2a5e0*/  LDL.LU R60, [R1+0x1850] ;  /* 0x00185000013c7983 */ /* 0x000ee80000300800 */
[----:B------:R-:W-:Y:S04]  /*2a5f0*/  STL.64 [R1+0x17d0], R50 ;  /* 0x0017d03201007387 */ /* 0x000fe80000100a00 */
[----:B--2---:R-:W-:Y:S04]  /*2a600*/  STL.64 [R1+0x17c8], R48 ;  /* 0x0017c83001007387 */ /* 0x004fe80000100a00 */
[----:B------:R-:W2:Y:S04]  /*2a610*/  LDL.LU R44, [R1+0xe0] ;  /* 0x0000e000012c7983 */ /* 0x000ea80000300800 */
[----:B------:R-:W2:Y:S04]  /*2a620*/  LDL.LU R45, [R1+0xe4] ;  /* 0x0000e400012d7983 */ /* 0x000ea80000300800 */
[----:B------:R-:W2:Y:S01]  /*2a630*/  LDL.LU R46, [R1+0xe8] ;  /* 0x0000e800012e7983 */ /* 0x000ea20000300800 */
[----:B----4-:R-:W-:-:S03]  /*2a640*/  IMAD.MOV.U32 R47, RZ, RZ, R0 ;  /* 0x000000ffff2f7224 */ /* 0x010fc600078e0000 */
[----:B------:R-:W4:Y:S04]  /*2a650*/  LDL.LU R0, [R1+0x184c] ;  /* 0x00184c0001007983 */ /* 0x000f280000300800 */
[----:B--2---:R-:W-:Y:S04]  /*2a660*/  STL.64 [R1+0x1800], R46 ;  /* 0x0018002e01007387 */ /* 0x004fe80000100a00 */
[----:B------:R1:W-:Y:S04]  /*2a670*/  STL.64 [R1+0x17f8], R44 ;  /* 0x0017f82c01007387 */ /* 0x0003e80000100a00 */
[----:B------:R-:W2:Y:S04]  /*2a680*/  LDL.LU R40, [R1+0xf0] ;  /* 0x0000f00001287983 */ /* 0x000ea80000300800 */
[----:B------:R-:W2:Y:S01]  /*2a690*/  LDL.LU R41, [R1+0xf4] ;  /* 0x0000f40001297983 */ /* 0x000ea20000300800 */
[----:B---3--:R-:W-:-:S02]  /*2a6a0*/  IMAD.MOV.U32 R42, RZ, RZ, R60 ;  /* 0x000000ffff2a7224 */ /* 0x008fc400078e003c */
[----:B------:R-:W-:Y:S01]  /*2a6b0*/  IMAD.MOV.U32 R43, RZ, RZ, R61 ;  /* 0x000000ffff2b7224 */ /* 0x000fe200078e003d */
[----:B------:R-:W3:Y:S04]  /*2a6c0*/  LDL.LU R60, [R1+0x1848] ;  /* 0x00184800013c7983 */ /* 0x000ee80000300800 */
[----:B------:R-:W3:Y:S04]  /*2a6d0*/  LDL.LU R61, [R1+0x1844] ;  /* 0x00184400013d7983 */ /* 0x000ee80000300800 */
[----:B------:R-:W-:Y:S01]  /*2a6e0*/  STL.64 [R1+0x1810], R42 ;  /* 0x0018102a01007387 */ /* 0x000fe20000100a00 */
[----:B----4-:R-:W-:-:S03]  /*2a6f0*/  IMAD.MOV.U32 R34, RZ, RZ, R0 ;  /* 0x000000ffff227224 */ /* 0x010fc600078e0000 */
        /* <DEDUP_REMOVED lines=9> */
[----:B------:R-:W4:Y:S01]  /*2a790*/  LDL.LU R6, [R1+0x68] ;  /* 0x0000680001067983 */ /* 0x000f220000300800 */
[----:B------:R-:W-:-:S03]  /*2a7a0*/  IMAD.MOV.U32 R7, RZ, RZ, R0 ;  /* 0x000000ffff077224 */ /* 0x000fc600078e0000 */
[----:B------:R-:W2:Y:S04]  /*2a7b0*/  LDL.LU R0, [R1+0x183c] ;  /* 0x00183c0001007983 */ /* 0x000ea80000300800 */
[----:B-1----:R-:W3:Y:S04]  /*2a7c0*/  LDL.LU R44, [R1+0x140] ;  /* 0x00014000012c7983 */ /* 0x002ee80000300800 */
[----:B------:R-:W3:Y:S04]  /*2a7d0*/  LDL.LU R45, [R1+0x144] ;  /* 0x00014400012d7983 */ /* 0x000ee80000300800 */
[----:B------:R-:W3:Y:S04]  /*2a7e0*/  LDL.LU R46, [R1+0x148] ;  /* 0x00014800012e7983 */ /* 0x000ee80000300800 */
[----:B------:R-:W3:Y:S04]  /*2a7f0*/  LDL.LU R47, [R1+0x14c] ;  /* 0x00014c00012f7983 */ /* 0x000ee80000300800 */
[----:B------:R-:W3:Y:S04]  /*2a800*/  LDL.LU R40, [R1+0x150] ;  /* 0x0001500001287983 */ /* 0x000ee80000300800 */
[----:B------:R-:W3:Y:S04]  /*2a810*/  LDL.LU R41, [R1+0x154] ;  /* 0x0001540001297983 */ /* 0x000ee80000300800 */
[----:B------:R-:W3:Y:S01]  /*2a820*/  LDL.LU R42, [R1+0x158] ;  /* 0x00015800012a7983 */ /* 0x000ee20000300800 */
[----:B--2---:R-:W-:-:S03]  /*2a830*/  IMAD.MOV.U32 R43, RZ, RZ, R0 ;  /* 0x000000ffff2b7224 */ /* 0x004fc600078e0000 */
        /* <DEDUP_REMOVED lines=14> */
[----:B---3--:R-:W-:-:S02]  /*2a920*/  IMAD.MOV.U32 R39, RZ, RZ, R60 ;  /* 0x000000ffff277224 */ /* 0x008fc400078e003c */
[----:B------:R-:W-:Y:S02]  /*2a930*/  IMAD.MOV.U32 R38, RZ, RZ, R61 ;  /* 0x000000ffff267224 */ /* 0x000fe400078e003d */
[----:B--2---:R-:W-:Y:S02]  /*2a940*/  IMAD.MOV.U32 R15, RZ, RZ, R0 ;  /* 0x000000ffff0f7224 */ /* 0x004fe400078e0000 */
[----:B------:R-:W2:Y:S04]  /*2a950*/  LDL.LU R0, [R1+0x1720] ;  /* 0x0017200001007983 */ /* 0x000ea80000300800 */
[----:B------:R-:W2:Y:S04]  /*2a960*/  LDL.LU R25, [R1+0x171c] ;  /* 0x00171c0001197983 */ /* 0x000ea80000300800 */
[----:B------:R-:W3:Y:S04]  /*2a970*/  LDL.LU R56, [R1+0x120] ;  /* 0x0001200001387983 */ /* 0x000ee80000300800 */
[----:B------:R-:W3:Y:S04]  /*2a980*/  LDL.LU R57, [R1+0x124] ;  /* 0x0001240001397983 */ /* 0x000ee80000300800 */
[----:B------:R-:W3:Y:S04]  /*2a990*/  LDL.LU R58, [R1+0x128] ;  /* 0x00012800013a7983 */ /* 0x000ee80000300800 */
[----:B------:R-:W3:Y:S01]  /*2a9a0*/  LDL.LU R59, [R1+0x12c] ;  /* 0x00012c00013b7983 */ /* 0x000ee20000300800 */
[C---:B----4-:R-:W-:Y:S03]  /*2a9b0*/  HMMA.16816.F32 R12, R16.reuse, R20, R12 ;  /* 0x00000014100c723c */ /* 0x050fe6000000180c */
[----:B------:R-:W4:Y:S04]  /*2a9c0*/  LDL.LU R48, [R1+0x130] ;  /* 0x0001300001307983 */ /* 0x000f280000300800 */
        /* <DEDUP_REMOVED lines=21> */
[----:B------:R-:W-:Y:S01]  /*2ab20*/  HMMA.16816.F32 R44, R16, R10, R44 ;  /* 0x0000000a102c723c */ /* 0x000fe2000000182c */
[----:B------:R-:W-:-:S02]  /*2ab30*/  IMAD R22, R22, 0x100, R3 ;  /* 0x0000010016167824 */ /* 0x000fc400078e0203 */
[----:B------:R-:W-:Y:S02]  /*2ab40*/  IMAD R23, R23, 0x100, R8 ;  /* 0x0000010017177824 */ /* 0x000fe400078e0208 */
[----:B------:R-:W-:-:S03]  /*2ab50*/  IMAD R24, R24, 0x100, R9 ;  /* 0x0000010018187824 */ /* 0x000fc600078e0209 */
        /* <DEDUP_REMOVED lines=12> */
[----:B0-----:R-:W2:Y:S04]  /*2ac20*/  LDL.LU.64 R46, [R1+0x1800] ;  /* 0x00180000012e7983 */ /* 0x001ea80000300a00 */
[----:B------:R-:W2:Y:S04]  /*2ac30*/  LDL.LU.64 R44, [R1+0x17f8] ;  /* 0x0017f800012c7983 */ /* 0x000ea80000300a00 */
[----:B------:R-:W2:Y:S04]  /*2ac40*/  LDL.LU R3, [R1+0x17f4] ;  /* 0x0017f40001037983 */ /* 0x000ea80000300800 */
[----:B------:R-:W2:Y:S04]  /*2ac50*/  LDL.LU R8, [R1+0x17f0] ;  /* 0x0017f00001087983 */ /* 0x000ea80000300800 */
[----:B------:R-:W2:Y:S01]  /*2ac60*/  LDL.LU R9, [R1+0x17ec] ;  /* 0x0017ec0001097983 */ /* 0x000ea20000300800 */
[----:B------:R-:W-:-:S03]  /*2ac70*/  IMAD R25, R25, 0x100, R0 ;  /* 0x0000010019197824 */ /* 0x000fc600078e0200 */
[----:B------:R-:W3:Y:S01]  /*2ac80*/  LDL.LU R0, [R1+0x17e8] ;  /* 0x0017e80001007983 */ /* 0x000ee20000300800 */
[----:B--2---:R-:W-:Y:S03]  /*2ac90*/  HMMA.16816.F32 R16, R16, R8, R4 ;  /* 0x000000081010723c */ /* 0x004fe60000001804 */
[----:B------:R-:W2:Y:S04]  /*2aca0*/  LDL.LU.64 R6, [R1+0x17e0] ;  /* 0x0017e00001067983 */ /* 0x000ea80000300a00 */
[----:B------:R-:W4:-:S12]  /*2acb0*/  LDL.LU.64 R4, [R1+0x17d8] ;  /* 0x0017d80001047983 */ /* 0x000f180000300a00 */
[----:B------:R0:W-:Y:S04]  /*2acc0*/  STL.64 [R1+0x750], R16 ;  /* 0x0007501001007387 */ /* 0x0001e80000100a00 */
[----:B------:R1:W-:Y:S01]  /*2acd0*/  STL.64 [R1+0x758], R18 ;  /* 0x0007581201007387 */ /* 0x0003e20000100a00 */
[----:B0-----:R-:W-:Y:S02]  /*2ace0*/  F2FP.F16.E5M2.UNPACK_B R16, R22 ;  /* 0x00000016ff10723e */ /* 0x001fe400020004ff */
[----:B------:R-:W-:Y:S02]  /*2acf0*/  F2FP.F16.E5M2.UNPACK_B R17, R23 ;  /* 0x00000017ff11723e */ /* 0x000fe400020004ff */
[----:B-1----:R-:W-:Y:S02]  /*2ad00*/  F2FP.F16.E5M2.UNPACK_B R18, R24 ;  /* 0x00000018ff12723e */ /* 0x002fe400020004ff */
[----:B------:R-:W-:Y:S01]  /*2ad10*/  F2FP.F16.E5M2.UNPACK_B R19, R25 ;  /* 0x00000019ff13723e */ /* 0x000fe200020004ff */
[----:B------:R-:W2:Y:S04]  /*2ad20*/  LDL.LU R22, [R1+0x1730] ;  /* 0x0017300001167983 */ /* 0x000ea80000300800 */
[----:B------:R-:W2:Y:S04]  /*2ad30*/  LDL.LU R23, [R1+0x1724] ;  /* 0x0017240001177983 */ /* 0x000ea80000300800 */
[----:B------:R-:W2:Y:S01]  /*2ad40*/  LDL.LU R24, [R1+0x1728] ;  /* 0x0017280001187983 */ /* 0x000ea20000300800 */
[C---:B------:R-:W-:Y:S08]  /*2ad50*/  HMMA.16816.F32 R56, R16.reuse, R2, R56 ;  /* 0x000000021038723c */ /* 0x040ff00000001838 */
[----:B----4-:R-:W-:-:S15]  /*2ad60*/  HMMA.16816.F32 R48, R16, R4, R48 ;  /* 0x000000041030723c */ /* 0x010fde0000001830 */
[----:B------:R-:W-:-:S04]  /*2ad70*/  NOP ;  /* 0x0000000000007918 */ /* 0x000fc80000000000 */
[----:B------:R-:W-:Y:S04]  /*2ad80*/  STL.64 [R1+0x4f0], R48 ;  /* 0x0004f03001007387 */ /* 0x000fe80000100a00 */
[----:B------:R0:W-:Y:S04]  /*2ad90*/  STL.64 [R1+0x4f8], R50 ;  /* 0x0004f83201007387 */ /* 0x0001e80000100a00 */
[----:B0-----:R-:W4:Y:S04]  /*2ada0*/  LDL.LU.64 R50, [R1+0x17d0] ;  /* 0x0017d00001327983 */ /* 0x001f280000300a00 */
[----:B------:R-:W4:Y:S04]  /*2adb0*/  LDL.LU.64 R48, [R1+0x17c8] ;  /* 0x0017c80001307983 */ /* 0x000f280000300a00 */
[----:B------:R-:W-:Y:S04]  /*2adc0*/  STL.64 [R1+0x4e0], R56 ;  /* 0x0004e03801007387 */ /* 0x000fe80000100a00 */
[----:B------:R0:W-:Y:S04]  /*2add0*/  STL.64 [R1+0x4e8], R58 ;  /* 0x0004e83a01007387 */ /* 0x0001e80000100a00 */
[----:B0-----:R-:W4:Y:S04]  /*2ade0*/  LDL.LU.64 R58, [R1+0x17c0] ;  /* 0x0017c000013a7983 */ /* 0x001f280000300a00 */
[----:B------:R-:W4:Y:S01]  /*2adf0*/  LDL.LU.64 R56, [R1+0x17b8] ;  /* 0x0017b80001387983 */ /* 0x000f220000300a00 */
[C---:B--2---:R-:W-:Y:S08]  /*2ae00*/  HMMA.16816.F32 R36, R16.reuse, R6, R36 ;  /* 0x000000061024723c */ /* 0x044ff00000001824 */
[C---:B------:R-:W-:Y:S08]  /*2ae10*/  HMMA.16816.F32 R32, R16.reuse, R20, R32 ;  /* 0x000000141020723c */ /* 0x040ff00000001820 */
[C---:B---3--:R-:W-:Y:S08]  /*2ae20*/  HMMA.16816.F32 R40, R16.reuse, R14, R40 ;  /* 0x0000000e1028723c */ /* 0x048ff00000001828 */
[----:B------:R-:W-:Y:S01]  /*2ae30*/  HMMA.16816.F32 R44, R16, R12, R44 ;  /* 0x0000000c102c723c */ /* 0x000fe2000000182c */
[----:B------:R-:W-:Y:S04]  /*2ae40*/  STL.64 [R1+0x4d0], R36 ;  /* 0x0004d02401007387 */ /* 0x000fe80000100a00 */
[----:B------:R0:W-:Y:S04]  /*2ae50*/  STL.64 [R1+0x4d8], R38 ;  /* 0x0004d82601007387 */ /* 0x0001e80000100a00 */
[----:B0-----:R-:W2:Y:S04]  /*2ae60*/  LDL.LU.64 R38, [R1+0x17b0] ;  /* 0x0017b00001267983 */ /* 0x001ea80000300a00 */
[----:B------:R-:W2:Y:S04]  /*2ae70*/  LDL.LU.64 R36, [R1+0x17a8] ;  /* 0x0017a80001247983 */ /* 0x000ea80000300a00 */
[----:B------:R-:W-:Y:S04]  /*2ae80*/  STL.64 [R1+0x4c0], R32 ;  /* 0x0004c02001007387 */ /* 0x000fe80000100a00 */
[----:B------:R0:W-:Y:S01]  /*2ae90*/  STL.64 [R1+0x4c8], R34 ;  /* 0x0004c82201007387 */ /* 0x0001e20000100a00 */
[----:B------:R-:W-:-:S03]  /*2aea0*/  IMAD R25, R23, 0x100, R24 ;  /* 0x0000010017197824 */ /* 0x000fc600078e0218 */
[----:B0-----:R-:W3:Y:S04]  /*2aeb0*/  LDL.LU.64 R34, [R1+0x17a0] ;  /* 0x0017a00001227983 */ /* 0x001ee80000300a00 */
[----:B------:R-:W3:Y:S04]  /*2aec0*/  LDL.LU.64 R32, [R1+0x1798] ;  /* 0x0017980001207983 */ /* 0x000ee80000300a00 */
[----:B------:R-:W-:Y:S04]  /*2aed0*/  STL.64 [R1+0x4b0], R40 ;  /* 0x0004b02801007387 */ /* 0x000fe80000100a00 */
[----:B------:R0:W-:Y:S01]  /*2aee0*/  STL.64 [R1+0x4b8], R42 ;  /* 0x0004b82a01007387 */ /* 0x0001e20000100a00 */
[----:B------:R-:W-:-:S02]  /*2aef0*/  IMAD R24, R26, 0x100, R22 ;  /* 0x000001001a187824 */ /* 0x000fc400078e0216 */
[----:B------:R-:W-:Y:S01]  /*2af00*/  IMAD R22, R0, 0x100, R61 ;  /* 0x0000010000167824 */ /* 0x000fe200078e023d */
[----:B0-----:R-:W2:Y:S04]  /*2af10*/  LDL.LU.64 R42, [R1+0x1790] ;  /* 0x00179000012a7983 */ /* 0x001ea80000300a00 */
[----:B------:R-:W2:Y:S04]  /*2af20*/  LDL.LU.64 R40, [R1+0x1788] ;  /* 0x0017880001287983 */ /* 0x000ea80000300a00 */
[----:B------:R-:W-:Y:S04]  /*2af30*/  STL.64 [R1+0x4a0], R44 ;  /* 0x0004a02c01007387 */ /* 0x000fe80000100a00 */
[----:B------:R0:W-:Y:S04]  /*2af40*/  STL.64 [R1+0x4a8], R46 ;  /* 0x0004a82e01007387 */ /* 0x0001e80000100a00 */
[----:B0-----:R-:W2:Y:S04]  /*2af50*/  LDL.LU.64 R46, [R1+0x1780] ;  /* 0x00178000012e7983 */ /* 0x001ea80000300a00 */
[----:B------:R-:W2:Y:S01]  /*2af60*/  LDL.LU.64 R44, [R1+0x1778] ;  /* 0x00177800012c7983 */ /* 0x000ea20000300a00 */
[C---:B----4-:R-:W-:Y:S08]  /*2af70*/  HMMA.16816.F32 R48, R16.reuse, R10, R48 ;  /* 0x0000000a1030723c */ /* 0x050ff00000001830 */
[----:B------:R-:W-:Y:S11]  /*2af80*/  HMMA.16816.F32 R16, R16, R8, R56 ;  /* 0x000000081010723c */ /* 0x000ff60000001838 */
[----:B------:R-:W-:Y:S04]  /*2af90*/  STL.64 [R1+0xb0], R48 ;  /* 0x0000b03001007387 */ /* 0x000fe80000100a00 */
[----:B------:R0:W-:Y:S04]  /*2afa0*/  STL.64 [R1+0xb8], R50 ;  /* 0x0000b83201007387 */ /* 0x0001e80000100a00 */
[----:B0-----:R-:W4:Y:S04]  /*2afb0*/  LDL.LU.64 R50, [R1+0x1770] ;  /* 0x0017700001327983 */ /* 0x001f280000300a00 */
[----:B------:R-:W4:Y:S04]  /*2afc0*/  LDL.LU.64 R48, [R1+0x1768] ;  /* 0x0017680001307983 */ /* 0x000f280000300a00 */
[----:B------:R1:W5:Y:S04]  /*2afd0*/  LDL.LU R0, [R1+0x1760] ;  /* 0x0017600001007983 */ /* 0x0003680000300800 */
[----:B------:R-:W2:Y:S04]  /*2afe0*/  LDL.LU.64 R58, [R1+0x1758] ;  /* 0x00175800013a7983 */ /* 0x000ea80000300a00 */
[----:B------:R-:W2:Y:S01]  /*2aff0*/  LDL.LU.64 R56, [R1+0x1750] ;  /* 0x0017500001387983 */ /* 0x000ea20000300a00 */
[----:B------:R-:W-:-:S03]  /*2b000*/  IMAD R23, R60, 0x100, R27 ;  /* 0x000001003c177824 */ /* 0x000fc600078e021b */
[----:B------:R0:W-:Y:S04]  /*2b010*/  STL.64 [R1+0x740], R16 ;  /* 0x0007401001007387 */ /* 0x0001e80000100a00 */
[----:B------:R1:W-:Y:S01]  /*2b020*/  STL.64 [R1+0x748], R18 ;  /* 0x0007481201007387 */ /* 0x0003e20000100a00 */
[----:B0-----:R-:W-:Y:S02]  /*2b030*/  F2FP.F16.E5M2.UNPACK_B R16, R25 ;  /* 0x00000019ff10723e */ /* 0x001fe400020004ff */
[----:B------:R-:W-:Y:S02]  /*2b040*/  F2FP.F16.E5M2.UNPACK_B R17, R24 ;  /* 0x00000018ff11723e */ /* 0x000fe400020004ff */
[----:B-1----:R-:W-:Y:S02]  /*2b050*/  F2FP.F16.E5M2.UNPACK_B R18, R23 ;  /* 0x00000017ff12723e */ /* 0x002fe400020004ff */
[----:B------:R-:W-:-:S07]  /*2b060*/  F2FP.F16.E5M2.UNPACK_B R19, R22 ;  /* 0x00000016ff13723e */ /* 0x000fce00020004ff */
[C---:B------:R-:W-:Y:S08]  /*2b070*/  HMMA.16816.F32 R52, R16.reuse, R4, R52 ;  /* 0x000000041034723c */ /* 0x040ff00000001834 */
[C---:B------:R-:W-:Y:S11]  /*2b080*/  HMMA.16816.F32 R28, R16.reuse, R2, R28 ;  /* 0x00000002101c723c */ /* 0x040ff6000000181c */
[----:B------:R-:W-:Y:S04]  /*2b090*/  STL.64 [R1+0x3c0], R52 ;  /* 0x0003c03401007387 */ /* 0x000fe80000100a00 */
[----:B------:R-:W-:Y:S01]  /*2b0a0*/  STL.64 [R1+0x3c8], R54 ;  /* 0x0003c83601007387 */ /* 0x000fe20000100a00 */
[C---:B--2---:R-:W-:Y:S08]  /*2b0b0*/  HMMA.16816.F32 R24, R16.reuse, R6, R56 ;  /* 0x000000061018723c */ /* 0x044ff00000001838 */
[C---:B----4-:R-:W-:Y:S01]  /*2b0c0*/  HMMA.16816.F32 R20, R16.reuse, R20, R48 ;  /* 0x000000141014723c */ /* 0x050fe20000001830 */
[----:B------:R-:W2:Y:S04]  /*2b0d0*/  LDL.LU R7, [R1+0x988] ;  /* 0x0009880001077983 */ /* 0x000ea80000300800 */
[----:B------:R-:W-:Y:S04]  /*2b0e0*/  STL.64 [R1+0x3b0], R28 ;  /* 0x0003b01c01007387 */ /* 0x000fe80000100a00 */
[----:B------:R-:W-:Y:S04]  /*2b0f0*/  STL.64 [R1+0x3b8], R30 ;  /* 0x0003b81e01007387 */ /* 0x000fe80000100a00 */
[----:B------:R-:W4:Y:S04]  /*2b100*/  LDL.LU R56, [R1+0x80c] ;  /* 0x00080c0001387983 */ /* 0x000f280000300800 */
[----:B------:R-:W-:Y:S04]  /*2b110*/  STL.64 [R1+0x3a0], R24 ;  /* 0x0003a01801007387 */ /* 0x000fe80000100a00 */
[----:B------:R-:W-:Y:S04]  /*2b120*/  STL.64 [R1+0x3a8], R26 ;  /* 0x0003a81a01007387 */ /* 0x000fe80000100a00 */
[----:B------:R-:W4:Y:S04]  /*2b130*/  LDL.LU R57, [R1+0x814] ;  /* 0x0008140001397983 */ /* 0x000f280000300800 */
[----:B------:R-:W4:Y:S04]  /*2b140*/  LDL.LU R58, [R1+0x81c] ;  /* 0x00081c00013a7983 */ /* 0x000f280000300800 */
[----:B------:R-:W4:Y:S04]  /*2b150*/  LDL.LU R59, [R1+0x824] ;  /* 0x00082400013b7983 */ /* 0x000f280000300800 */
[----:B------:R-:W4:Y:S04]  /*2b160*/  LDL.LU R60, [R1+0x121c] ;  /* 0x00121c00013c7983 */ /* 0x000f280000300800 */
[----:B------:R-:W4:Y:S04]  /*2b170*/  LDL.LU R2, [R1+0x1214] ;  /* 0x0012140001027983 */ /* 0x000f280000300800 */
[----:B------:R-:W4:Y:S04]  /*2b180*/  LDL.LU R3, [R1+0x808] ;  /* 0x0008080001037983 */ /* 0x000f280000300800 */
[----:B------:R-:W-:Y:S04]  /*2b190*/  STL.64 [R1+0x390], R20 ;  /* 0x0003901401007387 */ /* 0x000fe80000100a00 */
[----:B------:R0:W-:Y:S04]  /*2b1a0*/  STL.64 [R1+0x398], R22 ;  /* 0x0003981601007387 */ /* 0x0001e80000100a00 */
        /* <DEDUP_REMOVED lines=12> */
[C---:B------:R-:W-:Y:S03]  /*2b270*/  HMMA.16816.F32 R44, R16.reuse, R14, R44 ;  /* 0x0000000e102c723c */ /* 0x040fe6000000182c */
[----:B------:R-:W4:Y:S04]  /*2b280*/  LDL.LU R27, [R1+0x11dc] ;  /* 0x0011dc00011b7983 */ /* 0x000f280000300800 */
[----:B------:R-:W4:Y:S01]  /*2b290*/  LDL.LU R28, [R1+0x1200] ;  /* 0x00120000011c7983 */ /* 0x000f220000300800 */
[C---:B------:R-:W-:Y:S08]  /*2b2a0*/  HMMA.16816.F32 R40, R16.reuse, R12, R40 ;  /* 0x0000000c1028723c */ /* 0x040ff00000001828 */
[C---:B---3--:R-:W-:Y:S03]  /*2b2b0*/  HMMA.16816.F32 R12, R16.reuse, R10, R32 ;  /* 0x0000000a100c723c */ /* 0x048fe60000001820 */
[----:B------:R-:W-:Y:S04]  /*2b2c0*/  STL.64 [R1+0x380], R44 ;  /* 0x0003802c01007387 */ /* 0x000fe80000100a00 */
[----:B------:R-:W-:Y:S04]  /*2b2d0*/  STL.64 [R1+0x388], R46 ;  /* 0x0003882e01007387 */ /* 0x000fe80000100a00 */
[----:B------:R-:W3:Y:S04]  /*2b2e0*/  LDL.LU R29, [R1+0x11d4] ;  /* 0x0011d400011d7983 */ /* 0x000ee80000300800 */
[----:B------:R-:W3:Y:S04]  /*2b2f0*/  LDL.LU R30, [R1+0x11f8] ;  /* 0x0011f800011e7983 */ /* 0x000ee80000300800 */
[----:B------:R-:W3:Y:S01]  /*2b300*/  LDL.LU R31, [R1+0x11cc] ;  /* 0x0011cc00011f7983 */ /* 0x000ee20000300800 */
[----:B------:R-:W-:Y:S03]  /*2b310*/  HMMA.16816.F32 R8, R16, R8, R36 ;  /* 0x000000081008723c */ /* 0x000fe60000001824 */
[----:B------:R-:W-:Y:S04]  /*2b320*/  STL.64 [R1+0x370], R40 ;  /* 0x0003702801007387 */ /* 0x000fe80000100a00 */
[----:B------:R-:W-:Y:S04]  /*2b330*/  STL.64 [R1+0x378], R42 ;  /* 0x0003782a01007387 */ /* 0x000fe80000100a00 */
[----:B------:R-:W-:Y:S04]  /*2b340*/  STL.64 [R1+0x360], R12 ;  /* 0x0003600c01007387 */ /* 0x000fe80000100a00 */
[----:B------:R-:W-:Y:S01]  /*2b350*/  STL.64 [R1+0x368], R14 ;  /* 0x0003680e01007387 */ /* 0x000fe20000100a00 */
[----:B--2---:R-:W-:Y:S01]  /*2b360*/  VIADD R7, R7, 0x1 ;  /* 0x0000000107077836 */ /* 0x004fe20000000000 */
[----:B----4-:R-:W-:-:S04]  /*2b370*/  IADD3 R56, P4, PT, R56, UR25, RZ ;  /* 0x0000001938387c10 */ /* 0x010fc8000ff9e0ff */
[----:B------:R-:W-:Y:S04]  /*2b380*/  STL [R1+0x988], R7 ;  /* 0x0009880701007387 */ /* 0x000fe80000100800 */
[----:B------:R-:W-:Y:S04]  /*2b390*/  STL.64 [R1+0xa0], R8 ;  /* 0x0000a00801007387 */ /* 0x000fe80000100a00 */
[----:B------:R-:W-:Y:S04]  /*2b3a0*/  STL.64 [R1+0xa8], R10 ;  /* 0x0000a80a01007387 */ /* 0x000fe80000100a00 */
[----:B------:R-:W-:Y:S01]  /*2b3b0*/  STL [R1+0x80c], R56 ;  /* 0x00080c3801007387 */ /* 0x000fe20000100800 */
[----:B------:R-:W-:-:S02]  /*2b3c0*/  IADD3 R57, P5, PT, R57, UR25, RZ ;  /* 0x0000001939397c10 */ /* 0x000fc4000ffbe0ff */
[----:B------:R-:W-:Y:S02]  /*2b3d0*/  IADD3 R58, P6, PT, R58, UR25, RZ ;  /* 0x000000193a3a7c10 */ /* 0x000fe4000ffde0ff */
[----:B------:R-:W-:Y:S01]  /*2b3e0*/  IADD3 R60, P2, PT, R60, UR25, RZ ;  /* 0x000000193c3c7c10 */ /* 0x000fe2000ff5e0ff */
[----:B------:R-:W-:Y:S04]  /*2b3f0*/  STL [R1+0x814], R57 ;  /* 0x0008143901007387 */ /* 0x000fe80000100800 */
[----:B------:R0:W-:Y:S04]  /*2b400*/  STL [R1+0x121c], R60 ;  /* 0x00121c3c01007387 */ /* 0x0001e80000100800 */
[----:B------:R-:W-:Y:S01]  /*2b410*/  STL [R1+0x81c], R58 ;  /* 0x00081c3a01007387 */ /* 0x000fe20000100800 */
[----:B------:R-:W-:-:S02]  /*2b420*/  IADD3 R59, P1, PT, R59, UR25, RZ ;  /* 0x000000193b3b7c10 */ /* 0x000fc4000ff3e0ff */
[----:B------:R-:W-:Y:S02]  /*2b430*/  IADD3 R2, P3, PT, R2, UR25, RZ ;  /* 0x0000001902027c10 */ /* 0x000fe4000ff7e0ff */
[----:B------:R-:W-:Y:S02]  /*2b440*/  IADD3.X R3, PT, PT, R3, UR26, RZ, P4, !PT ;  /* 0x0000001a03037c10 */ /* 0x000fe4000a7fe4ff */
[----:B------:R-:W-:Y:S02]  /*2b450*/  IADD3 R4, P4, PT, R4, UR25, RZ ;  /* 0x0000001904047c10 */ /* 0x000fe4000ff9e0ff */
[----:B------:R-:W-:Y:S01]  /*2b460*/  IADD3.X R5, PT, PT, R5, UR26, RZ, P5, !PT ;  /* 0x0000001a05057c10 */ /* 0x000fe2000affe4ff */
[----:B0-----:R-:W2:Y:S04]  /*2b470*/  LDL.LU R60, [R1+0x11f0] ;  /* 0x0011f000013c7983 */ /* 0x001ea80000300800 */
[----:B------:R-:W-:Y:S04]  /*2b480*/  STL [R1+0x824], R59 ;  /* 0x0008243b01007387 */ /* 0x000fe80000100800 */
[----:B------:R-:W-:Y:S01]  /*2b490*/  STL [R1+0x1214], R2 ;  /* 0x0012140201007387 */ /* 0x000fe20000100800 */
[----:B------:R-:W-:-:S02]  /*2b4a0*/  IADD3 R22, P5, PT, R22, UR25, RZ ;  /* 0x0000001916167c10 */ /* 0x000fc4000ffbe0ff */
[----:B------:R-:W-:Y:S01]  /*2b4b0*/  IADD3.X R23, PT, PT, R23, UR26, RZ, P6, !PT ;  /* 0x0000001a17177c10 */ /* 0x000fe2000b7fe4ff */
[----:B------:R-:W-:Y:S01]  /*2b4c0*/  STL [R1+0x808], R3 ;  /* 0x0008080301007387 */ /* 0x000fe20000100800 */
[----:B------:R-:W-:-:S03]  /*2b4d0*/  IADD3 R24, P6, PT, R24, UR25, RZ ;  /* 0x0000001918187c10 */ /* 0x000fc6000ffde0ff */
[----:B------:R-:W-:Y:S01]  /*2b4e0*/  STL [R1+0x120c], R4 ;  /* 0x00120c0401007387 */ /* 0x000fe20000100800 */
[----:B------:R-:W-:-:S03]  /*2b4f0*/  IADD3.X R25, PT, PT, R25, UR26, RZ, P1, !PT ;  /* 0x0000001a19197c10 */ /* 0x000fc60008ffe4ff */
        /* <DEDUP_REMOVED lines=9> */
[----:B------:R-:W-:-:S03]  /*2b590*/  IADD3.X R55, PT, PT, R55, UR26, RZ, P3, !PT ;  /* 0x0000001a37377c10 */ /* 0x000fc60009ffe4ff */
[----:B------:R-:W-:Y:S04]  /*2b5a0*/  STL [R1+0x11f4], R52 ;  /* 0x0011f43401007387 */ /* 0x000fe80000100800 */
[----:B------:R-:W-:Y:S04]  /*2b5b0*/  STL [R1+0x1218], R53 ;  /* 0x0012183501007387 */ /* 0x000fe80000100800 */
[----:B------:R-:W-:Y:S04]  /*2b5c0*/  STL [R1+0x11ec], R54 ;  /* 0x0011ec3601007387 */ /* 0x000fe80000100800 */
[----:B------:R0:W-:Y:S04]  /*2b5d0*/  STL [R1+0x1208], R61 ;  /* 0x0012083d01007387 */ /* 0x0001e80000100800 */
[----:B------:R-:W-:Y:S04]  /*2b5e0*/  STL [R1+0x1210], R55 ;  /* 0x0012103701007387 */ /* 0x000fe80000100800 */
[----:B0-----:R-:W4:Y:S01]  /*2b5f0*/  LDL.LU R61, [R1+0x11c4] ;  /* 0x0011c400013d7983 */ /* 0x001f220000300800 */
[----:B------:R-:W-:-:S02]  /*2b600*/  IADD3 R26, P3, PT, R26, UR25, RZ ;  /* 0x000000191a1a7c10 */ /* 0x000fc4000ff7e0ff */
[----:B------:R-:W-:Y:S02]  /*2b610*/  IADD3 R27, P4, PT, R27, UR25, RZ ;  /* 0x000000191b1b7c10 */ /* 0x000fe4000ff9e0ff */
[----:B------:R-:W-:Y:S02]  /*2b620*/  IADD3.X R28, PT, PT, R28, UR26, RZ, P5, !PT ;  /* 0x0000001a1c1c7c10 */ /* 0x000fe4000affe4ff */
[----:B---3--:R-:W-:Y:S02]  /*2b630*/  IADD3 R29, P5, PT, R29, UR25, RZ ;  /* 0x000000191d1d7c10 */ /* 0x008fe4000ffbe0ff */
[----:B------:R-:W-:Y:S01]  /*2b640*/  IADD3.X R30, PT, PT, R30, UR26, RZ, P6, !PT ;  /* 0x0000001a1e1e7c10 */ /* 0x000fe2000b7fe4ff */
[----:B------:R-:W-:Y:S04]  /*2b650*/  STL [R1+0x11e4], R26 ;  /* 0x0011e41a01007387 */ /* 0x000fe80000100800 */
[----:B------:R-:W-:Y:S04]  /*2b660*/  STL [R1+0x11dc], R27 ;  /* 0x0011dc1b01007387 */ /* 0x000fe80000100800 */
[----:B------:R-:W-:Y:S01]  /*2b670*/  STL [R1+0x1200], R28 ;  /* 0x0012001c01007387 */ /* 0x000fe20000100800 */
[----:B------:R-:W-:-:S03]  /*2b680*/  IADD3 R31, P6, PT, R31, UR25, RZ ;  /* 0x000000191f1f7c10 */ /* 0x000fc6000ffde0ff */
[----:B------:R-:W3:Y:S04]  /*2b690*/  LDL.LU R49, [R1+0x11e8] ;  /* 0x0011e80001317983 */ /* 0x000ee80000300800 */
[----:B------:R-:W-:Y:S04]  /*2b6a0*/  STL [R1+0x11d4], R29 ;  /* 0x0011d41d01007387 */ /* 0x000fe80000100800 */
[----:B------:R-:W3:Y:S04]  /*2b6b0*/  LDL.LU R50, [R1+0x11bc] ;  /* 0x0011bc0001327983 */ /* 0x000ee80000300800 */
[----:B------:R-:W-:Y:S04]  /*2b6c0*/  STL [R1+0x11f8], R30 ;  /* 0x0011f81e01007387 */ /* 0x000fe80000100800 */
[----:B------:R-:W3:Y:S04]  /*2b6d0*/  LDL.LU R51, [R1+0x11e0] ;  /* 0x0011e00001337983 */ /* 0x000ee80000300800 */
[----:B------:R0:W-:Y:S01]  /*2b6e0*/  STL [R1+0x11cc], R31 ;  /* 0x0011cc1f01007387 */ /* 0x0001e20000100800 */
[----:B------:R-:W-:-:S03]  /*2b6f0*/  ISETP.NE.U32.AND P0, PT, R7, UR24, PT ;  /* 0x0000001807007c0c */ /* 0x000fc6000bf05070 */
        /* <DEDUP_REMOVED lines=8> */
[----:B------:R-:W3:Y:S04]  /*2b780*/  LDL.LU R3, [R1+0x1194] ;  /* 0x0011940001037983 */ /* 0x000ee80000300800 */
[----:B------:R-:W3:Y:S01]  /*2b790*/  LDL.LU R4, [R1+0x11b8] ;  /* 0x0011b80001047983 */ /* 0x000ee20000300800 */
[----:B--2---:R-:W-:-:S05]  /*2b7a0*/  IADD3.X R60, PT, PT, R60, UR26, RZ, P1, !PT ;  /* 0x0000001a3c3c7c10 */ /* 0x004fca0008ffe4ff */
[----:B------:R0:W-:Y:S04]  /*2b7b0*/  STL [R1+0x11f0], R60 ;  /* 0x0011f03c01007387 */ /* 0x0001e80000100800 */
        /* <DEDUP_REMOVED lines=10> */
[----:B0-----:R-:W2:Y:S04]  /*2b860*/  LDL.LU R60, [R1+0x1164] ;  /* 0x00116400013c7983 */ /* 0x001ea80000300800 */
[----:B------:R-:W2:Y:S04]  /*2b870*/  LDL.LU R27, [R1+0x1188] ;  /* 0x00118800011b7983 */ /* 0x000ea80000300800 */
[----:B------:R-:W2:Y:S04]  /*2b880*/  LDL.LU R28, [R1+0x115c] ;  /* 0x00115c00011c7983 */ /* 0x000ea80000300800 */
[----:B------:R-:W2:Y:S01]  /*2b890*/  LDL.LU R29, [R1+0x1180] ;  /* 0x00118000011d7983 */ /* 0x000ea20000300800 */
[----:B----4-:R-:W-:-:S05]  /*2b8a0*/  IADD3 R61, P1, PT, R61, UR25, RZ ;  /* 0x000000193d3d7c10 */ /* 0x010fca000ff3e0ff */
[----:B------:R0:W-:Y:S04]  /*2b8b0*/  STL [R1+0x11c4], R61 ;  /* 0x0011c43d01007387 */ /* 0x0001e80000100800 */
[----:B------:R-:W4:Y:S04]  /*2b8c0*/  LDL.LU R30, [R1+0x1154] ;  /* 0x00115400011e7983 */ /* 0x000f280000300800 */
[----:B0-----:R-:W4:Y:S01]  /*2b8d0*/  LDL.LU R61, [R1+0x1178] ;  /* 0x00117800013d7983 */ /* 0x001f220000300800 */
[----:B---3--:R-:W-:Y:S02]  /*2b8e0*/  IADD3.X R49, PT, PT, R49, UR26, RZ, P2, !PT ;  /* 0x0000001a31317c10 */ /* 0x008fe400097fe4ff */
[----:B------:R-:W-:-:S02]  /*2b8f0*/  IADD3 R50, P2, PT, R50, UR25, RZ ;  /* 0x0000001932327c10 */ /* 0x000fc4000ff5e0ff */
[----:B------:R-:W-:Y:S02]  /*2b900*/  IADD3.X R51, PT, PT, R51, UR26, RZ, P3, !PT ;  /* 0x0000001a33337c10 */ /* 0x000fe40009ffe4ff */
[----:B------:R-:W-:Y:S02]  /*2b910*/  IADD3 R6, P3, PT, R6, UR25, RZ ;  /* 0x0000001906067c10 */ /* 0x000fe4000ff7e0ff */
[----:B------:R-:W-:Y:S01]  /*2b920*/  IADD3.X R7, PT, PT, R7, UR26, RZ, P4, !PT ;  /* 0x0000001a07077c10 */ /* 0x000fe2000a7fe4ff */
[----:B------:R-:W-:Y:S01]  /*2b930*/  STL [R1+0x11e8], R49 ;  /* 0x0011e83101007387 */ /* 0x000fe20000100800 */
[----:B------:R-:W-:-:S03]  /*2b940*/  IADD3 R56, P4, PT, R56, UR25, RZ ;  /* 0x0000001938387c10 */ /* 0x000fc6000ff9e0ff */
[----:B------:R-:W-:Y:S01]  /*2b950*/  STL [R1+0x11bc], R50 ;  /* 0x0011bc3201007387 */ /* 0x000fe20000100800 */
[----:B------:R-:W-:Y:S02]  /*2b960*/  IADD3.X R57, PT, PT, R57, UR26, RZ, P5, !PT ;  /* 0x0000001a39397c10 */ /* 0x000fe4000affe4ff */
[----:B------:R-:W-:Y:S01]  /*2b970*/  IADD3.X R59, PT, PT, R59, UR26, RZ, P6, !PT ;  /* 0x0000001a3b3b7c10 */ /* 0x000fe2000b7fe4ff */
[----:B------:R-:W-:Y:S01]  /*2b980*/  STL [R1+0x11e0], R51 ;  /* 0x0011e03301007387 */ /* 0x000fe20000100800 */
[----:B------:R-:W-:-:S03]  /*2b990*/  IADD3 R31, P6, PT, R31, UR25, RZ ;  /* 0x000000191f1f7c10 */ /* 0x000fc6000ffde0ff */
[----:B------:R-:W-:Y:S01]  /*2b9a0*/  STL [R1+0x11b4], R6 ;  /* 0x0011b40601007387 */ /* 0x000fe20000100800 */
[----:B------:R-:W-:-:S03]  /*2b9b0*/  IADD3 R58, P5, PT, R58, UR25, RZ ;  /* 0x000000193a3a7c10 */ /* 0x000fc6000ffbe0ff */
[----:B------:R-:W-:Y:S04]  /*2b9c0*/  STL [R1+0x11d8], R7 ;  /* 0x0011d80701007387 */ /* 0x000fe80000100800 */
[----:B------:R-:W-:Y:S04]  /*2b9d0*/  STL [R1+0x11ac], R56 ;  /* 0x0011ac3801007387 */ /* 0x000fe80000100800 */
[----:B------:R-:W-:Y:S04]  /*2b9e0*/  STL [R1+0x11d0], R57 ;  /* 0x0011d03901007387 */ /* 0x000fe80000100800 */
[----:B------:R0:W-:Y:S04]  /*2b9f0*/  STL [R1+0x119c], R31 ;  /* 0x00119c1f01007387 */ /* 0x0001e80000100800 */
[----:B------:R-:W-:Y:S04]  /*2ba00*/  STL [R1+0x11a4], R58 ;  /* 0x0011a43a01007387 */ /* 0x000fe80000100800 */
[----:B0-----:R-:W3:Y:S01]  /*2ba10*/  LDL.LU R31, [R1+0x114c] ;  /* 0x00114c00011f7983 */ /* 0x001ee20000300800 */
[----:B------:R-:W-:-:S02]  /*2ba20*/  IADD3.X R2, PT, PT, R2, UR26, RZ, P1, !PT ;  /* 0x0000001a02027c10 */ /* 0x000fc40008ffe4ff */
[----:B------:R-:W-:Y:S02]  /*2ba30*/  IADD3 R3, P1, PT, R3, UR25, RZ ;  /* 0x0000001903037c10 */ /* 0x000fe4000ff3e0ff */
[----:B------:R-:W-:Y:S01]  /*2ba40*/  IADD3.X R4, PT, PT, R4, UR26, RZ, P2, !PT ;  /* 0x0000001a04047c10 */ /* 0x000fe200097fe4ff */
[----:B------:R-:W-:Y:S04]  /*2ba50*/  STL [R1+0x11c8], R59 ;  /* 0x0011c83b01007387 */ /* 0x000fe80000100800 */
[----:B------:R-:W-:Y:S04]  /*2ba60*/  STL [R1+0x11c0], R2 ;  /* 0x0011c00201007387 */ /* 0x000fe80000100800 */
[----:B------:R-:W-:Y:S04]  /*2ba70*/  STL [R1+0x1194], R3 ;  /* 0x0011940301007387 */ /* 0x000fe80000100800 */
[----:B------:R-:W-:Y:S01]  /*2ba80*/  STL [R1+0x11b8], R4 ;  /* 0x0011b80401007387 */ /* 0x000fe20000100800 */
[----:B--2---:R-:W-:-:S02]  /*2ba90*/  IADD3 R5, P2, PT, R5, UR25, RZ ;  /* 0x0000001905057c10 */ /* 0x004fc4000ff5e0ff */
[----:B------:R-:W-:Y:S02]  /*2baa0*/  IADD3.X R22, PT, PT, R22, UR26, RZ, P3, !PT ;  /* 0x0000001a16167c10 */ /* 0x000fe40009ffe4ff */
[----:B------:R-:W-:Y:S02]  /*2bab0*/  IADD3 R23, P3, PT, R23, UR25, RZ ;  /* 0x0000001917177c10 */ /* 0x000fe4000ff7e0ff */
[----:B------:R-:W-:Y:S02]  /*2bac0*/  IADD3.X R24, PT, PT, R24, UR26, RZ, P4, !PT ;  /* 0x0000001a18187c10 */ /* 0x000fe4000a7fe4ff */
[----:B------:R-:W-:Y:S01]  /*2bad0*/  IADD3 R25, P4, PT, R25, UR25, RZ ;  /* 0x0000001919197c10 */ /* 0x000fe2000ff9e0ff */
[----:B------:R-:W-:Y:S01]  /*2bae0*/  STL [R1+0x118c], R5 ;  /* 0x00118c0501007387 */ /* 0x000fe20000100800 */
[----:B------:R-:W-:-:S03]  /*2baf0*/  IADD3.X R52, PT, PT, R52, UR26, RZ, P5, !PT ;  /* 0x0000001a34347c10 */ /* 0x000fc6000affe4ff */
        /* <DEDUP_REMOVED lines=11> */
[----:B------:R-:W-:Y:S01]  /*2bbb0*/  STL [R1+0x1198], R54 ;  /* 0x0011983601007387 */ /* 0x000fe20000100800 */
[----:B------:R-:W-:-:S03]  /*2bbc0*/  IADD3.X R27, PT, PT, R27, UR26, RZ, P2, !PT ;  /* 0x0000001a1b1b7c10 */ /* 0x000fc600097fe4ff */
[----:B------:R0:W-:Y:S01]  /*2bbd0*/  STL [R1+0x1164], R60 ;  /* 0x0011643c01007387 */ /* 0x0001e20000100800 */
[----:B------:R-:W-:-:S03]  /*2bbe0*/  IADD3 R28, P2, PT, R28, UR25, RZ ;  /* 0x000000191c1c7c10 */ /* 0x000fc6000ff5e0ff */
[----:B------:R-:W-:Y:S01]  /*2bbf0*/  STL [R1+0x116c], R55 ;  /* 0x00116c3701007387 */ /* 0x000fe20000100800 */
[----:B------:R-:W-:-:S03]  /*2bc00*/  IADD3.X R29, PT, PT, R29, UR26, RZ, P3, !PT ;  /* 0x0000001a1d1d7c10 */ /* 0x000fc60009ffe4ff */
[----:B0-----:R-:W2:Y:S04]  /*2bc10*/  LDL.LU R60, [R1+0x1170] ;  /* 0x00117000013c7983 */ /* 0x001ea80000300800 */
[----:B------:R-:W-:Y:S01]  /*2bc20*/  STL [R1+0x1190], R26 ;  /* 0x0011901a01007387 */ /* 0x000fe20000100800 */
[----:B----4-:R-:W-:-:S03]  /*2bc30*/  IADD3 R30, P3, PT, R30, UR25, RZ ;  /* 0x000000191e1e7c10 */ /* 0x010fc6000ff7e0ff */
[----:B------:R-:W-:Y:S04]  /*2bc40*/  STL [R1+0x1188], R27 ;  /* 0x0011881b01007387 */ /* 0x000fe80000100800 */
[----:B------:R-:W-:Y:S04]  /*2bc50*/  STL [R1+0x115c], R28 ;  /* 0x00115c1c01007387 */ /* 0x000fe80000100800 */
[----:B------:R-:W4:Y:S04]  /*2bc60*/  LDL.LU R49, [R1+0x1144] ;  /* 0x0011440001317983 */ /* 0x000f280000300800 */
[----:B------:R-:W-:Y:S04]  /*2bc70*/  STL [R1+0x1180], R29 ;  /* 0x0011801d01007387 */ /* 0x000fe80000100800 */
[----:B------:R-:W4:Y:S04]  /*2bc80*/  LDL.LU R50, [R1+0x1168] ;  /* 0x0011680001327983 */ /* 0x000f280000300800 */
[----:B------:R-:W-:Y:S04]  /*2bc90*/  STL [R1+0x1154], R30 ;  /* 0x0011541e01007387 */ /* 0x000fe80000100800 */
[----:B------:R-:W4:Y:S01]  /*2bca0*/  LDL.LU R51, [R1+0x113c] ;  /* 0x00113c0001337983 */ /* 0x000f220000300800 */
[----:B------:R-:W-:-:S05]  /*2bcb0*/  IADD3.X R61, PT, PT, R61, UR26, RZ, P4, !PT ;  /* 0x0000001a3d3d7c10 */ /* 0x000fca000a7fe4ff */
[----:B------:R0:W-:Y:S04]  /*2bcc0*/  STL [R1+0x1178], R61 ;  /* 0x0011783d01007387 */ /* 0x0001e80000100800 */
        /* <DEDUP_REMOVED lines=9> */
[----:B------:R-:W4:Y:S01]  /*2bd60*/  LDL.LU R4, [R1+0x1114] ;  /* 0x0011140001047983 */ /* 0x000f220000300800 */
[----:B---3--:R-:W-:-:S05]  /*2bd70*/  IADD3 R31, P4, PT, R31, UR25, RZ ;  /* 0x000000191f1f7c10 */ /* 0x008fca000ff9e0ff */
[----:B------:R0:W-:Y:S04]  /*2bd80*/  STL [R1+0x114c], R31 ;  /* 0x00114c1f01007387 */ /* 0x0001e80000100800 */
        /* <DEDUP_REMOVED lines=16> */
[----:B------:R-:W2:Y:S01]  /*2be90*/  LDL.LU R30, [R1+0x1100] ;  /* 0x00110000011e7983 */ /* 0x000ea20000300800 */
[----:B----4-:R-:W-:Y:S02]  /*2bea0*/  IADD3 R49, P5, PT, R49, UR25, RZ ;  /* 0x0000001931317c10 */ /* 0x010fe4000ffbe0ff */
[----:B------:R-:W-:Y:S02]  /*2beb0*/  IADD3.X R50, PT, PT, R50, UR26, RZ, P6, !PT ;  /* 0x0000001a32327c10 */ /* 0x000fe4000b7fe4ff */
[----:B------:R-:W-:Y:S01]  /*2bec0*/  IADD3 R51, P6, PT, R51, UR25, RZ ;  /* 0x0000001933337c10 */ /* 0x000fe2000ffde0ff */
[----:B0-----:R-:W4:Y:S01]  /*2bed0*/  LDL.LU R60, [R1+0x10d4] ;  /* 0x0010d400013c7983 */ /* 0x001f220000300800 */
[----:B------:R-:W-:-:S02]  /*2bee0*/  IADD3.X R6, PT, PT, R6, UR26, RZ, P1, !PT ;  /* 0x0000001a06067c10 */ /* 0x000fc40008ffe4ff */
[----:B------:R-:W-:Y:S01]  /*2bef0*/  IADD3 R7, P1, PT, R7, UR25, RZ ;  /* 0x0000001907077c10 */ /* 0x000fe2000ff3e0ff */
[----:B------:R-:W-:Y:S01]  /*2bf00*/  STL [R1+0x1144], R49 ;  /* 0x0011443101007387 */ /* 0x000fe20000100800 */
[----:B------:R-:W-:-:S03]  /*2bf10*/  IADD3.X R56, PT, PT, R56, UR26, RZ, P2, !PT ;  /* 0x0000001a38387c10 */ /* 0x000fc600097fe4ff */
[----:B------:R-:W-:Y:S01]  /*2bf20*/  STL [R1+0x1168], R50 ;  /* 0x0011683201007387 */ /* 0x000fe20000100800 */
[----:B------:R-:W-:-:S03]  /*2bf30*/  IADD3 R57, P2, PT, R57, UR25, RZ ;  /* 0x0000001939397c10 */ /* 0x000fc6000ff5e0ff */
[----:B------:R-:W-:Y:S04]  /*2bf40*/  STL [R1+0x113c], R51 ;  /* 0x00113c3301007387 */ /* 0x000fe80000100800 */
[----:B------:R-:W-:Y:S01]  /*2bf50*/  STL [R1+0x1160], R6 ;  /* 0x0011600601007387 */ /* 0x000fe20000100800 */
[----:B------:R-:W-:Y:S02]  /*2bf60*/  IADD3.X R58, PT, PT, R58, UR26, RZ, P3, !PT ;  /* 0x0000001a3a3a7c10 */ /* 0x000fe40009ffe4ff */
[----:B------:R-:W-:Y:S01]  /*2bf70*/  IADD3.X R61, PT, PT, R61, UR26, RZ, P4, !PT ;  /* 0x0000001a3d3d7c10 */ /* 0x000fe2000a7fe4ff */
        /* <DEDUP_REMOVED lines=9> */
[----:B------:R-:W-:Y:S02]  /*2c010*/  IADD3 R4, P5, PT, R4, UR25, RZ ;  /* 0x0000001904047c10 */ /* 0x000fe4000ffbe0ff */
[----:B---3--:R-:W-:Y:S01]  /*2c020*/  IADD3.X R5, PT, PT, R5, UR26, RZ, P6, !PT ;  /* 0x0000001a05057c10 */ /* 0x008fe2000b7fe4ff */
        /* <DEDUP_REMOVED lines=23> */
[----:B0-----:R-:W3:Y:S01]  /*2c1a0*/  LDL.LU R31, [R1+0x10cc] ;  /* 0x0010cc00011f7983 */ /* 0x001ee20000300800 */
[----:B------:R-:W-:-:S02]  /*2c1b0*/  IADD3 R26, P4, PT, R26, UR25, RZ ;  /* 0x000000191a1a7c10 */ /* 0x000fc4000ff9e0ff */
[----:B------:R-:W-:Y:S02]  /*2c1c0*/  IADD3 R27, P5, PT, R27, UR25, RZ ;  /* 0x000000191b1b7c10 */ /* 0x000fe4000ffbe0ff */
[----:B------:R-:W-:Y:S02]  /*2c1d0*/  IADD3.X R28, PT, PT, R28, UR26, RZ, P6, !PT ;  /* 0x0000001a1c1c7c10 */ /* 0x000fe4000b7fe4ff */
[----:B------:R-:W-:Y:S01]  /*2c1e0*/  IADD3 R29, P6, PT, R29, UR25, RZ ;  /* 0x000000191d1d7c10 */ /* 0x000fe2000ffde0ff */
[----:B------:R-:W-:Y:S04]  /*2c1f0*/  STL [R1+0x10ec], R26 ;  /* 0x0010ec1a01007387 */ /* 0x000fe80000100800 */
[----:B------:R-:W-:Y:S04]  /*2c200*/  STL [R1+0x10e4], R27 ;  /* 0x0010e41b01007387 */ /* 0x000fe80000100800 */
[----:B------:R-:W-:Y:S04]  /*2c210*/  STL [R1+0x1108], R28 ;  /* 0x0011081c01007387 */ /* 0x000fe80000100800 */
[----:B------:R-:W3:Y:S04]  /*2c220*/  LDL.LU R49, [R1+0x10f0] ;  /* 0x0010f00001317983 */ /* 0x000ee80000300800 */
[----:B------:R-:W-:Y:S04]  /*2c230*/  STL [R1+0x10dc], R29 ;  /* 0x0010dc1d01007387 */ /* 0x000fe80000100800 */
[----:B------:R-:W3:Y:S01]  /*2c240*/  LDL.LU R50, [R1+0x10c4] ;  /* 0x0010c40001327983 */ /* 0x000ee20000300800 */
[----:B--2---:R-:W-:-:S05]  /*2c250*/  IADD3.X R30, PT, PT, R30, UR26, RZ, P1, !PT ;  /* 0x0000001a1e1e7c10 */ /* 0x004fca0008ffe4ff */
[----:B------:R-:W-:Y:S04]  /*2c260*/  STL [R1+0x1100], R30 ;  /* 0x0011001e01007387 */ /* 0x000fe80000100800 */
[----:B------:R-:W2:Y:S01]  /*2c270*/  LDL.LU R51, [R1+0x10e8] ;  /* 0x0010e80001337983 */ /* 0x000ea20000300800 */
[----:B----4-:R-:W-:-:S05]  /*2c280*/  IADD3 R60, P1, PT, R60, UR25, RZ ;  /* 0x000000193c3c7c10 */ /* 0x010fca000ff3e0ff */
        /* <DEDUP_REMOVED lines=30> */
[----:B0-----:R-:W3:Y:S01]  /*2c470*/  LDL.LU R31, [R1+0x1080] ;  /* 0x00108000011f7983 */ /* 0x001ee20000300800 */
[----:B------:R-:W-:Y:S02]  /*2c480*/  IADD3.X R49, PT, PT, R49, UR26, RZ, P3, !PT ;  /* 0x0000001a31317c10 */ /* 0x000fe40009ffe4ff */
[----:B------:R-:W-:-:S03]  /*2c490*/  IADD3 R50, P3, PT, R50, UR25, RZ ;  /* 0x0000001932327c10 */ /* 0x000fc6000ff7e0ff */
[----:B------:R-:W-:Y:S04]  /*2c4a0*/  STL [R1+0x10f0], R49 ;  /* 0x0010f03101007387 */ /* 0x000fe80000100800 */
[----:B------:R-:W-:Y:S01]  /*2c4b0*/  STL [R1+0x10c4], R50 ;  /* 0x0010c43201007387 */ /* 0x000fe20000100800 */
[----:B--2---:R-:W-:-:S05]  /*2c4c0*/  IADD3.X R51, PT, PT, R51, UR26, RZ, P4, !PT ;  /* 0x0000001a33337c10 */ /* 0x004fca000a7fe4ff */
[----:B------:R-:W-:Y:S01]  /*2c4d0*/  STL [R1+0x10e8], R51 ;  /* 0x0010e83301007387 */ /* 0x000fe20000100800 */
[----:B----4-:R-:W-:Y:S02]  /*2c4e0*/  IADD3 R6, P4, PT, R6, UR25, RZ ;  /* 0x0000001906067c10 */ /* 0x010fe4000ff9e0ff */
[----:B------:R-:W-:Y:S02]  /*2c4f0*/  IADD3.X R7, PT, PT, R7, UR26, RZ, P5, !PT ;  /* 0x0000001a07077c10 */ /* 0x000fe4000affe4ff */
[----:B------:R-:W-:Y:S02]  /*2c500*/  IADD3 R56, P5, PT, R56, UR25, RZ ;  /* 0x0000001938387c10 */ /* 0x000fe4000ffbe0ff */
[----:B------:R-:W-:Y:S02]  /*2c510*/  IADD3.X R57, PT, PT, R57, UR26, RZ, P6, !PT ;  /* 0x0000001a39397c10 */ /* 0x000fe4000b7fe4ff */
[----:B------:R-:W-:Y:S01]  /*2c520*/  IADD3.X R59, PT, PT, R59, UR26, RZ, P1, !PT ;  /* 0x0000001a3b3b7c10 */ /* 0x000fe20008ffe4ff */
[----:B------:R-:W-:Y:S01]  /*2c530*/  STL [R1+0x10bc], R6 ;  /* 0x0010bc0601007387 */ /* 0x000fe20000100800 */
[----:B------:R-:W-:-:S02]  /*2c540*/  IADD3 R58, P6, PT, R58, UR25, RZ ;  /* 0x000000193a3a7c10 */ /* 0x000fc4000ffde0ff */
[----:B------:R-:W-:Y:S01]  /*2c550*/  IADD3 R60, P1, PT, R60, UR25, RZ ;  /* 0x000000193c3c7c10 */ /* 0x000fe2000ff3e0ff */
[----:B------:R-:W-:Y:S04]  /*2c560*/  STL [R1+0x10e0], R7 ;  /* 0x0010e00701007387 */ /* 0x000fe80000100800 */
[----:B------:R-:W-:Y:S04]  /*2c570*/  STL [R1+0x10b4], R56 ;  /* 0x0010b43801007387 */ /* 0x000fe80000100800 */
[----:B------:R-:W-:Y:S04]  /*2c580*/  STL [R1+0x10d8], R57 ;  /* 0x0010d83901007387 */ /* 0x000fe80000100800 */
[----:B------:R0:W-:Y:S04]  /*2c590*/  STL [R1+0x10a4], R60 ;  /* 0x0010a43c01007387 */ /* 0x0001e80000100800 */
[----:B------:R-:W-:Y:S01]  /*2c5a0*/  STL [R1+0x10ac], R58 ;  /* 0x0010ac3a01007387 */ /* 0x000fe20000100800 */
[----:B------:R-:W-:-:S02]  /*2c5b0*/  IADD3.X R2, PT, PT, R2, UR26, RZ, P2, !PT ;  /* 0x0000001a02027c10 */ /* 0x000fc400097fe4ff */
[----:B------:R-:W-:Y:S02]  /*2c5c0*/  IADD3 R3, P2, PT, R3, UR25, RZ ;  /* 0x0000001903037c10 */ /* 0x000fe4000ff5e0ff */
[----:B------:R-:W-:Y:S01]  /*2c5d0*/  IADD3.X R4, PT, PT, R4, UR26, RZ, P3, !PT ;  /* 0x0000001a04047c10 */ /* 0x000fe20009ffe4ff */
[----:B0-----:R-:W2:Y:S04]  /*2c5e0*/  LDL.LU R60, [R1+0x1054] ;  /* 0x00105400013c7983 */ /* 0x001ea80000300800 */
[----:B------:R-:W-:Y:S01]  /*2c5f0*/  STL [R1+0x10d0], R59 ;  /* 0x0010d03b01007387 */ /* 0x000fe20000100800 */
[----:B------:R-:W-:Y:S02]  /*2c600*/  IADD3 R5, P3, PT, R5, UR25, RZ ;  /* 0x0000001905057c10 */ /* 0x000fe4000ff7e0ff */
        /* <DEDUP_REMOVED lines=23> */
[----:B0-----:R-:W4:Y:S01]  /*2c780*/  LDL.LU R61, [R1+0x1078] ;  /* 0x00107800013d7983 */ /* 0x001f220000300800 */
[----:B------:R-:W-:-:S02]  /*2c790*/  IADD3.X R27, PT, PT, R27, UR26, RZ, P3, !PT ;  /* 0x0000001a1b1b7c10 */ /* 0x000fc40009ffe4ff */
[----:B------:R-:W-:Y:S02]  /*2c7a0*/  IADD3 R28, P3, PT, R28, UR25, RZ ;  /* 0x000000191c1c7c10 */ /* 0x000fe4000ff7e0ff */
[----:B------:R-:W-:Y:S01]  /*2c7b0*/  IADD3.X R29, PT, PT, R29, UR26, RZ, P4, !PT ;  /* 0x0000001a1d1d7c10 */ /* 0x000fe2000a7fe4ff */
[----:B------:R-:W-:Y:S01]  /*2c7c0*/  STL [R1+0x1098], R26 ;  /* 0x0010981a01007387 */ /* 0x000fe20000100800 */
[----:B---3--:R-:W-:-:S03]  /*2c7d0*/  IADD3 R30, P4, PT, R30, UR25, RZ ;  /* 0x000000191e1e7c10 */ /* 0x008fc6000ff9e0ff */
[----:B------:R-:W-:Y:S04]  /*2c7e0*/  STL [R1+0x1090], R27 ;  /* 0x0010901b01007387 */ /* 0x000fe80000100800 */
[----:B------:R-:W-:Y:S04]  /*2c7f0*/  STL [R1+0x1064], R28 ;  /* 0x0010641c01007387 */ /* 0x000fe80000100800 */
[----:B------:R-:W3:Y:S04]  /*2c800*/  LDL.LU R49, [R1+0x104c] ;  /* 0x00104c0001317983 */ /* 0x000ee80000300800 */
[----:B------:R-:W-:Y:S04]  /*2c810*/  STL [R1+0x1088], R29 ;  /* 0x0010881d01007387 */ /* 0x000fe80000100800 */
[----:B------:R-:W3:Y:S04]  /*2c820*/  LDL.LU R50, [R1+0x1070] ;  /* 0x0010700001327983 */ /* 0x000ee80000300800 */
[----:B------:R-:W-:Y:S04]  /*2c830*/  STL [R1+0x105c], R30 ;  /* 0x00105c1e01007387 */ /* 0x000fe80000100800 */
[----:B------:R-:W3:Y:S01]  /*2c840*/  LDL.LU R51, [R1+0x1044] ;  /* 0x0010440001337983 */ /* 0x000ee20000300800 */
[----:B------:R-:W-:-:S05]  /*2c850*/  IADD3.X R31, PT, PT, R31, UR26, RZ, P5, !PT ;  /* 0x0000001a1f1f7c10 */ /* 0x000fca000affe4ff */
[----:B------:R0:W-:Y:S04]  /*2c860*/  STL [R1+0x1080], R31 ;  /* 0x0010801f01007387 */ /* 0x0001e80000100800 */
        /* <DEDUP_REMOVED lines=10> */
[----:B--2---:R-:W-:-:S05]  /*2c910*/  IADD3 R60, P5, PT, R60, UR25, RZ ;  /* 0x000000193c3c7c10 */ /* 0x004fca000ffbe0ff */
        /* <DEDUP_REMOVED lines=15> */
[----:B----4-:R-:W-:-:S05]  /*2ca10*/  IADD3.X R61, PT, PT, R61, UR26, RZ, P6, !PT ;  /* 0x0000001a3d3d7c10 */ /* 0x010fca000b7fe4ff */
[----:B------:R0:W-:Y:S04]  /*2ca20*/  STL [R1+0x1078], R61 ;  /* 0x0010783d01007387 */ /* 0x0001e80000100800 */
[----:B------:R-:W4:Y:S04]  /*2ca30*/  LDL.LU R30, [R1+0x1008] ;  /* 0x00100800011e7983 */ /* 0x000f280000300800 */
[----:B0-----:R-:W4:Y:S01]  /*2ca40*/  LDL.LU R61, [R1+0xfdc] ;  /* 0x000fdc00013d7983 */ /* 0x001f220000300800 */
[----:B---3--:R-:W-:Y:S02]  /*2ca50*/  IADD3 R49, P6, PT, R49, UR25, RZ ;  /* 0x0000001931317c10 */ /* 0x008fe4000ffde0ff */
[----:B------:R-:W-:-:S02]  /*2ca60*/  IADD3.X R50, PT, PT, R50, UR26, RZ, P1, !PT ;  /* 0x0000001a32327c10 */ /* 0x000fc40008ffe4ff */
[----:B------:R-:W-:Y:S02]  /*2ca70*/  IADD3 R51, P1, PT, R51, UR25, RZ ;  /* 0x0000001933337c10 */ /* 0x000fe4000ff3e0ff */
[----:B------:R-:W-:Y:S02]  /*2ca80*/  IADD3.X R6, PT, PT, R6, UR26, RZ, P2, !PT ;  /* 0x0000001a06067c10 */ /* 0x000fe400097fe4ff */
        /* <DEDUP_REMOVED lines=22> */
[----:B------:R-:W-:Y:S01]  /*2cbf0*/  STL [R1+0x101c], R4 ;  /* 0x00101c0401007387 */ /* 0x000fe20000100800 */
[----:B--2---:R-:W-:-:S02]  /*2cc00*/  IADD3.X R5, PT, PT, R5, UR26, RZ, P1, !PT ;  /* 0x0000001a05057c10 */ /* 0x004fc40008ffe4ff */
[----:B------:R-:W-:Y:S02]  /*2cc10*/  IADD3 R22, P1, PT, R22, UR25, RZ ;  /* 0x0000001916167c10 */ /* 0x000fe4000ff3e0ff */
[----:B------:R-:W-:Y:S02]  /*2cc20*/  IADD3.X R23, PT, PT, R23, UR26, RZ, P2, !PT ;  /* 0x0000001a17177c10 */ /* 0x000fe400097fe4ff */
        /* <DEDUP_REMOVED lines=12> */
[----:B------:R-:W-:Y:S01]  /*2ccf0*/  STL [R1+0x1004], R52 ;  /* 0x0010043401007387 */ /* 0x000fe20000100800 */
[----:B------:R-:W-:-:S03]  /*2cd00*/  IADD3 R26, P5, PT, R26, UR25, RZ ;  /* 0x000000191a1a7c10 */ /* 0x000fc6000ffbe0ff */
[----:B------:R-:W-:Y:S04]  /*2cd10*/  STL [R1+0x1028], R53 ;  /* 0x0010283501007387 */ /* 0x000fe80000100800 */
[----:B------:R-:W-:Y:S01]  /*2cd20*/  STL [R1+0xffc], R54 ;  /* 0x000ffc3601007387 */ /* 0x000fe20000100800 */
[----:B------:R-:W-:-:S03]  /*2cd30*/  IADD3 R27, P6, PT, R27, UR25, RZ ;  /* 0x000000191b1b7c10 */ /* 0x000fc6000ffde0ff */
[----:B------:R0:W-:Y:S01]  /*2cd40*/  STL [R1+0x1018], R60 ;  /* 0x0010183c01007387 */ /* 0x0001e20000100800 */
[----:B------:R-:W-:-:S03]  /*2cd50*/  IADD3.X R28, PT, PT, R28, UR26, RZ, P1, !PT ;  /* 0x0000001a1c1c7c10 */ /* 0x000fc60008ffe4ff */
[----:B------:R-:W-:Y:S01]  /*2cd60*/  STL [R1+0x1020], R55 ;  /* 0x0010203701007387 */ /* 0x000fe20000100800 */
[----:B------:R-:W-:-:S03]  /*2cd70*/  IADD3 R29, P1, PT, R29, UR25, RZ ;  /* 0x000000191d1d7c10 */ /* 0x000fc6000ff3e0ff */
[----:B0-----:R-:W2:Y:S04]  /*2cd80*/  LDL.LU R60, [R1+0xfd4] ;  /* 0x000fd400013c7983 */ /* 0x001ea80000300800 */
[----:B------:R-:W-:Y:S04]  /*2cd90*/  STL [R1+0xff4], R26 ;  /* 0x000ff41a01007387 */ /* 0x000fe80000100800 */
[----:B------:R-:W-:Y:S04]  /*2cda0*/  STL [R1+0xfec], R27 ;  /* 0x000fec1b01007387 */ /* 0x000fe80000100800 */
[----:B------:R-:W-:Y:S01]  /*2cdb0*/  STL [R1+0x1010], R28 ;  /* 0x0010101c01007387 */ /* 0x000fe20000100800 */
[----:B----4-:R-:W-:-:S03]  /*2cdc0*/  IADD3.X R30, PT, PT, R30, UR26, RZ, P2, !PT ;  /* 0x0000001a1e1e7c10 */ /* 0x010fc600097fe4ff */
[----:B------:R-:W4:Y:S04]  /*2cdd0*/  LDL.LU R49, [R1+0xff8] ;  /* 0x000ff80001317983 */ /* 0x000f280000300800 */
[----:B------:R-:W-:Y:S04]  /*2cde0*/  STL [R1+0xfe4], R29 ;  /* 0x000fe41d01007387 */ /* 0x000fe80000100800 */
[----:B------:R-:W4:Y:S04]  /*2cdf0*/  LDL.LU R50, [R1+0xfcc] ;  /* 0x000fcc0001327983 */ /* 0x000f280000300800 */
[----:B------:R-:W-:Y:S04]  /*2ce00*/  STL [R1+0x1008], R30 ;  /* 0x0010081e01007387 */ /* 0x000fe80000100800 */
[----:B------:R-:W4:Y:S01]  /*2ce10*/  LDL.LU R51, [R1+0xff0] ;  /* 0x000ff00001337983 */ /* 0x000f220000300800 */
[----:B------:R-:W-:-:S05]  /*2ce20*/  IADD3 R61, P2, PT, R61, UR25, RZ ;  /* 0x000000193d3d7c10 */ /* 0x000fca000ff5e0ff */
        /* <DEDUP_REMOVED lines=11> */
[----:B---3--:R-:W-:-:S05]  /*2cee0*/  IADD3.X R31, PT, PT, R31, UR26, RZ, P3, !PT ;  /* 0x0000001a1f1f7c10 */ /* 0x008fca0009ffe4ff */
        /* <DEDUP_REMOVED lines=17> */
[----:B------:R-:W2:Y:S01]  /*2d000*/  LDL.LU R30, [R1+0xf64] ;  /* 0x000f6400011e7983 */ /* 0x000ea20000300800 */
[----:B----4-:R-:W-:Y:S02]  /*2d010*/  IADD3.X R49, PT, PT, R49, UR26, RZ, P4, !PT ;  /* 0x0000001a31317c10 */ /* 0x010fe4000a7fe4ff */
[----:B------:R-:W-:Y:S02]  /*2d020*/  IADD3 R50, P4, PT, R50, UR25, RZ ;  /* 0x0000001932327c10 */ /* 0x000fe4000ff9e0ff */
[----:B------:R-:W-:Y:S01]  /*2d030*/  IADD3.X R51, PT, PT, R51, UR26, RZ, P5, !PT ;  /* 0x0000001a33337c10 */ /* 0x000fe2000affe4ff */
[----:B0-----:R-:W4:Y:S04]  /*2d040*/  LDL.LU R60, [R1+0xf88] ;  /* 0x000f8800013c7983 */ /* 0x001f280000300800 */
[----:B------:R-:W-:Y:S01]  /*2d050*/  STL [R1+0xff8], R49 ;  /* 0x000ff83101007387 */ /* 0x000fe20000100800 */
[----:B------:R-:W-:-:S02]  /*2d060*/  IADD3 R6, P5, PT, R6, UR25, RZ ;  /* 0x0000001906067c10 */ /* 0x000fc4000ffbe0ff */
[----:B------:R-:W-:Y:S02]  /*2d070*/  IADD3.X R7, PT, PT, R7, UR26, RZ, P6, !PT ;  /* 0x0000001a07077c10 */ /* 0x000fe4000b7fe4ff */
[----:B------:R-:W-:Y:S01]  /*2d080*/  IADD3 R56, P6, PT, R56, UR25, RZ ;  /* 0x0000001938387c10 */ /* 0x000fe2000ffde0ff */
[----:B------:R-:W-:Y:S01]  /*2d090*/  STL [R1+0xfcc], R50 ;  /* 0x000fcc3201007387 */ /* 0x000fe20000100800 */
[----:B------:R-:W-:Y:S02]  /*2d0a0*/  IADD3.X R57, PT, PT, R57, UR26, RZ, P1, !PT ;  /* 0x0000001a39397c10 */ /* 0x000fe40008ffe4ff */
[----:B------:R-:W-:Y:S01]  /*2d0b0*/  IADD3.X R59, PT, PT, R59, UR26, RZ, P2, !PT ;  /* 0x0000001a3b3b7c10 */ /* 0x000fe200097fe4ff */
[----:B------:R-:W-:Y:S04]  /*2d0c0*/  STL [R1+0xff0], R51 ;  /* 0x000ff03301007387 */ /* 0x000fe80000100800 */
[----:B------:R-:W-:Y:S01]  /*2d0d0*/  STL [R1+0xfc4], R6 ;  /* 0x000fc40601007387 */ /* 0x000fe20000100800 */
[----:B------:R-:W-:-:S02]  /*2d0e0*/  IADD3 R58, P1, PT, R58, UR25, RZ ;  /* 0x000000193a3a7c10 */ /* 0x000fc4000ff3e0ff */
[----:B------:R-:W-:Y:S01]  /*2d0f0*/  IADD3 R61, P2, PT, R61, UR25, RZ ;  /* 0x000000193d3d7c10 */ /* 0x000fe2000ff5e0ff */
        /* <DEDUP_REMOVED lines=10> */
[----:B---3--:R-:W-:Y:S02]  /*2d1a0*/  IADD3 R5, P4, PT, R5, UR25, RZ ;  /* 0x0000001905057c10 */ /* 0x008fe4000ff9e0ff */
        /* <DEDUP_REMOVED lines=30> */
[----:B------:R-:W3:Y:S04]  /*2d390*/  LDL.LU R49, [R1+0xf54] ;  /* 0x000f540001317983 */ /* 0x000ee80000300800 */
[----:B------:R-:W-:Y:S04]  /*2d3a0*/  STL [R1+0xf90], R29 ;  /* 0x000f901d01007387 */ /* 0x000fe80000100800 */
[----:B------:R-:W3:Y:S01]  /*2d3b0*/  LDL.LU R50, [R1+0xf78] ;  /* 0x000f780001327983 */ /* 0x000ee20000300800 */
[----:B--2---:R-:W-:-:S05]  /*2d3c0*/  IADD3 R30, P5, PT, R30, UR25, RZ ;  /* 0x000000191e1e7c10 */ /* 0x004fca000ffbe0ff */
[----:B------:R-:W-:Y:S04]  /*2d3d0*/  STL [R1+0xf64], R30 ;  /* 0x000f641e01007387 */ /* 0x000fe80000100800 */
[----:B------:R-:W2:Y:S01]  /*2d3e0*/  LDL.LU R51, [R1+0xf4c] ;  /* 0x000f4c0001337983 */ /* 0x000ea20000300800 */
[----:B----4-:R-:W-:-:S05]  /*2d3f0*/  IADD3.X R60, PT, PT, R60, UR26, RZ, P6, !PT ;  /* 0x0000001a3c3c7c10 */ /* 0x010fca000b7fe4ff */
        /* <DEDUP_REMOVED lines=30> */
[----:B0-----:R-:W3:Y:S01]  /*2d5e0*/  LDL.LU R31, [R1+0xee4] ;  /* 0x000ee400011f7983 */ /* 0x001ee20000300800 */
[----:B------:R-:W-:Y:S02]  /*2d5f0*/  IADD3 R49, P1, PT, R49, UR25, RZ ;  /* 0x0000001931317c10 */ /* 0x000fe4000ff3e0ff */
[----:B------:R-:W-:-:S03]  /*2d600*/  IADD3.X R50, PT, PT, R50, UR26, RZ, P2, !PT ;  /* 0x0000001a32327c10 */ /* 0x000fc600097fe4ff */
[----:B------:R-:W-:Y:S04]  /*2d610*/  STL [R1+0xf54], R49 ;  /* 0x000f543101007387 */ /* 0x000fe80000100800 */
[----:B------:R-:W-:Y:S01]  /*2d620*/  STL [R1+0xf78], R50 ;  /* 0x000f783201007387 */ /* 0x000fe20000100800 */
[----:B--2---:R-:W-:-:S05]  /*2d630*/  IADD3 R51, P2, PT, R51, UR25, RZ ;  /* 0x0000001933337c10 */ /* 0x004fca000ff5e0ff */
[----:B------:R-:W-:Y:S01]  /*2d640*/  STL [R1+0xf4c], R51 ;  /* 0x000f4c3301007387 */ /* 0x000fe20000100800 */
[----:B----4-:R-:W-:Y:S02]  /*2d650*/  IADD3.X R6, PT, PT, R6, UR26, RZ, P3, !PT ;  /* 0x0000001a06067c10 */ /* 0x010fe40009ffe4ff */
[----:B------:R-:W-:Y:S02]  /*2d660*/  IADD3 R7, P3, PT, R7, UR25, RZ ;  /* 0x0000001907077c10 */ /* 0x000fe4000ff7e0ff */
[----:B------:R-:W-:Y:S02]  /*2d670*/  IADD3.X R56, PT, PT, R56, UR26, RZ, P4, !PT ;  /* 0x0000001a38387c10 */ /* 0x000fe4000a7fe4ff */
[----:B------:R-:W-:Y:S02]  /*2d680*/  IADD3 R57, P4, PT, R57, UR25, RZ ;  /* 0x0000001939397c10 */ /* 0x000fe4000ff9e0ff */
[----:B------:R-:W-:Y:S01]  /*2d690*/  IADD3.X R58, PT, PT, R58, UR26, RZ, P5, !PT ;  /* 0x0000001a3a3a7c10 */ /* 0x000fe2000affe4ff */
[----:B------:R-:W-:Y:S04]  /*2d6a0*/  STL [R1+0xf70], R6 ;  /* 0x000f700601007387 */ /* 0x000fe80000100800 */
[----:B------:R-:W-:Y:S01]  /*2d6b0*/  STL [R1+0xf44], R7 ;  /* 0x000f440701007387 */ /* 0x000fe20000100800 */
[----:B------:R-:W-:-:S03]  /*2d6c0*/  IADD3.X R60, PT, PT, R60, UR26, RZ, P6, !PT ;  /* 0x0000001a3c3c7c10 */ /* 0x000fc6000b7fe4ff */
[----:B------:R-:W-:Y:S04]  /*2d6d0*/  STL [R1+0xf68], R56 ;  /* 0x000f683801007387 */ /* 0x000fe80000100800 */
[----:B------:R-:W-:Y:S01]  /*2d6e0*/  STL [R1+0xf3c], R57 ;  /* 0x000f3c3901007387 */ /* 0x000fe20000100800 */
[----:B------:R-:W-:-:S03]  /*2d6f0*/  IADD3 R59, P5, PT, R59, UR25, RZ ;  /* 0x000000193b3b7c10 */ /* 0x000fc6000ffbe0ff */
[----:B------:R0:W-:Y:S04]  /*2d700*/  STL [R1+0xf58], R60 ;  /* 0x000f583c01007387 */ /* 0x0001e80000100800 */
[----:B------:R-:W-:Y:S01]  /*2d710*/  STL [R1+0xf60], R58 ;  /* 0x000f603a01007387 */ /* 0x000fe20000100800 */
[----:B------:R-:W-:Y:S02]  /*2d720*/  IADD3 R2, P6, PT, R2, UR25, RZ ;  /* 0x0000001902027c10 */ /* 0x000fe4000ffde0ff */
[----:B------:R-:W-:Y:S02]  /*2d730*/  IADD3.X R3, PT, PT, R3, UR26, RZ, P1, !PT ;  /* 0x0000001a03037c10 */ /* 0x000fe40008ffe4ff */
[----:B------:R-:W-:Y:S01]  /*2d740*/  IADD3 R4, P1, PT, R4, UR25, RZ ;  /* 0x0000001904047c10 */ /* 0x000fe2000ff3e0ff */
[----:B0-----:R-:W2:Y:S04]  /*2d750*/  LDL.LU R60, [R1+0xf08] ;  /* 0x000f0800013c7983 */ /* 0x001ea80000300800 */
[----:B------:R-:W-:Y:S01]  /*2d760*/  STL [R1+0xf34], R59 ;  /* 0x000f343b01007387 */ /* 0x000fe20000100800 */
[----:B------:R-:W-:-:S02]  /*2d770*/  IADD3.X R5, PT, PT, R5, UR26, RZ, P2, !PT ;  /* 0x0000001a05057c10 */ /* 0x000fc400097fe4ff */
[----:B------:R-:W-:Y:S01]  /*2d780*/  IADD3 R22, P2, PT, R22, UR25, RZ ;  /* 0x0000001916167c10 */ /* 0x000fe2000ff5e0ff */
        /* <DEDUP_REMOVED lines=25> */
[----:B------:R-:W-:Y:S01]  /*2d920*/  IADD3 R29, P2, PT, R29, UR25, RZ ;  /* 0x000000191d1d7c10 */ /* 0x000fe2000ff5e0ff */
[----:B------:R-:W-:Y:S01]  /*2d930*/  STL [R1+0xefc], R26 ;  /* 0x000efc1a01007387 */ /* 0x000fe20000100800 */
[----:B---3--:R-:W-:-:S03]  /*2d940*/  IADD3.X R30, PT, PT, R30, UR26, RZ, P3, !PT ;  /* 0x0000001a1e1e7c10 */ /* 0x008fc60009ffe4ff */
[----:B------:R-:W-:Y:S04]  /*2d950*/  STL [R1+0xef4], R27 ;  /* 0x000ef41b01007387 */ /* 0x000fe80000100800 */
[----:B------:R-:W-:Y:S04]  /*2d960*/  STL [R1+0xf18], R28 ;  /* 0x000f181c01007387 */ /* 0x000fe80000100800 */
[----:B------:R-:W3:Y:S04]  /*2d970*/  LDL.LU R49, [R1+0xf00] ;  /* 0x000f000001317983 */ /* 0x000ee80000300800 */
[----:B------:R-:W-:Y:S04]  /*2d980*/  STL [R1+0xeec], R29 ;  /* 0x000eec1d01007387 */ /* 0x000fe80000100800 */
[----:B------:R-:W3:Y:S04]  /*2d990*/  LDL.LU R50, [R1+0xed4] ;  /* 0x000ed40001327983 */ /* 0x000ee80000300800 */
[----:B------:R-:W-:Y:S04]  /*2d9a0*/  STL [R1+0xf10], R30 ;  /* 0x000f101e01007387 */ /* 0x000fe80000100800 */
[----:B------:R-:W3:Y:S01]  /*2d9b0*/  LDL.LU R51, [R1+0xef8] ;  /* 0x000ef80001337983 */ /* 0x000ee20000300800 */
[----:B------:R-:W-:-:S05]  /*2d9c0*/  IADD3 R31, P3, PT, R31, UR25, RZ ;  /* 0x000000191f1f7c10 */ /* 0x000fca000ff7e0ff */
        /* <DEDUP_REMOVED lines=41> */
[----:B------:R-:W-:Y:S04]  /*2dc60*/  STL [R1+0xef8], R51 ;  /* 0x000ef83301007387 */ /* 0x000fe80000100800 */
[----:B------:R-:W-:Y:S01]  /*2dc70*/  STL [R1+0xecc], R6 ;  /* 0x000ecc0601007387 */ /* 0x000fe20000100800 */
[----:B------:R-:W-:Y:S02]  /*2dc80*/  IADD3 R31, P3, PT, R31, UR25, RZ ;  /* 0x000000191f1f7c10 */ /* 0x000fe4000ff7e0ff */
[----:B------:R-:W-:Y:S01]  /*2dc90*/  IADD3 R58, P2, PT, R58, UR25, RZ ;  /* 0x000000193a3a7c10 */ /* 0x000fe2000ff5e0ff */
        /* <DEDUP_REMOVED lines=38> */
[----:B------:R-:W-:Y:S04]  /*2df00*/  STL [R1+0xea8], R26 ;  /* 0x000ea81a01007387 */ /* 0x000fe80000100800 */
[----:B------:R-:W-:Y:S04]  /*2df10*/  STL [R1+0xea0], R27 ;  /* 0x000ea01b01007387 */ /* 0x000fe80000100800 */
[----:B------:R-:W-:Y:S01]  /*2df20*/  STL [R1+0xe74], R28 ;  /* 0x000e741c01007387 */ /* 0x000fe20000100800 */
[----:B----4-:R-:W-:-:S03]  /*2df30*/  IADD3 R30, P6, PT, R30, UR25, RZ ;  /* 0x000000191e1e7c10 */ /* 0x010fc6000ffde0ff */
        /* <DEDUP_REMOVED lines=39> */
[----:B0-----:R-:W4:Y:S04]  /*2e1b0*/  LDL.LU R60, [R1+0xdec] ;  /* 0x000dec00013c7983 */ /* 0x001f280000300800 */
[----:B------:R-:W-:Y:S01]  /*2e1c0*/  STL [R1+0xe5c], R49 ;  /* 0x000e5c3101007387 */ /* 0x000fe20000100800 */
[----:B------:R-:W-:-:S02]  /*2e1d0*/  IADD3.X R6, PT, PT, R6, UR26, RZ, P4, !PT ;  /* 0x0000001a06067c10 */ /* 0x000fc4000a7fe4ff */
[----:B------:R-:W-:Y:S02]  /*2e1e0*/  IADD3 R7, P4, PT, R7, UR25, RZ ;  /* 0x0000001907077c10 */ /* 0x000fe4000ff9e0ff */
[----:B------:R-:W-:Y:S01]  /*2e1f0*/  IADD3.X R56, PT, PT, R56, UR26, RZ, P5, !PT ;  /* 0x0000001a38387c10 */ /* 0x000fe2000affe4ff */
        /* <DEDUP_REMOVED lines=17> */
[----:B---3--:R-:W-:Y:S02]  /*2e310*/  IADD3.X R5, PT, PT, R5, UR26, RZ, P3, !PT ;  /* 0x0000001a05057c10 */ /* 0x008fe40009ffe4ff */
        /* <DEDUP_REMOVED lines=91> */
[----:B------:R-:W-:Y:S04]  /*2e8d0*/  STL [R1+0xde8], R59 ;  /* 0x000de83b01007387 */ /* 0x000fe80000100800 */
[----:B------:R-:W-:Y:S01]  /*2e8e0*/  STL [R1+0xde0], R2 ;  /* 0x000de00201007387 */ /* 0x000fe20000100800 */
[----:B------:R-:W-:-:S02]  /*2e8f0*/  IADD3 R5, P6, PT, R5, UR25, RZ ;  /* 0x0000001905057c10 */ /* 0x000fc4000ffde0ff */
[----:B------:R-:W-:Y:S02]  /*2e900*/  IADD3.X R22, PT, PT, R22, UR26, RZ, P1, !PT ;  /* 0x0000001a16167c10 */ /* 0x000fe40008ffe4ff */
        /* <DEDUP_REMOVED lines=25> */
[----:B------:R-:W-:Y:S04]  /*2eaa0*/  STL [R1+0xdb0], R26 ;  /* 0x000db01a01007387 */ /* 0x000fe80000100800 */
[----:B------:R-:W-:Y:S04]  /*2eab0*/  STL [R1+0xda8], R27 ;  /* 0x000da81b01007387 */ /* 0x000fe80000100800 */
[----:B------:R-:W-:Y:S01]  /*2eac0*/  STL [R1+0xd7c], R28 ;  /* 0x000d7c1c01007387 */ /* 0x000fe20000100800 */
[----:B---3--:R-:W-:-:S03]  /*2ead0*/  IADD3 R30, P1, PT, R30, UR25, RZ ;  /* 0x000000191e1e7c10 */ /* 0x008fc6000ff3e0ff */
        /* <DEDUP_REMOVED lines=91> */
[----:B------:R-:W-:Y:S04]  /*2f090*/  STL [R1+0xd28], R28 ;  /* 0x000d281c01007387 */ /* 0x000fe80000100800 */
[----:B------:R-:W2:Y:S01]  /*2f0a0*/  LDL.LU R49, [R1+0xd10] ;  /* 0x000d100001317983 */ /* 0x000ea20000300800 */
[----:B----4-:R-:W-:-:S03]  /*2f0b0*/  IADD3.X R30, PT, PT, R30, UR26, RZ, P5, !PT ;  /* 0x0000001a1e1e7c10 */ /* 0x010fc6000affe4ff */
        /* <DEDUP_REMOVED lines=35> */
[----:B------:R-:W-:Y:S02]  /*2f2f0*/  IADD3.X R49, PT, PT, R49, UR26, RZ, P1, !PT ;  /* 0x0000001a31317c10 */ /* 0x000fe40008ffe4ff */
[----:B----4-:R-:W-:Y:S02]  /*2f300*/  IADD3 R50, P1, PT, R50, UR25, RZ ;  /* 0x0000001932327c10 */ /* 0x010fe4000ff3e0ff */
[----:B------:R-:W-:Y:S01]  /*2f310*/  IADD3.X R51, PT, PT, R51, UR26, RZ, P2, !PT ;  /* 0x0000001a33337c10 */ /* 0x000fe200097fe4ff */
[----:B0-----:R-:W4:Y:S04]  /*2f320*/  LDL.LU R60, [R1+0xca0] ;  /* 0x000ca000013c7983 */ /* 0x001f280000300800 */
[----:B------:R-:W-:Y:S04]  /*2f330*/  STL [R1+0xd10], R49 ;  /* 0x000d103101007387 */ /* 0x000fe80000100800 */
[----:B------:R-:W-:Y:S01]  /*2f340*/  STL [R1+0xce4], R50 ;  /* 0x000ce43201007387 */ /* 0x000fe20000100800 */
[----:B------:R-:W-:-:S02]  /*2f350*/  IADD3 R6, P2, PT, R6, UR25, RZ ;  /* 0x0000001906067c10 */ /* 0x000fc4000ff5e0ff */
[----:B------:R-:W-:Y:S02]  /*2f360*/  IADD3.X R7, PT, PT, R7, UR26, RZ, P3, !PT ;  /* 0x0000001a07077c10 */ /* 0x000fe40009ffe4ff */
[----:B------:R-:W-:Y:S02]  /*2f370*/  IADD3 R56, P3, PT, R56, UR25, RZ ;  /* 0x0000001938387c10 */ /* 0x000fe4000ff7e0ff */
[----:B------:R-:W-:Y:S01]  /*2f380*/  IADD3.X R57, PT, PT, R57, UR26, RZ, P4, !PT ;  /* 0x0000001a39397c10 */ /* 0x000fe2000a7fe4ff */
[----:B------:R-:W-:Y:S01]  /*2f390*/  STL [R1+0xd08], R51 ;  /* 0x000d083301007387 */ /* 0x000fe20000100800 */
[----:B------:R-:W-:-:S03]  /*2f3a0*/  IADD3.X R59, PT, PT, R59, UR26, RZ, P5, !PT ;  /* 0x0000001a3b3b7c10 */ /* 0x000fc6000affe4ff */
        /* <DEDUP_REMOVED lines=13> */
[----:B------:R-:W-:Y:S01]  /*2f480*/  STL [R1+0xce8], R2 ;  /* 0x000ce80201007387 */ /* 0x000fe20000100800 */
[----:B---3--:R-:W-:Y:S02]  /*2f490*/  IADD3 R5, P1, PT, R5, UR25, RZ ;  /* 0x0000001905057c10 */ /* 0x008fe4000ff3e0ff */
        /* <DEDUP_REMOVED lines=90> */
[----:B------:R-:W-:Y:S04]  /*2fa40*/  STL [R1+0xc4c], R59 ;  /* 0x000c4c3b01007387 */ /* 0x000fe80000100800 */
[----:B------:R-:W-:Y:S01]  /*2fa50*/  STL [R1+0xc44], R2 ;  /* 0x000c440201007387 */ /* 0x000fe20000100800 */
[----:B------:R-:W-:-:S02]  /*2fa60*/  IADD3.X R5, PT, PT, R5, UR26, RZ, P5, !PT ;  /* 0x0000001a05057c10 */ /* 0x000fc4000affe4ff */
        /* <DEDUP_REMOVED lines=26> */
[----:B------:R-:W-:Y:S04]  /*2fc10*/  STL [R1+0xc14], R26 ;  /* 0x000c141a01007387 */ /* 0x000fe80000100800 */
[----:B------:R-:W-:Y:S01]  /*2fc20*/  STL [R1+0xc0c], R27 ;  /* 0x000c0c1b01007387 */ /* 0x000fe20000100800 */
[----:B---3--:R-:W-:-:S03]  /*2fc30*/  IADD3.X R30, PT, PT, R30, UR26, RZ, P6, !PT ;  /* 0x0000001a1e1e7c10 */ /* 0x008fc6000b7fe4ff */
        /* <DEDUP_REMOVED lines=40> */
[----:B------:R-:W-:Y:S01]  /*2fec0*/  IADD3.X R51, PT, PT, R51, UR26, RZ, P3, !PT ;  /* 0x0000001a33337c10 */ /* 0x000fe20009ffe4ff */
[----:B------:R-:W-:Y:S01]  /*2fed0*/  STL [R1+0xc18], R49 ;  /* 0x000c183101007387 */ /* 0x000fe20000100800 */
[----:B------:R-:W-:Y:S02]  /*2fee0*/  IADD3 R6, P3, PT, R6, UR25, RZ ;  /* 0x0000001906067c10 */ /* 0x000fe4000ff7e0ff */
        /* <DEDUP_REMOVED lines=49> */
[----:B------:R-:W-:Y:S04]  /*30200*/  STL [R1+0xb8c], R28 ;  /* 0x000b8c1c01007387 */ /* 0x000fe80000100800 */
[----:B------:R-:W2:Y:S01]  /*30210*/  LDL.LU R49, [R1+0xb74] ;  /* 0x000b740001317983 */ /* 0x000ea20000300800 */
[----:B----4-:R-:W-:-:S03]  /*30220*/  IADD3 R30, P3, PT, R30, UR25, RZ ;  /* 0x000000191e1e7c10 */ /* 0x010fc6000ff7e0ff */
        /* <DEDUP_REMOVED lines=32> */
[----:B--2---:R-:W-:-:S02]  /*30430*/  IADD3.X R60, PT, PT, R60, UR26, RZ, P5, !PT ;  /* 0x0000001a3c3c7c10 */ /* 0x004fc4000affe4ff */
[----:B------:R-:W-:-:S03]  /*30440*/  IADD3 R49, P5, PT, R49, UR25, RZ ;  /* 0x0000001931317c10 */ /* 0x000fc6000ffbe0ff */
[----:B------:R0:W-:Y:S04]  /*30450*/  STL [R1+0xba0], R60 ;  /* 0x000ba03c01007387 */ /* 0x0001e80000100800 */
[----:B------:R-:W2:Y:S01]  /*30460*/  LDL.LU R30, [R1+0xb30] ;  /* 0x000b3000011e7983 */ /* 0x000ea20000300800 */
[----:B----4-:R-:W-:Y:S02]  /*30470*/  IADD3.X R50, PT, PT, R50, UR26, RZ, P6, !PT ;  /* 0x0000001a32327c10 */ /* 0x010fe4000b7fe4ff */
[----:B------:R-:W-:Y:S01]  /*30480*/  IADD3 R51, P6, PT, R51, UR25, RZ ;  /* 0x0000001933337c10 */ /* 0x000fe2000ffde0ff */
[----:B0-----:R-:W4:Y:S04]  /*30490*/  LDL.LU R60, [R1+0xb04] ;  /* 0x000b0400013c7983 */ /* 0x001f280000300800 */
[----:B------:R-:W-:Y:S04]  /*304a0*/  STL [R1+0xb74], R49 ;  /* 0x000b743101007387 */ /* 0x000fe80000100800 */
[----:B------:R-:W-:Y:S01]  /*304b0*/  STL [R1+0xb98], R50 ;  /* 0x000b983201007387 */ /* 0x000fe20000100800 */
[----:B------:R-:W-:-:S02]  /*304c0*/  IADD3.X R6, PT, PT, R6, UR26, RZ, P1, !PT ;  /* 0x0000001a06067c10 */ /* 0x000fc40008ffe4ff */
[----:B------:R-:W-:Y:S02]  /*304d0*/  IADD3 R7, P1, PT, R7, UR25, RZ ;  /* 0x0000001907077c10 */ /* 0x000fe4000ff3e0ff */
[----:B------:R-:W-:Y:S02]  /*304e0*/  IADD3.X R56, PT, PT, R56, UR26, RZ, P2, !PT ;  /* 0x0000001a38387c10 */ /* 0x000fe400097fe4ff */
[----:B------:R-:W-:Y:S01]  /*304f0*/  IADD3 R57, P2, PT, R57, UR25, RZ ;  /* 0x0000001939397c10 */ /* 0x000fe2000ff5e0ff */
[----:B------:R-:W-:Y:S04]  /*30500*/  STL [R1+0xb6c], R51 ;  /* 0x000b6c3301007387 */ /* 0x000fe80000100800 */
[----:B------:R-:W-:Y:S01]  /*30510*/  STL [R1+0xb90], R6 ;  /* 0x000b900601007387 */ /* 0x000fe20000100800 */
[----:B------:R-:W-:-:S03]  /*30520*/  IADD3.X R58, PT, PT, R58, UR26, RZ, P3, !PT ;  /* 0x0000001a3a3a7c10 */ /* 0x000fc60009ffe4ff */
[----:B------:R-:W-:Y:S01]  /*30530*/  STL [R1+0xb64], R7 ;  /* 0x000b640701007387 */ /* 0x000fe20000100800 */
[----:B------:R-:W-:-:S03]  /*30540*/  IADD3.X R61, PT, PT, R61, UR26, RZ, P4, !PT ;  /* 0x0000001a3d3d7c10 */ /* 0x000fc6000a7fe4ff */
        /* <DEDUP_REMOVED lines=95> */
[----:B------:R-:W-:Y:S01]  /*30b40*/  STL [R1+0xb08], R57 ;  /* 0x000b083901007387 */ /* 0x000fe20000100800 */
[----:B------:R-:W-:-:S03]  /*30b50*/  IADD3.X R2, PT, PT, R2, UR26, RZ, P2, !PT ;  /* 0x0000001a02027c10 */ /* 0x000fc600097fe4ff */
[----:B------:R0:W-:Y:S04]  /*30b60*/  STL [R1+0xad4], R60 ;  /* 0x000ad43c01007387 */ /* 0x0001e80000100800 */
[----:B------:R-:W-:Y:S01]  /*30b70*/  STL [R1+0xadc], R58 ;  /* 0x000adc3a01007387 */ /* 0x000fe20000100800 */
        /* <DEDUP_REMOVED lines=27> */
[----:B------:R1:W-:Y:S04]  /*30d30*/  STL [R1+0xaa4], R55 ;  /* 0x000aa43701007387 */ /* 0x0003e80000100800 */
[----:B0-----:R-:W4:Y:S01]  /*30d40*/  LDL.LU R61, [R1+0xaa8] ;  /* 0x000aa800013d7983 */ /* 0x001f220000300800 */
[----:B------:R-:W-:-:S02]  /*30d50*/  IADD3.X R27, PT, PT, R27, UR26, RZ, P3, !PT ;  /* 0x0000001a1b1b7c10 */ /* 0x000fc40009ffe4ff */
[----:B------:R-:W-:Y:S02]  /*30d60*/  IADD3 R28, P3, PT, R28, UR25, RZ ;  /* 0x000000191c1c7c10 */ /* 0x000fe4000ff7e0ff */
[----:B------:R-:W-:Y:S01]  /*30d70*/  IADD3.X R29, PT, PT, R29, UR26, RZ, P4, !PT ;  /* 0x0000001a1d1d7c10 */ /* 0x000fe2000a7fe4ff */
[----:B------:R0:W-:Y:S04]  /*30d80*/  STL [R1+0xac8], R26 ;  /* 0x000ac81a01007387 */ /* 0x0001e80000100800 */
[----:B------:R0:W-:Y:S04]  /*30d90*/  STL [R1+0xac0], R27 ;  /* 0x000ac01b01007387 */ /* 0x0001e80000100800 */
[----:B------:R0:W-:Y:S01]  /*30da0*/  STL [R1+0xa94], R28 ;  /* 0x000a941c01007387 */ /* 0x0001e20000100800 */
[----:B---3--:R-:W-:-:S03]  /*30db0*/  IADD3 R30, P4, PT, R30, UR25, RZ ;  /* 0x000000191e1e7c10 */ /* 0x008fc6000ff9e0ff */
[----:B------:R-:W3:Y:S04]  /*30dc0*/  LDL.LU R49, [R1+0xa7c] ;  /* 0x000a7c0001317983 */ /* 0x000ee80000300800 */
[----:B------:R0:W-:Y:S04]  /*30dd0*/  STL [R1+0xab8], R29 ;  /* 0x000ab81d01007387 */ /* 0x0001e80000100800 */
[----:B------:R-:W3:Y:S04]  /*30de0*/  LDL.LU R50, [R1+0xaa0] ;  /* 0x000aa00001327983 */ /* 0x000ee80000300800 */
[----:B------:R0:W-:Y:S04]  /*30df0*/  STL [R1+0xa8c], R30 ;  /* 0x000a8c1e01007387 */ /* 0x0001e80000100800 */
        /* <DEDUP_REMOVED lines=13> */
[----:B--2---:R-:W-:-:S05]  /*30ed0*/  IADD3 R60, P5, PT, R60, UR25, RZ ;  /* 0x000000193c3c7c10 */ /* 0x004fca000ffbe0ff */
        /* <DEDUP_REMOVED lines=8> */
[----:B-1----:R-:W3:Y:S04]  /*30f60*/  LDL.LU R55, [R1+0x1510] ;  /* 0x0015100001377983 */ /* 0x002ee80000300800 */
[----:B0-----:R-:W3:Y:S04]  /*30f70*/  LDL.LU R26, [R1+0xa50] ;  /* 0x000a5000011a7983 */ /* 0x001ee80000300800 */
[----:B------:R-:W3:Y:S04]  /*30f80*/  LDL.LU R27, [R1+0x150c] ;  /* 0x00150c00011b7983 */ /* 0x000ee80000300800 */
[----:B------:R-:W3:Y:S04]  /*30f90*/  LDL.LU R28, [R1+0xa48] ;  /* 0x000a4800011c7983 */ /* 0x000ee80000300800 */
[----:B------:R-:W3:Y:S04]  /*30fa0*/  LDL.LU R29, [R1+0x1508] ;  /* 0x00150800011d7983 */ /* 0x000ee80000300800 */
[----:B------:R-:W3:Y:S04]  /*30fb0*/  LDL.LU R30, [R1+0xa40] ;  /* 0x000a4000011e7983 */ /* 0x000ee80000300800 */
[----:B------:R-:W3:Y:S01]  /*30fc0*/  LDL.LU R31, [R1+0x1504] ;  /* 0x00150400011f7983 */ /* 0x000ee20000300800 */
[----:B----4-:R-:W-:-:S05]  /*30fd0*/  IADD3.X R61, PT, PT, R61, UR26, RZ, P6, !PT ;  /* 0x0000001a3d3d7c10 */ /* 0x010fca000b7fe4ff */
[----:B------:R0:W-:Y:S04]  /*30fe0*/  STL [R1+0xaa8], R61 ;  /* 0x000aa83d01007387 */ /* 0x0001e80000100800 */
[----:B--2---:R-:W2:Y:S04]  /*30ff0*/  LDL.LU R60, [R1+0xa3c] ;  /* 0x000a3c00013c7983 */ /* 0x004ea80000300800 */
        /* <DEDUP_REMOVED lines=12> */
[----:B------:R-:W-:Y:S04]  /*310c0*/  STL [R1+0xa98], R6 ;  /* 0x000a980601007387 */ /* 0x000fe80000100800 */
[----:B------:R-:W-:Y:S04]  /*310d0*/  STL [R1+0xa6c], R7 ;  /* 0x000a6c0701007387 */ /* 0x000fe80000100800 */
[----:B------:R-:W-:Y:S04]  /*310e0*/  STL [R1+0xa90], R56 ;  /* 0x000a903801007387 */ /* 0x000fe80000100800 */
[----:B------:R-:W-:Y:S04]  /*310f0*/  STL [R1+0xa64], R57 ;  /* 0x000a643901007387 */ /* 0x000fe80000100800 */
[----:B------:R0:W-:Y:S02]  /*31100*/  STL [R1+0xa80], R5 ;  /* 0x000a800501007387 */ /* 0x0001e40000100800 */
[----:B0-----:R-:W0:Y:S01]  /*31110*/  LDC R5, c[0x0][0x3ac] ;  /* 0x0000eb00ff057b82 */ /* 0x001e220000000800 */
[----:B------:R-:W-:-:S02]  /*31120*/  IADD3.X R58, PT, PT, R58, UR26, RZ, P4, !PT ;  /* 0x0000001a3a3a7c10 */ /* 0x000fc4000a7fe4ff */
[----:B------:R-:W-:Y:S02]  /*31130*/  IADD3 R59, P4, PT, R59, UR25, RZ ;  /* 0x000000193b3b7c10 */ /* 0x000fe4000ff9e0ff */
[----:B------:R-:W-:Y:S01]  /*31140*/  IADD3.X R3, PT, PT, R3, UR26, RZ, P6, !PT ;  /* 0x0000001a03037c10 */ /* 0x000fe2000b7fe4ff */
[----:B------:R-:W-:Y:S04]  /*31150*/  STL [R1+0xa88], R58 ;  /* 0x000a883a01007387 */ /* 0x000fe80000100800 */
[----:B------:R-:W-:Y:S04]  /*31160*/  STL [R1+0xa5c], R59 ;  /* 0x000a5c3b01007387 */ /* 0x000fe80000100800 */
[----:B------:R0:W-:Y:S01]  /*31170*/  STL [R1+0xa78], R3 ;  /* 0x000a780301007387 */ /* 0x0001e20000100800 */
[----:B------:R-:W-:-:S02]  /*31180*/  IADD3 R2, P5, PT, R2, UR25, RZ ;  /* 0x0000001902027c10 */ /* 0x000fc4000ffbe0ff */
[----:B------:R-:W-:-:S03]  /*31190*/  IADD3 R4, P6, PT, R4, UR25, RZ ;  /* 0x0000001904047c10 */ /* 0x000fc6000ffde0ff */
[----:B------:R1:W-:Y:S04]  /*311a0*/  STL [R1+0xa54], R2 ;  /* 0x000a540201007387 */ /* 0x0003e80000100800 */
[----:B------:R3:W-:Y:S01]  /*311b0*/  STL [R1+0xa4c], R4 ;  /* 0x000a4c0401007387 */ /* 0x0007e20000100800 */
[----:B0-----:R-:W-:-:S05]  /*311c0*/  IMAD.SHL.U32 R3, R5, 0x40, RZ ;  /* 0x0000004005037824 */ /* 0x001fca00078e00ff */
[----:B-1----:R-:W-:Y:S02]  /*311d0*/  SHF.R.S32.HI R2, RZ, 0x1f, R3 ;  /* 0x0000001fff027819 */ /* 0x002fe40000011403 */
[----:B------:R-:W-:Y:S02]  /*311e0*/  IADD3.X R22, PT, PT, R22, UR26, RZ, P1, !PT ;  /* 0x0000001a16167c10 */ /* 0x000fe40008ffe4ff */
[----:B------:R-:W-:Y:S02]  /*311f0*/  IADD3 R23, P1, PT, R23, UR25, RZ ;  /* 0x0000001917177c10 */ /* 0x000fe4000ff3e0ff */
[----:B------:R-:W-:Y:S02]  /*31200*/  IADD3.X R24, PT, PT, R24, UR26, RZ, P2, !PT ;  /* 0x0000001a18187c10 */ /* 0x000fe400097fe4ff */
[C---:B------:R-:W-:Y:S02]  /*31210*/  IADD3 R25, P2, PT, R3.reuse, R25, RZ ;  /* 0x0000001903197210 */ /* 0x040fe40007f5e0ff */
[----:B------:R-:W-:Y:S01]  /*31220*/  IADD3.X R52, PT, PT, R52, UR26, RZ, P3, !PT ;  /* 0x0000001a34347c10 */ /* 0x000fe20009ffe4ff */
[----:B------:R0:W-:Y:S01]  /*31230*/  STL [R1+0xa70], R22 ;  /* 0x000a701601007387 */ /* 0x0001e20000100800 */
[----:B------:R-:W-:-:S03]  /*31240*/  IADD3 R53, P3, PT, R3, R53, RZ ;  /* 0x0000003503357210 */ /* 0x000fc60007f7e0ff */
[----:B------:R1:W-:Y:S01]  /*31250*/  STL [R1+0xa44], R23 ;  /* 0x000a441701007387 */ /* 0x0003e20000100800 */
[----:B------:R-:W-:-:S03]  /*31260*/  IADD3.X R54, PT, PT, R54, UR26, RZ, P4, !PT ;  /* 0x0000001a36367c10 */ /* 0x000fc6000a7fe4ff */
        /* <DEDUP_REMOVED lines=12> */
[----:B------:R0:W-:Y:S04]  /*31330*/  STL [R1+0xa50], R26 ;  /* 0x000a501a01007387 */ /* 0x0001e80000100800 */
[----:B------:R0:W-:Y:S01]  /*31340*/  STL [R1+0x150c], R27 ;  /* 0x00150c1b01007387 */ /* 0x0001e20000100800 */
[----:B------:R-:W-:-:S03]  /*31350*/  IADD3 R31, P1, PT, R3, R31, RZ ;  /* 0x0000001f031f7210 */ /* 0x000fc60007f3e0ff */
[----:B------:R0:W-:Y:S04]  /*31360*/  STL [R1+0xa48], R28 ;  /* 0x000a481c01007387 */ /* 0x0001e80000100800 */
[----:B------:R0:W-:Y:S04]  /*31370*/  STL [R1+0x1508], R29 ;  /* 0x0015081d01007387 */ /* 0x0001e80000100800 */
[----:B------:R0:W-:Y:S04]  /*31380*/  STL [R1+0xa40], R30 ;  /* 0x000a401e01007387 */ /* 0x0001e80000100800 */
[----:B------:R-:W3:Y:S04]  /*31390*/  LDL.LU R47, [R1+0x1220] ;  /* 0x00122000012f7983 */ /* 0x000ee80000300800 */
[----:B------:R0:W-:Y:S04]  /*313a0*/  STL [R1+0x1504], R31 ;  /* 0x0015041f01007387 */ /* 0x0001e80000100800 */
[----:B------:R-:W3:Y:S01]  /*313b0*/  LDL.LU R20, [R1+0x14fc] ;  /* 0x0014fc0001147983 */ /* 0x000ee20000300800 */
[----:B--2---:R-:W-:-:S05]  /*313c0*/  IMAD.X R60, R2, 0x1, R60, P2 ;  /* 0x00000001023c7824 */ /* 0x004fca00010e063c */
[----:B------:R2:W-:Y:S04]  /*313d0*/  STL [R1+0xa3c], R60 ;  /* 0x000a3c3c01007387 */ /* 0x0005e80000100800 */
[----:B------:R-:W3:Y:S01]  /*313e0*/  LDL.LU R21, [R1+0x1230] ;  /* 0x0012300001157983 */ /* 0x000ee20000300800 */
[----:B----4-:R-:W-:-:S05]  /*313f0*/  IADD3 R61, P2, PT, R3, R61, RZ ;  /* 0x0000003d033d7210 */ /* 0x010fca0007f5e0ff */
        /* <DEDUP_REMOVED lines=11> */
[----:B---3--:R-:W3:Y:S04]  /*314b0*/  LDL.LU R4, [R1+0x14cc] ;  /* 0x0014cc0001047983 */ /* 0x008ee80000300800 */
[----:B------:R-:W3:Y:S04]  /*314c0*/  LDL.LU R5, [R1+0x14f0] ;  /* 0x0014f00001057983 */ /* 0x000ee80000300800 */
[----:B0-----:R-:W3:Y:S04]  /*314d0*/  LDL.LU R22, [R1+0x14c4] ;  /* 0x0014c40001167983 */ /* 0x001ee80000300800 */
        /* <DEDUP_REMOVED lines=13> */
[----:B--2---:R-:W2:Y:S04]  /*315b0*/  LDL.LU R60, [R1+0x148c] ;  /* 0x00148c00013c7983 */ /* 0x004ea80000300800 */
[----:B----4-:R-:W4:Y:S01]  /*315c0*/  LDL.LU R61, [R1+0x14b0] ;  /* 0x0014b000013d7983 */ /* 0x010f220000300800 */
[----:B------:R-:W-:Y:S01]  /*315d0*/  IMAD.X R47, R2, 0x1, R47, P3 ;  /* 0x00000001022f7824 */ /* 0x000fe200018e062f */
[----:B------:R-:W-:-:S04]  /*315e0*/  IADD3 R20, P3, PT, R3, R20, RZ ;  /* 0x0000001403147210 */ /* 0x000fc80007f7e0ff */
[----:B------:R0:W-:Y:S04]  /*315f0*/  STL [R1+0x1220], R47 ;  /* 0x0012202f01007387 */ /* 0x0001e80000100800 */
[----:B------:R1:W-:Y:S01]  /*31600*/  STL [R1+0x14fc], R20 ;  /* 0x0014fc1401007387 */ /* 0x0003e20000100800 */
[----:B------:R-:W-:-:S05]  /*31610*/  IMAD.X R21, R2, 0x1, R21, P4 ;  /* 0x0000000102157824 */ /* 0x000fca00020e0615 */
[----:B------:R0:W-:Y:S01]  /*31620*/  STL [R1+0x1230], R21 ;  /* 0x0012301501007387 */ /* 0x0001e20000100800 */
[C---:B------:R-:W-:Y:S01]  /*31630*/  IADD3 R48, P4, PT, R3.reuse, R48, RZ ;  /* 0x0000003003307210 */ /* 0x040fe20007f9e0ff */
[C---:B------:R-:W-:Y:S01]  /*31640*/  IMAD.X R49, R2.reuse, 0x1, R49, P5 ;  /* 0x0000000102317824 */ /* 0x040fe200028e0631 */
[C---:B------:R-:W-:Y:S01]  /*31650*/  IADD3 R50, P5, PT, R3.reuse, R50, RZ ;  /* 0x0000003203327210 */ /* 0x040fe20007fbe0ff */
[C---:B------:R-:W-:Y:S01]  /*31660*/  IMAD.X R51, R2.reuse, 0x1, R51, P6 ;  /* 0x0000000102337824 */ /* 0x040fe200030e0633 */
[----:B------:R-:W-:Y:S01]  /*31670*/  IADD3 R6, P6, PT, R3, R6, RZ ;  /* 0x0000000603067210 */ /* 0x000fe20007fde0ff */
[----:B------:R0:W-:Y:S01]  /*31680*/  STL [R1+0x14f4], R48 ;  /* 0x0014f43001007387 */ /* 0x0001e20000100800 */
[----:B------:R-:W-:-:S03]  /*31690*/  IMAD.X R7, R2, 0x1, R7, P1 ;  /* 0x0000000102077824 */ /* 0x000fc600008e0607 */
[----:B------:R0:W-:Y:S01]  /*316a0*/  STL [R1+0x122c], R49 ;  /* 0x00122c3101007387 */ /* 0x0001e20000100800 */
[----:B------:R-:W-:-:S03]  /*316b0*/  IADD3 R56, P1, PT, R3, R56, RZ ;  /* 0x0000003803387210 */ /* 0x000fc60007f3e0ff */
[----:B------:R0:W-:Y:S01]  /*316c0*/  STL [R1+0x14ec], R50 ;  /* 0x0014ec3201007387 */ /* 0x0001e20000100800 */
[----:B------:R-:W-:-:S03]  /*316d0*/  IMAD.X R57, R2, 0x1, R57, P2 ;  /* 0x0000000102397824 */ /* 0x000fc600010e0639 */
[----:B------:R0:W-:Y:S01]  /*316e0*/  STL [R1+0x1228], R51 ;  /* 0x0012283301007387 */ /* 0x0001e20000100800 */
[----:B------:R-:W-:-:S03]  /*316f0*/  IADD3 R58, P2, PT, R3, R58, RZ ;  /* 0x0000003a033a7210 */ /* 0x000fc60007f5e0ff */
[----:B------:R0:W-:Y:S01]  /*31700*/  STL [R1+0x14e4], R6 ;  /* 0x0014e40601007387 */ /* 0x0001e20000100800 */
[----:B------:R-:W-:-:S03]  /*31710*/  IMAD.X R59, R2, 0x1, R59, P3 ;  /* 0x00000001023b7824 */ /* 0x000fc600018e063b */
[----:B------:R0:W-:Y:S01]  /*31720*/  STL [R1+0x1224], R7 ;  /* 0x0012240701007387 */ /* 0x0001e20000100800 */
[----:B---3--:R-:W-:-:S03]  /*31730*/  IADD3 R4, P3, PT, R3, R4, RZ ;  /* 0x0000000403047210 */ /* 0x008fc60007f7e0ff */
        /* <DEDUP_REMOVED lines=28> */
[----:B------:R0:W-:Y:S04]  /*31900*/  STL [R1+0x14a4], R26 ;  /* 0x0014a41a01007387 */ /* 0x0001e80000100800 */
[----:B------:R0:W-:Y:S01]  /*31910*/  STL [R1+0x14c8], R27 ;  /* 0x0014c81b01007387 */ /* 0x0001e20000100800 */
[----:B------:R-:W-:-:S03]  /*31920*/  IMAD.X R31, R2, 0x1, R31, P5 ;  /* 0x00000001021f7824 */ /* 0x000fc600028e061f */
[----:B------:R0:W-:Y:S01]  /*31930*/  STL [R1+0x149c], R28 ;  /* 0x00149c1c01007387 */ /* 0x0001e20000100800 */
[----:B--2---:R-:W-:-:S03]  /*31940*/  IADD3 R60, P5, PT, R3, R60, RZ ;  /* 0x0000003c033c7210 */ /* 0x004fc60007fbe0ff */
[----:B------:R2:W-:Y:S04]  /*31950*/  STL [R1+0x14c0], R29 ;  /* 0x0014c01d01007387 */ /* 0x0005e80000100800 */
[----:B------:R1:W-:Y:S01]  /*31960*/  STL [R1+0x1494], R30 ;  /* 0x0014941e01007387 */ /* 0x0003e20000100800 */
[----:B----4-:R-:W-:-:S03]  /*31970*/  IMAD.X R61, R2, 0x1, R61, P6 ;  /* 0x00000001023d7824 */ /* 0x010fc600030e063d */
[----:B0-----:R-:W4:Y:S04]  /*31980*/  LDL.LU R47, [R1+0x1484] ;  /* 0x00148400012f7983 */ /* 0x001f280000300800 */
[----:B------:R0:W-:Y:S04]  /*31990*/  STL [R1+0x14b8], R31 ;  /* 0x0014b81f01007387 */ /* 0x0001e80000100800 */
[----:B-1----:R-:W4:Y:S04]  /*319a0*/  LDL.LU R20, [R1+0x14a8] ;  /* 0x0014a80001147983 */ /* 0x002f280000300800 */
[----:B------:R1:W-:Y:S04]  /*319b0*/  STL [R1+0x148c], R60 ;  /* 0x00148c3c01007387 */ /* 0x0003e80000100800 */
[----:B------:R-:W4:Y:S04]  /*319c0*/  LDL.LU R21, [R1+0x147c] ;  /* 0x00147c0001157983 */ /* 0x000f280000300800 */
[----:B------:R0:W-:Y:S04]  /*319d0*/  STL [R1+0x14b0], R61 ;  /* 0x0014b03d01007387 */ /* 0x0001e80000100800 */
[----:B------:R-:W4:Y:S04]  /*319e0*/  LDL.LU R48, [R1+0x14a0] ;  /* 0x0014a00001307983 */ /* 0x000f280000300800 */
        /* <DEDUP_REMOVED lines=23> */
[----:B------:R-:W2:Y:S04]  /*31b60*/  LDL.LU R30, [R1+0x1440] ;  /* 0x00144000011e7983 */ /* 0x000ea80000300800 */
[----:B0-----:R-:W2:Y:S04]  /*31b70*/  LDL.LU R31, [R1+0x1414] ;  /* 0x00141400011f7983 */ /* 0x001ea80000300800 */
[----:B-1----:R-:W2:Y:S04]  /*31b80*/  LDL.LU R60, [R1+0x1438] ;  /* 0x00143800013c7983 */ /* 0x002ea80000300800 */
[----:B------:R-:W2:Y:S01]  /*31b90*/  LDL.LU R61, [R1+0x140c] ;  /* 0x00140c00013d7983 */ /* 0x000ea20000300800 */
[C---:B----4-:R-:W-:Y:S01]  /*31ba0*/  IADD3 R47, P6, PT, R3.reuse, R47, RZ ;  /* 0x0000002f032f7210 */ /* 0x050fe20007fde0ff */
        /* <DEDUP_REMOVED lines=13> */
[----:B---3--:R-:W-:-:S03]  /*31c80*/  IMAD.X R56, R2, 0x1, R56, P5 ;  /* 0x0000000102387824 */ /* 0x008fc600028e0638 */
        /* <DEDUP_REMOVED lines=33> */
[----:B--2---:R-:W-:-:S03]  /*31ea0*/  IADD3 R29, P1, PT, R3, R29, RZ ;  /* 0x0000001d031d7210 */ /* 0x004fc60007f3e0ff */
[----:B------:R2:W-:Y:S01]  /*31eb0*/  STL [R1+0x142c], R55 ;  /* 0x00142c3701007387 */ /* 0x0005e20000100800 */
[----:B------:R-:W-:-:S03]  /*31ec0*/  IMAD.X R30, R2, 0x1, R30, P2 ;  /* 0x00000001021e7824 */ /* 0x000fc600010e061e */
[----:B------:R0:W-:Y:S04]  /*31ed0*/  STL [R1+0x1450], R26 ;  /* 0x0014501a01007387 */ /* 0x0001e80000100800 */
[----:B------:R0:W-:Y:S01]  /*31ee0*/  STL [R1+0x1424], R27 ;  /* 0x0014241b01007387 */ /* 0x0001e20000100800 */
[----:B------:R-:W-:-:S03]  /*31ef0*/  IADD3 R31, P2, PT, R3, R31, RZ ;  /* 0x0000001f031f7210 */ /* 0x000fc60007f5e0ff */
[----:B------:R0:W-:Y:S01]  /*31f00*/  STL [R1+0x1448], R28 ;  /* 0x0014481c01007387 */ /* 0x0001e20000100800 */
[----:B------:R-:W-:-:S03]  /*31f10*/  IMAD.X R60, R2, 0x1, R60, P3 ;  /* 0x00000001023c7824 */ /* 0x000fc600018e063c */
[----:B------:R1:W-:Y:S04]  /*31f20*/  STL [R1+0x141c], R29 ;  /* 0x00141c1d01007387 */ /* 0x0003e80000100800 */
[----:B------:R1:W-:Y:S01]  /*31f30*/  STL [R1+0x1440], R30 ;  /* 0x0014401e01007387 */ /* 0x0003e20000100800 */
[----:B------:R-:W-:-:S03]  /*31f40*/  IADD3 R61, P3, PT, R3, R61, RZ ;  /* 0x0000003d033d7210 */ /* 0x000fc60007f7e0ff */
[----:B0-----:R-:W2:Y:S04]  /*31f50*/  LDL.LU R47, [R1+0x1430] ;  /* 0x00143000012f7983 */ /* 0x001ea80000300800 */
[----:B------:R0:W-:Y:S04]  /*31f60*/  STL [R1+0x1414], R31 ;  /* 0x0014141f01007387 */ /* 0x0001e80000100800 */
[----:B-1----:R-:W2:Y:S04]  /*31f70*/  LDL.LU R20, [R1+0x1404] ;  /* 0x0014040001147983 */ /* 0x002ea80000300800 */
[----:B------:R1:W-:Y:S04]  /*31f80*/  STL [R1+0x1438], R60 ;  /* 0x0014383c01007387 */ /* 0x0003e80000100800 */
[----:B----4-:R-:W4:Y:S04]  /*31f90*/  LDL.LU R21, [R1+0x1428] ;  /* 0x0014280001157983 */ /* 0x010f280000300800 */
[----:B------:R0:W-:Y:S04]  /*31fa0*/  STL [R1+0x140c], R61 ;  /* 0x00140c3d01007387 */ /* 0x0001e80000100800 */
        /* <DEDUP_REMOVED lines=24> */
[----:B------:R-:W2:Y:S04]  /*32130*/  LDL.LU R30, [R1+0x139c] ;  /* 0x00139c00011e7983 */ /* 0x000ea80000300800 */
[----:B0-----:R-:W2:Y:S04]  /*32140*/  LDL.LU R31, [R1+0x13c0] ;  /* 0x0013c000011f7983 */ /* 0x001ea80000300800 */
[----:B-1----:R-:W2:Y:S04]  /*32150*/  LDL.LU R60, [R1+0x1394] ;  /* 0x00139400013c7983 */ /* 0x002ea80000300800 */
[----:B------:R-:W2:Y:S01]  /*32160*/  LDL.LU R61, [R1+0x13b8] ;  /* 0x0013b800013d7983 */ /* 0x000ea20000300800 */
[C---:B------:R-:W-:Y:S01]  /*32170*/  IMAD.X R47, R2.reuse, 0x1, R47, P4 ;  /* 0x00000001022f7824 */ /* 0x040fe200020e062f */
[C---:B------:R-:W-:Y:S01]  /*32180*/  IADD3 R20, P4, PT, R3.reuse, R20, RZ ;  /* 0x0000001403147210 */ /* 0x040fe20007f9e0ff */
[C---:B----4-:R-:W-:Y:S01]  /*32190*/  IMAD.X R21, R2.reuse, 0x1, R21, P5 ;  /* 0x0000000102157824 */ /* 0x050fe200028e0615 */
[C---:B------:R-:W-:Y:S01]  /*321a0*/  IADD3 R48, P5, PT, R3.reuse, R48, RZ ;  /* 0x0000003003307210 */ /* 0x040fe20007fbe0ff */
[----:B------:R-:W-:Y:S01]  /*321b0*/  IMAD.X R49, R2, 0x1, R49, P6 ;  /* 0x0000000102317824 */ /* 0x000fe200030e0631 */
        /* <DEDUP_REMOVED lines=35> */
[----:B--2---:R-:W-:-:S03]  /*323f0*/  IMAD.X R55, R2, 0x1, R55, P3 ;  /* 0x0000000102377824 */ /* 0x004fc600018e0637 */
        /* <DEDUP_REMOVED lines=14> */
[----:B------:R-:W-:-:S03]  /*324e0*/  IADD3 R60, P6, PT, R3, R60, RZ ;  /* 0x0000003c033c7210 */ /* 0x000fc60007fde0ff */
[----:B------:R1:W-:Y:S04]  /*324f0*/  STL [R1+0x13c8], R29 ;  /* 0x0013c81d01007387 */ /* 0x0003e80000100800 */
[----:B------:R1:W-:Y:S01]  /*32500*/  STL [R1+0x139c], R30 ;  /* 0x00139c1e01007387 */ /* 0x0003e20000100800 */
[----:B------:R-:W-:-:S03]  /*32510*/  IMAD.X R61, R2, 0x1, R61, P1 ;  /* 0x00000001023d7824 */ /* 0x000fc600008e063d */
[----:B0-----:R-:W2:Y:S04]  /*32520*/  LDL.LU R47, [R1+0x138c] ;  /* 0x00138c00012f7983 */ /* 0x001ea80000300800 */
[----:B------:R0:W-:Y:S04]  /*32530*/  STL [R1+0x13c0], R31 ;  /* 0x0013c01f01007387 */ /* 0x0001e80000100800 */
[----:B-1----:R-:W2:Y:S04]  /*32540*/  LDL.LU R20, [R1+0x13b0] ;  /* 0x0013b00001147983 */ /* 0x002ea80000300800 */
[----:B------:R1:W-:Y:S04]  /*32550*/  STL [R1+0x1394], R60 ;  /* 0x0013943c01007387 */ /* 0x0003e80000100800 */
[----:B---3--:R-:W3:Y:S04]  /*32560*/  LDL.LU R21, [R1+0x1384] ;  /* 0x0013840001157983 */ /* 0x008ee80000300800 */
[----:B------:R0:W-:Y:S04]  /*32570*/  STL [R1+0x13b8], R61 ;  /* 0x0013b83d01007387 */ /* 0x0001e80000100800 */
[----:B----4-:R-:W4:Y:S04]  /*32580*/  LDL.LU R48, [R1+0x13a8] ;  /* 0x0013a80001307983 */ /* 0x010f280000300800 */
        /* <DEDUP_REMOVED lines=27> */
[C---:B------:R-:W-:Y:S01]  /*32740*/  IADD3 R47, P1, PT, R3.reuse, R47, RZ ;  /* 0x0000002f032f7210 */ /* 0x040fe20007f3e0ff */
[C---:B------:R-:W-:Y:S01]  /*32750*/  IMAD.X R20, R2.reuse, 0x1, R20, P2 ;  /* 0x0000000102147824 */ /* 0x040fe200010e0614 */
[C---:B---3--:R-:W-:Y:S01]  /*32760*/  IADD3 R21, P2, PT, R3.reuse, R21, RZ ;  /* 0x0000001503157210 */ /* 0x048fe20007f5e0ff */
[C---:B----4-:R-:W-:Y:S01]  /*32770*/  IMAD.X R48, R2.reuse, 0x1, R48, P3 ;  /* 0x0000000102307824 */ /* 0x050fe200018e0630 */
        /* <DEDUP_REMOVED lines=91> */
[C---:B---3--:R-:W-:Y:S01]  /*32d30*/  IMAD.X R21, R2.reuse, 0x1, R21, P6 ;  /* 0x0000000102157824 */ /* 0x048fe200030e0615 */
[C---:B----4-:R-:W-:Y:S01]  /*32d40*/  IADD3 R48, P6, PT, R3.reuse, R48, RZ ;  /* 0x0000003003307210 */ /* 0x050fe20007fde0ff */
[----:B------:R-:W-:Y:S01]  /*32d50*/  IMAD.X R49, R2, 0x1, R49, P1 ;  /* 0x0000000102317824 */ /* 0x000fe200008e0631 */
        /* <DEDUP_REMOVED lines=240> */
[----:B0-----:R-:W4:Y:S04]  /*33c60*/  LDL.LU R47, [R1+0x15dc] ;  /* 0x0015dc00012f7983 */ /* 0x001f280000300800 */
[----:B------:R0:W-:Y:S04]  /*33c70*/  STL [R1+0x1570], R31 ;  /* 0x0015701f01007387 */ /* 0x0001e80000100800 */
[----:B-1----:R-:W4:Y:S04]  /*33c80*/  LDL.LU R20, [R1+0x1580] ;  /* 0x0015800001147983 */ /* 0x002f280000300800 */
[----:B------:R1:W-:Y:S04]  /*33c90*/  STL [R1+0x15c8], R60 ;  /* 0x0015c83c01007387 */ /* 0x0003e80000100800 */
[----:B--2---:R-:W2:Y:S04]  /*33ca0*/  LDL.LU R21, [R1+0x15d8] ;  /* 0x0015d80001157983 */ /* 0x004ea80000300800 */
[----:B------:R0:W-:Y:S04]  /*33cb0*/  STL [R1+0x156c], R61 ;  /* 0x00156c3d01007387 */ /* 0x0001e80000100800 */
[----:B---3--:R-:W3:Y:S04]  /*33cc0*/  LDL.LU R48, [R1+0x157c] ;  /* 0x00157c0001307983 */ /* 0x008ee80000300800 */
        /* <DEDUP_REMOVED lines=25> */
[----:B-1----:R-:W4:Y:S04]  /*33e60*/  LDL.LU R60, [R1+0x1604] ;  /* 0x00160400013c7983 */ /* 0x002f280000300800 */
[----:B------:R-:W4:Y:S01]  /*33e70*/  LDL.LU R61, [R1+0x1600] ;  /* 0x00160000013d7983 */ /* 0x000f220000300800 */
[C---:B------:R-:W-:Y:S01]  /*33e80*/  IADD3 R47, P3, PT, R3.reuse, R47, RZ ;  /* 0x0000002f032f7210 */ /* 0x040fe20007f7e0ff */
[C---:B------:R-:W-:Y:S01]  /*33e90*/  IMAD.X R20, R2.reuse, 0x1, R20, P4 ;  /* 0x0000000102147824 */ /* 0x040fe200020e0614 */
[C---:B--2---:R-:W-:Y:S01]  /*33ea0*/  IADD3 R21, P4, PT, R3.reuse, R21, RZ ;  /* 0x0000001503157210 */ /* 0x044fe20007f9e0ff */
[C---:B---3--:R-:W-:Y:S01]  /*33eb0*/  IMAD.X R48, R2.reuse, 0x1, R48, P5 ;  /* 0x0000000102307824 */ /* 0x048fe200028e0630 */
[----:B----4-:R-:W-:Y:S01]  /*33ec0*/  IADD3 R49, P5, PT, R3, R49, RZ ;  /* 0x0000003103317210 */ /* 0x010fe20007fbe0ff */
        /* <DEDUP_REMOVED lines=35> */
[C---:B------:R-:W-:Y:S01]  /*34100*/  IADD3 R55, P2, PT, R3.reuse, R55, RZ ;  /* 0x0000003703377210 */ /* 0x040fe20007f5e0ff */
[----:B------:R-:W-:Y:S02]  /*34110*/  IMAD.X R26, R2, 0x1, R26, P3 ;  /* 0x00000001021a7824 */ /* 0x000fe400018e061a */
[----:B------:R1:W-:Y:S01]  /*34120*/  STL [R1+0x1610], R25 ;  /* 0x0016101901007387 */ /* 0x0003e20000100800 */
[----:B------:R-:W-:-:S03]  /*34130*/  IADD3 R27, P3, PT, R3, R27, RZ ;  /* 0x0000001b031b7210 */ /* 0x000fc60007f7e0ff */
[----:B------:R1:W-:Y:S04]  /*34140*/  STL [R1+0x15c0], R52 ;  /* 0x0015c03401007387 */ /* 0x0003e80000100800 */
[----:B------:R1:W-:Y:S01]  /*34150*/  STL [R1+0x161c], R53 ;  /* 0x00161c3501007387 */ /* 0x0003e20000100800 */
[----:B------:R-:W-:-:S03]  /*34160*/  IMAD.X R28, R2, 0x1, R28, P4 ;  /* 0x00000001021c7824 */ /* 0x000fc600020e061c */
        /* <DEDUP_REMOVED lines=10> */
[----:B------:R1:W-:Y:S04]  /*34210*/  STL [R1+0x15e0], R29 ;  /* 0x0015e01d01007387 */ /* 0x0003e80000100800 */
[----:B------:R1:W-:Y:S04]  /*34220*/  STL [R1+0x15f4], R30 ;  /* 0x0015f41e01007387 */ /* 0x0003e80000100800 */
[----:B------:R1:W-:Y:S04]  /*34230*/  STL [R1+0x1600], R61 ;  /* 0x0016003d01007387 */ /* 0x0003e80000100800 */
[----:B------:R1:W-:Y:S04]  /*34240*/  STL [R1+0x15f0], R31 ;  /* 0x0015f01f01007387 */ /* 0x0003e80000100800 */
[----:B------:R1:W-:Y:S01]  /*34250*/  STL [R1+0x1604], R60 ;  /* 0x0016043c01007387 */ /* 0x0003e20000100800 */
[----:B------:R-:W-:Y:S05]  /*34260*/  @P0 BRA `(.L_x_1) ;  /* 0xfffffda400680947 */ /* 0x000fea000383ffff */
.L_x_0:
[----:B------:R-:W2:Y:S01]  /*34270*/  LDL.LU R41, [R1+0x3d0] ;  /* 0x0003d00001297983 */ /* 0x000ea20000300800 */
[----:B------:R-:W3:Y:S03]  /*34280*/  LDCU.64 UR24, c[0x0][0x398] ;  /* 0x00007300ff1877ac */ /* 0x000ee60008000a00 */
[----:B------:R-:W2:Y:S01]  /*34290*/  LDL.LU R40, [R1+0x3d4] ;  /* 0x0003d40001287983 */ /* 0x000ea20000300800 */
[----:B------:R-:W4:Y:S03]  /*342a0*/  LDCU.64 UR12, c[0x0][0x398] ;  /* 0x00007300ff0c77ac */ /* 0x000f260008000a00 */
[----:B------:R-:W3:Y:S01]  /*342b0*/  LDL.LU R39, [R1+0x3d8] ;  /* 0x0003d80001277983 */ /* 0x000ee20000300800 */
[----:B------:R-:W0:Y:S01]  /*342c0*/  S2UR UR5, SR_CgaCtaId ;  /* 0x00000000000579c3 */ /* 0x000e220000008800 */
[----:B------:R-:W-:Y:S01]  /*342d0*/  UMOV UR4, 0x400 ;  /* 0x0000040000047882 */ /* 0x000fe20000000000 */
[----:B------:R-:W1:Y:S01]  /*342e0*/  LDCU.64 UR6, c[0x0][0x390] ;  /* 0x00007200ff0677ac */ /* 0x000e620008000a00 */
[----:B------:R-:W3:Y:S01]  /*342f0*/  LDL.LU R34, [R1+0x3dc] ;  /* 0x0003dc0001227983 */ /* 0x000ee20000300800 */
[----:B------:R-:W0:Y:S03]  /*34300*/  LDCU UR8, c[0x0][0x3b4] ;  /* 0x00007680ff0877ac */ /* 0x000e260008000800 */
[----:B------:R-:W4:Y:S01]  /*34310*/  LDL.LU R38, [R1+0x460] ;  /* 0x0004600001267983 */ /* 0x000f220000300800 */
[----:B------:R-:W0:Y:S03]  /*34320*/  LDCU.64 UR14, c[0x0][0x398] ;  /* 0x00007300ff0e77ac */ /* 0x000e260008000a00 */
        /* <DEDUP_REMOVED lines=9> */
[----:B------:R-:W0:Y:S03]  /*343c0*/  LDCU UR22, c[0x0][0x3b8] ;  /* 0x00007700ff1677ac */ /* 0x000e260008000800 */
[----:B-1----:R-:W4:Y:S01]  /*343d0*/  LDL.LU R31, [R1+0x478] ;  /* 0x00047800011f7983 */ /* 0x002f220000300800 */
[----:B------:R-:W1:Y:S03]  /*343e0*/  LDCU.64 UR18, c[0x0][0x398] ;  /* 0x00007300ff1277ac */ /* 0x000e660008000a00 */
[----:B------:R-:W4:Y:S01]  /*343f0*/  LDL.LU R30, [R1+0x47c] ;  /* 0x00047c00011e7983 */ /* 0x000f220000300800 */
[----:B------:R-:W0:Y:S03]  /*34400*/  LDCU.64 UR16, c[0x0][0x398] ;  /* 0x00007300ff1077ac */ /* 0x000e260008000a00 */
        /* <DEDUP_REMOVED lines=28> */
[----:B--2---:R-:W-:-:S05]  /*345d0*/  F2FP.SATFINITE.E5M2.F32.PACK_AB_MERGE_C R43, R40, R41, RZ ;  /* 0x00000029282b723e */ /* 0x004fca00048060ff */
[----:B------:R-:W-:Y:S01]  /*345e0*/  STL [R1+0x17f4], R43 ;  /* 0x0017f42b01007387 */ /* 0x000fe20000100800 */
[----:B---3--:R-:W-:-:S05]  /*345f0*/  F2FP.SATFINITE.E5M2.F32.PACK_AB_MERGE_C R34, R34, R39, RZ ;  /* 0x000000272222723e */ /* 0x008fca00048060ff */
[----:B------:R4:W-:Y:S02]  /*34600*/  STL [R1+0x17f8], R34 ;  /* 0x0017f82201007387 */ /* 0x0009e40000100800 */
[----:B----4-:R-:W-:Y:S02]  /*34610*/  F2FP.SATFINITE.E5M2.F32.PACK_AB_MERGE_C R34, R37, R38, RZ ;  /* 0x000000262522723e */ /* 0x010fe400048060ff */
[----:B-----5:R-:W-:-:S03]  /*34620*/  F2FP.SATFINITE.E5M2.F32.PACK_AB_MERGE_C R0, R35, R36, RZ ;  /* 0x000000242300723e */ /* 0x020fc600048060ff */
[----:B------:R-:W-:Y:S01]  /*34630*/  STL [R1+0x54], R34 ;  /* 0x0000542201007387 */ /* 0x000fe20000100800 */
[----:B------:R-:W-:-:S03]  /*34640*/  F2FP.SATFINITE.E5M2.F32.PACK_AB_MERGE_C R32, R32, R33, RZ ;  /* 0x000000212020723e */ /* 0x000fc600048060ff */
[----:B------:R2:W-:Y:S04]  /*34650*/  STL [R1+0x50], R0 ;  /* 0x0000500001007387 */ /* 0x0005e80000100800 */
[----:B------:R-:W-:Y:S01]  /*34660*/  STL [R1+0x78], R32 ;  /* 0x0000782001007387 */ /* 0x000fe20000100800 */
[----:B------:R-:W-:-:S05]  /*34670*/  F2FP.SATFINITE.E5M2.F32.PACK_AB_MERGE_C R30, R30, R31, RZ ;  /* 0x0000001f1e1e723e */ /* 0x000fca00048060ff */
[----:B------:R-:W-:Y:S01]  /*34680*/  STL [R1+0x74], R30 ;  /* 0x0000741e01007387 */ /* 0x000fe20000100800 */
[----:B--2---:R-:W-:-:S05]  /*34690*/  F2FP.SATFINITE.E5M2.F32.PACK_AB_MERGE_C R0, R28, R29, RZ ;  /* 0x0000001d1c00723e */ /* 0x004fca00048060ff */
[----:B------:R2:W-:Y:S01]  /*346a0*/  STL [R1+0x8c], R0 ;  /* 0x00008c0001007387 */ /* 0x0005e20000100800 */
[----:B------:R-:W-:-:S05]  /*346b0*/  F2FP.SATFINITE.E5M2.F32.PACK_AB_MERGE_C R26, R26, R27, RZ ;  /* 0x0000001b1a1a723e */ /* 0x000fca00048060ff */
        /* <DEDUP_REMOVED lines=12> */
[----:B------:R3:W-:Y:S01]  /*34780*/  STL [R1+0xc8], R14 ;  /* 0x0000c80e01007387 */ /* 0x0007e20000100800 */
[----:B------:R-:W-:-:S05]  /*34790*/  F2FP.SATFINITE.E5M2.F32.PACK_AB_MERGE_C R12, R12, R13, RZ ;  /* 0x0000000d0c0c723e */ /* 0x000fca00048060ff */
[----:B------:R4:W-:Y:S01]  /*347a0*/  STL [R1+0xe0], R12 ;  /* 0x0000e00c01007387 */ /* 0x0009e20000100800 */
[----:B--2---:R-:W-:Y:S02]  /*347b0*/  F2FP.SATFINITE.E5M2.F32.PACK_AB_MERGE_C R0, R10, R11, RZ ;  /* 0x0000000b0a00723e */ /* 0x004fe400048060ff */
[----:B------:R-:W-:-:S05]  /*347c0*/  F2FP.SATFINITE.E5M2.F32.PACK_AB_MERGE_C R29, R8, R9, RZ ;  /* 0x00000009081d723e */ /* 0x000fca00048060ff */
[----:B------:R2:W-:Y:S01]  /*347d0*/  STL [R1+0x17fc], R29 ;  /* 0x0017fc1d01007387 */ /* 0x0005e20000100800 */
[----:B------:R-:W-:-:S03]  /*347e0*/  F2FP.SATFINITE.E5M2.F32.PACK_AB_MERGE_C R28, R6, R7, RZ ;  /* 0x00000007061c723e */ /* 0x000fc600048060ff */
[----:B------:R-:W-:Y:S04]  /*347f0*/  STL [R1+0xdc], R0 ;  /* 0x0000dc0001007387 */ /* 0x000fe80000100800 */
[----:B------:R0:W-:Y:S01]  /*34800*/  STL [R1+0x1800], R28 ;  /* 0x0018001c01007387 */ /* 0x0001e20000100800 */
[----:B------:R-:W-:-:S05]  /*34810*/  F2FP.SATFINITE.E5M2.F32.PACK_AB_MERGE_C R33, R4, R5, RZ ;  /* 0x000000050421723e */ /* 0x000fca00048060ff */
[----:B------:R-:W-:Y:S01]  /*34820*/  STL [R1+0x1804], R33 ;  /* 0x0018042101007387 */ /* 0x000fe20000100800 */
[----:B------:R-:W-:-:S03]  /*34830*/  F2FP.SATFINITE.E5M2.F32.PACK_AB_MERGE_C R32, R2, R3, RZ ;  /* 0x000000030220723e */ /* 0x000fc600048060ff */
[----:B------:R-:W2:Y:S04]  /*34840*/  LDL.LU R55, [R1+0x700] ;  /* 0x0007000001377983 */ /* 0x000ea80000300800 */
[----:B------:R-:W2:Y:S04]  /*34850*/  LDL.LU R54, [R1+0x704] ;  /* 0x0007040001367983 */ /* 0x000ea80000300800 */
[----:B------:R-:W0:Y:S04]  /*34860*/  LDL.LU R53, [R1+0x708] ;  /* 0x0007080001357983 */ /* 0x000e280000300800 */
[----:B------:R-:W0:Y:S04]  /*34870*/  LDL.LU R52, [R1+0x70c] ;  /* 0x00070c0001347983 */ /* 0x000e280000300800 */
        /* <DEDUP_REMOVED lines=44> */
[----:B------:R-:W-:Y:S01]  /*34b40*/  STL [R1+0x1808], R32 ;  /* 0x0018082001007387 */ /* 0x000fe20000100800 */
[----:B--2---:R-:W-:-:S05]  /*34b50*/  F2FP.SATFINITE.E5M2.F32.PACK_AB_MERGE_C R29, R54, R55, RZ ;  /* 0x00000037361d723e */ /* 0x004fca00048060ff */
[----:B------:R0:W-:Y:S01]  /*34b60*/  STL [R1+0x30], R29 ;  /* 0x0000301d01007387 */ /* 0x0001e20000100800 */
[----:B------:R-:W-:-:S05]  /*34b70*/  F2FP.SATFINITE.E5M2.F32.PACK_AB_MERGE_C R28, R52, R53, RZ ;  /* 0x00000035341c723e */ /* 0x000fca00048060ff */
[----:B------:R2:W-:Y:S01]  /*34b80*/  STL [R1+0x2c], R28 ;  /* 0x00002c1c01007387 */ /* 0x0005e20000100800 */
[----:B------:R-:W-:-:S05]  /*34b90*/  F2FP.SATFINITE.E5M2.F32.PACK_AB_MERGE_C R0, R50, R51, RZ ;  /* 0x000000333200723e */ /* 0x000fca00048060ff */
[----:B------:R1:W-:Y:S01]  /*34ba0*/  STL [R1+0x44], R0 ;  /* 0x0000440001007387 */ /* 0x0003e20000100800 */
[----:B0-----:R-:W-:-:S05]  /*34bb0*/  F2FP.SATFINITE.E5M2.F32.PACK_AB_MERGE_C R29, R48, R49, RZ ;  /* 0x00000031301d723e */ /* 0x001fca00048060ff */
[----:B------:R0:W-:Y:S01]  /*34bc0*/  STL [R1+0x3c], R29 ;  /* 0x00003c1d01007387 */ /* 0x0001e20000100800 */
[----:B--2---:R-:W-:-:S05]  /*34bd0*/  F2FP.SATFINITE.E5M2.F32.PACK_AB_MERGE_C R28, R46, R47, RZ ;  /* 0x0000002f2e1c723e */ /* 0x004fca00048060ff */
[----:B------:R2:W-:Y:S01]  /*34be0*/  STL [R1+0x6c], R28 ;  /* 0x00006c1c01007387 */ /* 0x0005e20000100800 */
[----:B-1----:R-:W-:-:S05]  /*34bf0*/  F2FP.SATFINITE.E5M2.F32.PACK_AB_MERGE_C R0, R44, R45, RZ ;  /* 0x0000002d2c00723e */ /* 0x002fca00048060ff */
        /* <DEDUP_REMOVED lines=8> */
[----:B------:R-:W-:Y:S01]  /*34c80*/  STL [R1+0x90], R29 ;  /* 0x0000901d01007387 */ /* 0x000fe20000100800 */
[----:B--2---:R-:W-:-:S05]  /*34c90*/  F2FP.SATFINITE.E5M2.F32.PACK_AB_MERGE_C R28, R30, R31, RZ ;  /* 0x0000001f1e1c723e */ /* 0x004fca00048060ff */
[----:B------:R-:W-:Y:S01]  /*34ca0*/  STL [R1+0xc0], R28 ;  /* 0x0000c01c01007387 */ /* 0x000fe20000100800 */
[----:B-1----:R-:W-:Y:S02]  /*34cb0*/  F2FP.SATFINITE.E5M2.F32.PACK_AB_MERGE_C R0, R26, R27, RZ ;  /* 0x0000001b1a00723e */ /* 0x002fe400048060ff */
[----:B------:R-:W-:-:S05]  /*34cc0*/  F2FP.SATFINITE.E5M2.F32.PACK_AB_MERGE_C R27, R24, R25, RZ ;  /* 0x00000019181b723e */ /* 0x000fca00048060ff */
[----:B------:R-:W-:Y:S01]  /*34cd0*/  STL [R1+0x180c], R27 ;  /* 0x00180c1b01007387 */ /* 0x000fe20000100800 */
[----:B------:R-:W-:-:S03]  /*34ce0*/  F2FP.SATFINITE.E5M2.F32.PACK_AB_MERGE_C R26, R22, R23, RZ ;  /* 0x00000017161a723e */ /* 0x000fc600048060ff */
[----:B------:R0:W-:Y:S04]  /*34cf0*/  STL [R1+0x9c], R0 ;  /* 0x00009c0001007387 */ /* 0x0001e80000100800 */
[----:B------:R-:W-:Y:S01]  /*34d00*/  STL [R1+0x1810], R26 ;  /* 0x0018101a01007387 */ /* 0x000fe20000100800 */
[----:B------:R-:W-:-:S05]  /*34d10*/  F2FP.SATFINITE.E5M2.F32.PACK_AB_MERGE_C R39, R20, R21, RZ ;  /* 0x000000151427723e */ /* 0x000fca00048060ff */
[----:B------:R-:W-:Y:S01]  /*34d20*/  STL [R1+0x1814], R39 ;  /* 0x0018142701007387 */ /* 0x000fe20000100800 */
[----:B------:R-:W-:-:S05]  /*34d30*/  F2FP.SATFINITE.E5M2.F32.PACK_AB_MERGE_C R40, R18, R19, RZ ;  /* 0x000000131228723e */ /* 0x000fca00048060ff */
[----:B------:R-:W-:Y:S01]  /*34d40*/  STL [R1+0x1818], R40 ;  /* 0x0018182801007387 */ /* 0x000fe20000100800 */
[----:B------:R-:W-:-:S05]  /*34d50*/  F2FP.SATFINITE.E5M2.F32.PACK_AB_MERGE_C R35, R16, R17, RZ ;  /* 0x000000111023723e */ /* 0x000fca00048060ff */
[----:B------:R-:W-:Y:S01]  /*34d60*/  STL [R1+0x181c], R35 ;  /* 0x00181c2301007387 */ /* 0x000fe20000100800 */
[----:B---3--:R-:W-:-:S05]  /*34d70*/  F2FP.SATFINITE.E5M2.F32.PACK_AB_MERGE_C R36, R14, R15, RZ ;  /* 0x0000000f0e24723e */ /* 0x008fca00048060ff */
[----:B------:R-:W-:Y:S01]  /*34d80*/  STL [R1+0x1820], R36 ;  /* 0x0018202401007387 */ /* 0x000fe20000100800 */
[----:B----4-:R-:W-:-:S05]  /*34d90*/  F2FP.SATFINITE.E5M2.F32.PACK_AB_MERGE_C R12, R12, R13, RZ ;  /* 0x0000000d0c0c723e */ /* 0x010fca00048060ff */
[----:B------:R-:W-:Y:S01]  /*34da0*/  STL [R1+0x8], R12 ;  /* 0x0000080c01007387 */ /* 0x000fe20000100800 */
[----:B------:R-:W-:-:S05]  /*34db0*/  F2FP.SATFINITE.E5M2.F32.PACK_AB_MERGE_C R10, R10, R11, RZ ;  /* 0x0000000b0a0a723e */ /* 0x000fca00048060ff */
[----:B------:R-:W-:Y:S01]  /*34dc0*/  STL [R1+0x4], R10 ;  /* 0x0000040a01007387 */ /* 0x000fe20000100800 */
[----:B0-----:R-:W-:-:S05]  /*34dd0*/  F2FP.SATFINITE.E5M2.F32.PACK_AB_MERGE_C R0, R8, R9, RZ ;  /* 0x000000090800723e */ /* 0x001fca00048060ff */
[----:B------:R0:W-:Y:S01]  /*34de0*/  STL [R1+0x20], R0 ;  /* 0x0000200001007387 */ /* 0x0001e20000100800 */
[----:B------:R-:W-:-:S05]  /*34df0*/  F2FP.SATFINITE.E5M2.F32.PACK_AB_MERGE_C R6, R6, R7, RZ ;  /* 0x000000070606723e */ /* 0x000fca00048060ff */
[----:B------:R1:W-:Y:S01]  /*34e00*/  STL [R1+0x1c], R6 ;  /* 0x00001c0601007387 */ /* 0x0003e20000100800 */
[----:B------:R-:W-:-:S03]  /*34e10*/  F2FP.SATFINITE.E5M2.F32.PACK_AB_MERGE_C R4, R4, R5, RZ ;  /* 0x000000050404723e */ /* 0x000fc600048060ff */
[----:B------:R-:W2:Y:S04]  /*34e20*/  LDL.LU R53, [R1+0x650] ;  /* 0x0006500001357983 */ /* 0x000ea80000300800 */
[----:B------:R3:W-:Y:S01]  /*34e30*/  STL [R1+0x38], R4 ;  /* 0x0000380401007387 */ /* 0x0007e20000100800 */
[----:B0-----:R-:W-:-:S03]  /*34e40*/  F2FP.SATFINITE.E5M2.F32.PACK_AB_MERGE_C R0, R2, R3, RZ ;  /* 0x000000030200723e */ /* 0x001fc600048060ff */
[----:B------:R-:W2:Y:S04]  /*34e50*/  LDL.LU R52, [R1+0x654] ;  /* 0x0006540001347983 */ /* 0x000ea80000300800 */
        /* <DEDUP_REMOVED lines=36> */
[----:B---3--:R-:W3:Y:S04]  /*350a0*/  LDL.LU R4, [R1+0x774] ;  /* 0x0007740001047983 */ /* 0x008ee80000300800 */
[----:B------:R-:W3:Y:S04]  /*350b0*/  LDL.LU R3, [R1+0x778] ;  /* 0x0007780001037983 */ /* 0x000ee80000300800 */
[----:B------:R-:W3:Y:S01]  /*350c0*/  LDL.LU R2, [R1+0x77c] ;  /* 0x00077c0001027983 */ /* 0x000ee20000300800 */
[----:B--2---:R-:W-:-:S05]  /*350d0*/  F2FP.SATFINITE.E5M2.F32.PACK_AB_MERGE_C R0, R52, R53, RZ ;  /* 0x000000353400723e */ /* 0x004fca00048060ff */
[----:B------:R0:W-:Y:S01]  /*350e0*/  STL [R1+0x4c], R0 ;  /* 0x00004c0001007387 */ /* 0x0001e20000100800 */
[----:B----4-:R-:W-:Y:S02]  /*350f0*/  F2FP.SATFINITE.E5M2.F32.PACK_AB_MERGE_C R27, R50, R51, RZ ;  /* 0x00000033321b723e */ /* 0x010fe400048060ff */
[----:B------:R-:W-:-:S03]  /*35100*/  F2FP.SATFINITE.E5M2.F32.PACK_AB_MERGE_C R26, R48, R49, RZ ;  /* 0x00000031301a723e */ /* 0x000fc600048060ff */
[----:B------:R-:W-:Y:S04]  /*35110*/  STL [R1+0x48], R27 ;  /* 0x0000481b01007387 */ /* 0x000fe80000100800 */
[----:B------:R-:W-:Y:S01]  /*35120*/  STL [R1+0x64], R26 ;  /* 0x0000641a01007387 */ /* 0x000fe20000100800 */
[----:B0-----:R-:W-:Y:S02]  /*35130*/  F2FP.SATFINITE.E5M2.F32.PACK_AB_MERGE_C R0, R46, R47, RZ ;  /* 0x0000002f2e00723e */ /* 0x001fe400048060ff */
[----:B------:R-:W-:-:S05]  /*35140*/  F2FP.SATFINITE.E5M2.F32.PACK_AB_MERGE_C R17, R17, R45, RZ ;  /* 0x0000002d1111723e */ /* 0x000fca00048060ff */
[----:B------:R-:W-:Y:S01]  /*35150*/  STL [R1+0x1824], R17 ;  /* 0x0018241101007387 */ /* 0x000fe20000100800 */
[----:B------:R-:W-:-:S03]  /*35160*/  F2FP.SATFINITE.E5M2.F32.PACK_AB_MERGE_C R14, R14, R44, RZ ;  /* 0x0000002c0e0e723e */ /* 0x000fc600048060ff */
[----:B------:R0:W-:Y:S01]  /*35170*/  STL [R1+0x5c], R0 ;  /* 0x00005c0001007387 */ /* 0x0001e20000100800 */
[----:B------:R-:W-:-:S03]  /*35180*/  F2FP.SATFINITE.E5M2.F32.PACK_AB_MERGE_C R19, R19, R42, RZ ;  /* 0x0000002a1313723e */ /* 0x000fc600048060ff */
[----:B------:R-:W-:Y:S01]  /*35190*/  STL [R1+0x1828], R14 ;  /* 0x0018280e01007387 */ /* 0x000fe20000100800 */
        /* <DEDUP_REMOVED lines=13> */
[----:B------:R-:W-:Y:S04]  /*35270*/  STL [R1+0x1844], R54 ;  /* 0x0018443601007387 */ /* 0x000fe80000100800 */
[----:B------:R-:W-:Y:S01]  /*35280*/  STL [R1+0x1848], R53 ;  /* 0x0018483501007387 */ /* 0x000fe20000100800 */
[----:B0-----:R-:W-:Y:S02]  /*35290*/  F2FP.SATFINITE.E5M2.F32.PACK_AB_MERGE_C R0, R12, R13, RZ ;  /* 0x0000000d0c00723e */ /* 0x001fe400048060ff */
[----:B------:R-:W-:-:S05]  /*352a0*/  F2FP.SATFINITE.E5M2.F32.PACK_AB_MERGE_C R59, R10, R11, RZ ;  /* 0x0000000b0a3b723e */ /* 0x000fca00048060ff */
[----:B------:R-:W-:Y:S04]  /*352b0*/  STL [R1+0x184c], R59 ;  /* 0x00184c3b01007387 */ /* 0x000fe80000100800 */
[----:B------:R0:W-:Y:S01]  /*352c0*/  STL [R1], R0 ;  /* 0x0000000001007387 */ /* 0x0001e20000100800 */
[----:B------:R-:W-:Y:S02]  /*352d0*/  F2FP.SATFINITE.E5M2.F32.PACK_AB_MERGE_C R6, R6, R7, RZ ;  /* 0x000000070606723e */ /* 0x000fe400048060ff */
[----:B0-----:R-:W-:Y:S02]  /*352e0*/  F2FP.SATFINITE.E5M2.F32.PACK_AB_MERGE_C R0, R8, R9, RZ ;  /* 0x000000090800723e */ /* 0x001fe400048060ff */
[----:B---3--:R-:W-:-:S03]  /*352f0*/  F2FP.SATFINITE.E5M2.F32.PACK_AB_MERGE_C R4, R4, R5, RZ ;  /* 0x000000050404723e */ /* 0x008fc600048060ff */
[----:B------:R0:W-:Y:S04]  /*35300*/  STL [R1+0x10], R0 ;  /* 0x0000100001007387 */ /* 0x0001e80000100800 */
[----:B------:R1:W-:Y:S04]  /*35310*/  STL [R1+0xc], R6 ;  /* 0x00000c0601007387 */ /* 0x0003e80000100800 */
[----:B------:R-:W2:Y:S01]  /*35320*/  LDL.LU R55, [R1+0x5d0] ;  /* 0x0005d00001377983 */ /* 0x000ea20000300800 */
[----:B0-----:R-:W-:-:S03]  /*35330*/  F2FP.SATFINITE.E5M2.F32.PACK_AB_MERGE_C R0, R2, R3, RZ ;  /* 0x000000030200723e */ /* 0x001fc600048060ff */
[----:B------:R0:W-:Y:S04]  /*35340*/  STL [R1+0x28], R4 ;  /* 0x0000280401007387 */ /* 0x0001e80000100800 */
[----:B------:R-:W2:Y:S04]  /*35350*/  LDL.LU R45, [R1+0x5d4] ;  /* 0x0005d400012d7983 */ /* 0x000ea80000300800 */
[----:B------:R3:W-:Y:S04]  /*35360*/  STL [R1+0x24], R0 ;  /* 0x0000240001007387 */ /* 0x0007e80000100800 */
        /* <DEDUP_REMOVED lines=26> */
[----:B------:R-:W3:Y:S04]  /*35510*/  LDL.LU R5, [R1+0x760] ;  /* 0x0007600001057983 */ /* 0x000ee80000300800 */
[----:B0-----:R-:W3:Y:S04]  /*35520*/  LDL.LU R4, [R1+0x764] ;  /* 0x0007640001047983 */ /* 0x001ee80000300800 */
[----:B------:R-:W3:Y:S04]  /*35530*/  LDL.LU R3, [R1+0x768] ;  /* 0x0007680001037983 */ /* 0x000ee80000300800 */
[----:B------:R-:W3:Y:S01]  /*35540*/  LDL.LU R2, [R1+0x76c] ;  /* 0x00076c0001027983 */ /* 0x000ee20000300800 */
[----:B--2---:R-:W-:-:S05]  /*35550*/  F2FP.SATFINITE.E5M2.F32.PACK_AB_MERGE_C R45, R45, R55, RZ ;  /* 0x000000372d2d723e */ /* 0x004fca00048060ff */
[----:B------:R-:W-:Y:S01]  /*35560*/  STL [R1+0x1850], R45 ;  /* 0x0018502d01007387 */ /* 0x000fe20000100800 */
[----:B----4-:R-:W-:Y:S02]  /*35570*/  F2FP.SATFINITE.E5M2.F32.PACK_AB_MERGE_C R46, R46, R52, RZ ;  /* 0x000000342e2e723e */ /* 0x010fe400048060ff */
[----:B---3--:R-:W-:-:S03]  /*35580*/  F2FP.SATFINITE.E5M2.F32.PACK_AB_MERGE_C R41, R41, R49, RZ ;  /* 0x000000312929723e */ /* 0x008fc600048060ff */
        /* <DEDUP_REMOVED lines=25> */
[----:B------:R-:W-:Y:S04]  /*35720*/  STL [R1+0x17e0], R57 ;  /* 0x0017e03901007387 */ /* 0x000fe80000100800 */
        /* <DEDUP_REMOVED lines=23> */
[----:B------:R-:W-:-:S03]  /*358a0*/  F2FP.SATFINITE.E5M2.F32.PACK_AB_MERGE_C R56, R2, R3, RZ ;  /* 0x000000030238723e */ /* 0x000fc600048060ff */
        /* <DEDUP_REMOVED lines=20> */
[----:B--2---:R-:W-:-:S02]  /*359f0*/  F2FP.SATFINITE.E5M2.F32.PACK_AB_MERGE_C R13, R13, R50, RZ ;  /* 0x000000320d0d723e */ /* 0x004fc400048060ff */
[----:B---3--:R-:W-:-:S03]  /*35a00*/  F2FP.SATFINITE.E5M2.F32.PACK_AB_MERGE_C R12, R12, R51, RZ ;  /* 0x000000330c0c723e */ /* 0x008fc600048060ff */
[----:B------:R-:W-:Y:S01]  /*35a10*/  STL [R1+0x1884], R13 ;  /* 0x0018840d01007387 */ /* 0x000fe20000100800 */
[----:B----4-:R-:W-:-:S03]  /*35a20*/  F2FP.SATFINITE.E5M2.F32.PACK_AB_MERGE_C R11, R11, R20, RZ ;  /* 0x000000140b0b723e */ /* 0x010fc600048060ff */
        /* <DEDUP_REMOVED lines=10> */
[----:B------:R-:W-:-:S05]  /*35ad0*/  F2FP.SATFINITE.E5M2.F32.PACK_AB_MERGE_C R2, R2, R32, RZ ;  /* 0x000000200202723e */ /* 0x000fca00048060ff */
[----:B------:R0:W-:Y:S01]  /*35ae0*/  STL [R1+0x17e8], R2 ;  /* 0x0017e80201007387 */ /* 0x0001e20000100800 */
[----:B------:R-:W-:-:S05]  /*35af0*/  F2FP.SATFINITE.E5M2.F32.PACK_AB_MERGE_C R0, R0, R33, RZ ;  /* 0x000000210000723e */ /* 0x000fca00048060ff */
[----:B------:R1:W-:Y:S01]  /*35b00*/  STL [R1+0x17ec], R0 ;  /* 0x0017ec0001007387 */ /* 0x0003e20000100800 */
[----:B0-----:R-:W-:-:S05]  /*35b10*/  F2FP.SATFINITE.E5M2.F32.PACK_AB_MERGE_C R2, R29, R28, RZ ;  /* 0x0000001c1d02723e */ /* 0x001fca00048060ff */
[----:B------:R0:W-:Y:S01]  /*35b20*/  STL [R1+0xf4], R2 ;  /* 0x0000f40201007387 */ /* 0x0001e20000100800 */
[----:B-1----:R-:W-:-:S05]  /*35b30*/  F2FP.SATFINITE.E5M2.F32.PACK_AB_MERGE_C R0, R43, R34, RZ ;  /* 0x000000222b00723e */ /* 0x002fca00048060ff */
[----:B------:R-:W-:Y:S01]  /*35b40*/  STL [R1+0xf0], R0 ;  /* 0x0000f00001007387 */ /* 0x000fe20000100800 */
[----:B------:R-:W-:-:S05]  /*35b50*/  F2FP.SATFINITE.E5M2.F32.PACK_AB_MERGE_C R7, R58, R61, RZ ;  /* 0x0000003d3a07723e */ /* 0x000fca00048060ff */
[----:B------:R1:W-:Y:S01]  /*35b60*/  STL [R1+0x114], R7 ;  /* 0x0001140701007387 */ /* 0x0003e20000100800 */
[----:B0-----:R-:W-:-:S03]  /*35b70*/  F2FP.SATFINITE.E5M2.F32.PACK_AB_MERGE_C R2, R44, R47, RZ ;  /* 0x0000002f2c02723e */ /* 0x001fc600048060ff */
[----:B-1----:R-:W2:Y:S01]  /*35b80*/  LDL.LU R7, [R1+0x4d8] ;  /* 0x0004d80001077983 */ /* 0x002ea20000300800 */
[----:B------:R-:W-:-:S03]  /*35b90*/  F2FP.SATFINITE.E5M2.F32.PACK_AB_MERGE_C R0, R24, R25, RZ ;  /* 0x000000191800723e */ /* 0x000fc600048060ff */
[----:B------:R-:W-:Y:S04]  /*35ba0*/  STL [R1+0x110], R2 ;  /* 0x0001100201007387 */ /* 0x000fe80000100800 */
[----:B------:R-:W2:Y:S04]  /*35bb0*/  LDL.LU R8, [R1+0x4dc] ;  /* 0x0004dc0001087983 */ /* 0x000ea80000300800 */
[----:B------:R0:W-:Y:S04]  /*35bc0*/  STL [R1+0x128], R0 ;  /* 0x0001280001007387 */ /* 0x0001e80000100800 */
        /* <DEDUP_REMOVED lines=28> */
[----:B------:R-:W4:Y:S01]  /*35d90*/  LDL.LU R19, [R1+0x3bc] ;  /* 0x0003bc0001137983 */ /* 0x000f220000300800 */
[----:B------:R-:W-:-:S03]  /*35da0*/  F2FP.SATFINITE.E5M2.F32.PACK_AB_MERGE_C R16, R16, R36, RZ ;  /* 0x000000241010723e */ /* 0x000fc600048060ff */
        /* <DEDUP_REMOVED lines=29> */
[----:B--2---:R-:W-:-:S03]  /*35f80*/  F2FP.SATFINITE.E5M2.F32.PACK_AB_MERGE_C R8, R8, R7, RZ ;  /* 0x000000070808723e */ /* 0x004fc600048060ff */
[----:B------:R-:W2:Y:S04]  /*35f90*/  LDL.LU R7, [R1+0x189c] ;  /* 0x00189c0001077983 */ /* 0x000ea80000300800 */
[----:B------:R0:W-:Y:S01]  /*35fa0*/  STL [R1+0x120], R8 ;  /* 0x0001200801007387 */ /* 0x0001e20000100800 */
[----:B---3--:R-:W-:-:S03]  /*35fb0*/  F2FP.SATFINITE.E5M2.F32.PACK_AB_MERGE_C R10, R10, R9, RZ ;  /* 0x000000090a0a723e */ /* 0x008fc600048060ff */
[----:B0-----:R-:W3:Y:S01]  /*35fc0*/  LDL.LU R8, [R1+0x1898] ;  /* 0x0018980001087983 */ /* 0x001ee20000300800 */
[----:B----4-:R-:W-:-:S03]  /*35fd0*/  F2FP.SATFINITE.E5M2.F32.PACK_AB_MERGE_C R12, R12, R11, RZ ;  /* 0x0000000b0c0c723e */ /* 0x010fc600048060ff */
[----:B------:R-:W4:Y:S04]  /*35fe0*/  LDL.LU R9, [R1+0x1894] ;  /* 0x0018940001097983 */ /* 0x000f280000300800 */
[----:B------:R0:W-:Y:S01]  /*35ff0*/  STL [R1+0x168], R10 ;  /* 0x0001680a01007387 */ /* 0x0001e20000100800 */
[----:B------:R-:W-:-:S03]  /*36000*/  F2FP.SATFINITE.E5M2.F32.PACK_AB_MERGE_C R60, R60, R13, RZ ;  /* 0x0000000d3c3c723e */ /* 0x000fc600048060ff */
[----:B0-----:R-:W2:Y:S01]  /*36010*/  LDL.LU R10, [R1+0x1890] ;  /* 0x00189000010a7983 */ /* 0x001ea20000300800 */
[----:B------:R-:W-:-:S03]  /*36020*/  F2FP.SATFINITE.E5M2.F32.PACK_AB_MERGE_C R52, R52, R15, RZ ;  /* 0x0000000f3434723e */ /* 0x000fc600048060ff */
[----:B------:R-:W2:Y:S04]  /*36030*/  LDL.LU R11, [R1+0x188c] ;  /* 0x00188c00010b7983 */ /* 0x000ea80000300800 */
[----:B------:R0:W-:Y:S01]  /*36040*/  STL [R1+0x164], R12 ;  /* 0x0001640c01007387 */ /* 0x0001e20000100800 */
[----:B------:R-:W-:-:S03]  /*36050*/  F2FP.SATFINITE.E5M2.F32.PACK_AB_MERGE_C R22, R22, R23, RZ ;  /* 0x000000171616723e */ /* 0x000fc600048060ff */
[----:B0-----:R-:W2:Y:S04]  /*36060*/  LDL.LU R12, [R1+0x1888] ;  /* 0x00188800010c7983 */ /* 0x001ea80000300800 */
[----:B------:R-:W2:Y:S04]  /*36070*/  LDL.LU R13, [R1+0x1884] ;  /* 0x00188400010d7983 */ /* 0x000ea80000300800 */
[----:B------:R0:W-:Y:S01]  /*36080*/  STL [R1+0x1a0], R60 ;  /* 0x0001a03c01007387 */ /* 0x0001e20000100800 */
[----:B------:R-:W-:Y:S02]  /*36090*/  F2FP.SATFINITE.E5M2.F32.PACK_AB_MERGE_C R30, R30, R31, RZ ;  /* 0x0000001f1e1e723e */ /* 0x000fe400048060ff */
[----:B------:R-:W-:Y:S01]  /*360a0*/  F2FP.SATFINITE.E5M2.F32.PACK_AB_MERGE_C R37, R37, R38, RZ ;  /* 0x000000262525723e */ /* 0x000fe200048060ff */
[----:B0-----:R-:W2:Y:S04]  /*360b0*/  LDL.LU R60, [R1+0x1880] ;  /* 0x00188000013c7983 */ /* 0x001ea80000300800 */
[----:B------:R-:W2:Y:S04]  /*360c0*/  LDL.LU R15, [R1+0x187c] ;  /* 0x00187c00010f7983 */ /* 0x000ea80000300800 */
[----:B------:R0:W-:Y:S01]  /*360d0*/  STL [R1+0x19c], R52 ;  /* 0x00019c3401007387 */ /* 0x0001e20000100800 */
[----:B------:R-:W-:-:S03]  /*360e0*/  F2FP.SATFINITE.E5M2.F32.PACK_AB_MERGE_C R41, R41, R42, RZ ;  /* 0x0000002a2929723e */ /* 0x000fc600048060ff */
        /* <DEDUP_REMOVED lines=20> */
[----:B0-----:R-:W3:Y:S04]  /*36230*/  LDL.LU R45, [R1+0x1850] ;  /* 0x00185000012d7983 */ /* 0x001ee80000300800 */
[----:B------:R-:W4:Y:S04]  /*36240*/  LDL.LU R59, [R1+0x184c] ;  /* 0x00184c00013b7983 */ /* 0x000f280000300800 */
[----:B------:R0:W-:Y:S01]  /*36250*/  STL [R1+0x1e0], R0 ;  /* 0x0001e00001007387 */ /* 0x0001e20000100800 */
[----:B------:R-:W-:-:S03]  /*36260*/  F2FP.SATFINITE.E5M2.F32.PACK_AB_MERGE_C R19, R19, R18, RZ ;  /* 0x000000121313723e */ /* 0x000fc600048060ff */
[----:B0-----:R-:W4:Y:S04]  /*36270*/  LDL R0, [R1+0x7c4] ;  /* 0x0007c40001007983 */ /* 0x001f280000100800 */
[----:B------:R-:W4:Y:S04]  /*36280*/  LDL.LU R53, [R1+0x1848] ;  /* 0x0018480001357983 */ /* 0x000f280000300800 */
[----:B------:R0:W-:Y:S01]  /*36290*/  STL [R1+0xe8], R54 ;  /* 0x0000e83601007387 */ /* 0x0001e20000100800 */
[----:B------:R-:W-:-:S03]  /*362a0*/  F2FP.SATFINITE.E5M2.F32.PACK_AB_MERGE_C R17, R17, R14, RZ ;  /* 0x0000000e1111723e */ /* 0x000fc600048060ff */
[----:B0-----:R-:W4:Y:S04]  /*362b0*/  LDL.LU R54, [R1+0x1844] ;  /* 0x0018440001367983 */ /* 0x001f280000300800 */
        /* <DEDUP_REMOVED lines=25> */
[----:B------:R0:W-:Y:S04]  /*36450*/  STL [R1+0x108], R27 ;  /* 0x0001081b01007387 */ /* 0x0001e80000100800 */
        /* <DEDUP_REMOVED lines=9> */
[----:B0-----:R-:W4:Y:S01]  /*364f0*/  LDL.LU R43, [R1+0x17f4] ;  /* 0x0017f400012b7983 */ /* 0x001f220000300800 */
[----:B------:R-:W-:-:S02]  /*36500*/  F2FP.SATFINITE.E5M2.F32.PACK_AB_MERGE_C R56, R56, R2, RZ ;  /* 0x000000023838723e */ /* 0x000fc400048060ff */
[----:B------:R-:W-:Y:S02]  /*36510*/  F2FP.SATFINITE.E5M2.F32.PACK_AB_MERGE_C R55, R55, R57, RZ ;  /* 0x000000393737723e */ /* 0x000fe400048060ff */
[----:B------:R-:W-:Y:S01]  /*36520*/  F2FP.SATFINITE.E5M2.F32.PACK_AB_MERGE_C R2, R24, R25, RZ ;  /* 0x000000191802723e */ /* 0x000fe200048060ff */
[----:B------:R-:W-:Y:S04]  /*36530*/  STL [R1+0x16c], R56 ;  /* 0x00016c3801007387 */ /* 0x000fe80000100800 */
[----:B------:R0:W-:Y:S04]  /*36540*/  STL [R1+0x1ac], R55 ;  /* 0x0001ac3701007387 */ /* 0x0001e80000100800 */
[----:B------:R1:W-:Y:S01]  /*36550*/  STL [R1+0x1a4], R2 ;  /* 0x0001a40201007387 */ /* 0x0003e20000100800 */
[----:B0-----:R-:W-:-:S03]  /*36560*/  F2FP.SATFINITE.E5M2.F32.PACK_AB_MERGE_C R55, R58, R61, RZ ;  /* 0x0000003d3a37723e */ /* 0x001fc600048060ff */
[----:B-1----:R-:W4:Y:S04]  /*36570*/  LDL.LU R2, [R1+0x54] ;  /* 0x0000540001027983 */ /* 0x002f280000300800 */
[----:B------:R0:W-:Y:S04]  /*36580*/  STL [R1+0x1d4], R55 ;  /* 0x0001d43701007387 */ /* 0x0001e80000100800 */
[----:B0-----:R-:W4:Y:S01]  /*36590*/  LDL.LU R55, [R1+0x50] ;  /* 0x0000500001377983 */ /* 0x001f220000300800 */
[----:B--2---:R-:W-:Y:S02]  /*365a0*/  LOP3.LUT R46, R46, 0xffff, RZ, 0xc0, !PT ;  /* 0x0000ffff2e2e7812 */ /* 0x004fe400078ec0ff */
[----:B---3--:R-:W-:Y:S01]  /*365b0*/  LOP3.LUT R45, R45, 0xffff, RZ, 0xc0, !PT ;  /* 0x0000ffff2d2d7812 */ /* 0x008fe200078ec0ff */
[----:B----4-:R-:W-:-:S02]  /*365c0*/  VIADD R24, R0, 0x3f ;  /* 0x0000003f00187836 */ /* 0x010fc40000000000 */
[----:B------:R-:W-:Y:S01]  /*365d0*/  VIADD R25, R0, 0x1 ;  /* 0x0000000100197836 */ /* 0x000fe20000000000 */
[----:B------:R-:W-:-:S05]  /*365e0*/  F2FP.SATFINITE.E5M2.F32.PACK_AB_MERGE_C R0, R44, R47, RZ ;  /* 0x0000002f2c00723e */ /* 0x000fca00048060ff */
[----:B------:R0:W-:Y:S01]  /*365f0*/  STL [R1+0x1d0], R0 ;  /* 0x0001d00001007387 */ /* 0x0001e20000100800 */
[----:B------:R-:W-:Y:S02]  /*36600*/  ISETP.GE.AND P0, PT, R24, UR25, PT ;  /* 0x0000001918007c0c */ /* 0x000fe4000bf06270 */
[----:B------:R-:W-:Y:S02]  /*36610*/  LOP3.LUT R47, R12, 0xffff, RZ, 0xc0, !PT ;  /* 0x0000ffff0c2f7812 */ /* 0x000fe400078ec0ff */
[--C-:B------:R-:W-:Y:S02]  /*36620*/  PRMT R12, R45, 0x3340, R1.reuse ;  /* 0x000033402d0c7816 */ /* 0x100fe40000000001 */
[----:B------:R-:W-:Y:S02]  /*36630*/  ISETP.GE.AND P1, PT, R25, UR13, PT ;  /* 0x0000000d19007c0c */ /* 0x000fe4000bf26270 */
[----:B------:R-:W-:Y:S02]  /*36640*/  LOP3.LUT R44, R13, 0xffff, RZ, 0xc0, !PT ;  /* 0x0000ffff0d2c7812 */ /* 0x000fe400078ec0ff */
[----:B------:R-:W-:-:S02]  /*36650*/  PRMT R13, R46, 0x3340, R1 ;  /* 0x000033402e0d7816 */ /* 0x000fc40000000001 */
[----:B------:R-:W-:Y:S02]  /*36660*/  LOP3.LUT R56, R14, 0xffff, RZ, 0xc0, !PT ;  /* 0x0000ffff0e387812 */ /* 0x000fe400078ec0ff */
[--C-:B------:R-:W-:Y:S02]  /*36670*/  PRMT R14, R44, 0x3340, R1.reuse ;  /* 0x000033402c0e7816 */ /* 0x100fe40000000001 */
[----:B------:R-:W-:Y:S02]  /*36680*/  LOP3.LUT R57, R17, 0xffff, RZ, 0xc0, !PT ;  /* 0x0000ffff11397812 */ /* 0x000fe400078ec0ff */
[----:B------:R-:W-:Y:S02]  /*36690*/  PRMT R17, R47, 0x3340, R1 ;  /* 0x000033402f117816 */ /* 0x000fe40000000001 */
[----:B------:R-:W-:Y:S02]  /*366a0*/  LOP3.LUT R58, R26, 0xffff, RZ, 0xc0, !PT ;  /* 0x0000ffff1a3a7812 */ /* 0x000fe400078ec0ff */
[----:B------:R-:W-:-:S02]  /*366b0*/  LOP3.LUT R61, R27, 0xffff, RZ, 0xc0, !PT ;  /* 0x0000ffff1b3d7812 */ /* 0x000fc400078ec0ff */
[----:B0-----:R-:W-:-:S04]  /*366c0*/  LOP3.LUT R0, R28, 0xffff, RZ, 0xc0, !PT ;  /* 0x0000ffff1c007812 */ /* 0x001fc800078ec0ff */
[----:B------:R-:W-:Y:S02]  /*366d0*/  PRMT R27, R0, 0x3340, R56 ;  /* 0x00003340001b7816 */ /* 0x000fe40000000038 */
[----:B------:R-:W-:Y:S02]  /*366e0*/  LOP3.LUT R29, R29, 0xffff, RZ, 0xc0, !PT ;  /* 0x0000ffff1d1d7812 */ /* 0x000fe400078ec0ff */
[----:B------:R-:W-:-:S04]  /*366f0*/  LOP3.LUT R34, R34, 0xffff, RZ, 0xc0, !PT ;  /* 0x0000ffff22227812 */ /* 0x000fc800078ec0ff */
[----:B------:R-:W-:Y:S02]  /*36700*/  PRMT R25, R34, 0x3340, R58 ;  /* 0x0000334022197816 */ /* 0x000fe4000000003a */
[----:B------:R-:W-:-:S05]  /*36710*/  LOP3.LUT R43, R43, 0xffff, RZ, 0xc0, !PT ;  /* 0x0000ffff2b2b7812 */ /* 0x000fca00078ec0ff */
[----:B------:R-:W-:Y:S01]  /*36720*/  STL [R1+0x18], R43 ;  /* 0x0000182b01007387 */ /* 0x000fe20000100800 */
[----:B------:R-:W-:-:S03]  /*36730*/  PRMT R24, R43, 0x3340, R61 ;  /* 0x000033402b187816 */ /* 0x000fc6000000003d */
[----:B------:R-:W-:Y:S04]  /*36740*/  STL [R1+0x14], R34 ;  /* 0x0000142201007387 */ /* 0x000fe80000100800 */
[----:B------:R-:W-:Y:S01]  /*36750*/  STL [R1+0x60], R29 ;  /* 0x0000601d01007387 */ /* 0x000fe20000100800 */
[----:B------:R-:W-:-:S03]  /*36760*/  PRMT R12, R24, 0x5410, R12 ;  /* 0x00005410180c7816 */ /* 0x000fc6000000000c */
[----:B------:R0:W-:Y:S04]  /*36770*/  STL [R1+0x70], R0 ;  /* 0x0000700001007387 */ /* 0x0001e80000100800 */
[----:B------:R-:W-:Y:S04]  /*36780*/  STL [R1+0x40], R57 ;  /* 0x0000403901007387 */ /* 0x000fe80000100800 */
[----:B------:R1:W-:Y:S01]  /*36790*/  STL [R1+0x58], R56 ;  /* 0x0000583801007387 */ /* 0x0003e20000100800 */
[----:B------:R-:W-:-:S03]  /*367a0*/  PRMT R26, R29, 0x3340, R57 ;  /* 0x000033401d1a7816 */ /* 0x000fc60000000039 */
[----:B------:R-:W-:Y:S01]  /*367b0*/  STL [R1+0x17d0], R45 ;  /* 0x0017d02d01007387 */ /* 0x000fe20000100800 */
[----:B0-----:R-:W-:-:S03]  /*367c0*/  PRMT R0, R25, 0x5410, R13 ;  /* 0x0000541019007816 */ /* 0x001fc6000000000d */
[----:B------:R-:W-:Y:S04]  /*367d0*/  STL [R1+0x17d4], R46 ;  /* 0x0017d42e01007387 */ /* 0x000fe80000100800 */
[----:B------:R-:W-:Y:S04]  /*367e0*/  STL [R1+0x17d8], R44 ;  /* 0x0017d82c01007387 */ /* 0x000fe80000100800 */
[----:B------:R-:W-:Y:S01]  /*367f0*/  STL [R1+0x17dc], R47 ;  /* 0x0017dc2f01007387 */ /* 0x000fe20000100800 */
[----:B------:R-:W-:-:S03]  /*36800*/  PRMT R13, R26, 0x5410, R14 ;  /* 0x000054101a0d7816 */ /* 0x000fc6000000000e */
[----:B-1----:R-:W2:Y:S04]  /*36810*/  LDL.LU R56, [R1+0x78] ;  /* 0x0000780001387983 */ /* 0x002ea80000300800 */
[----:B------:R0:W-:Y:S04]  /*36820*/  STL [R1+0x134], R12 ;  /* 0x0001340c01007387 */ /* 0x0001e80000100800 */
[----:B------:R-:W3:Y:S04]  /*36830*/  LDL.LU R57, [R1+0x74] ;  /* 0x0000740001397983 */ /* 0x000ee80000300800 */
[----:B------:R1:W-:Y:S01]  /*36840*/  STL [R1+0x130], R0 ;  /* 0x0001300001007387 */ /* 0x0003e20000100800 */
[----:B0-----:R-:W-:-:S03]  /*36850*/  LOP3.LUT R12, R2, 0xffff, RZ, 0xc0, !PT ;  /* 0x0000ffff020c7812 */ /* 0x001fc600078ec0ff */
[----:B------:R0:W-:Y:S01]  /*36860*/  STL [R1+0x12c], R13 ;  /* 0x00012c0d01007387 */ /* 0x0001e20000100800 */
[----:B-1----:R-:W-:Y:S02]  /*36870*/  PRMT R0, R27, 0x5410, R17 ;  /* 0x000054101b007816 */ /* 0x002fe40000000011 */
[----:B0-----:R-:W-:-:S03]  /*36880*/  LOP3.LUT R13, R55, 0xffff, RZ, 0xc0, !PT ;  /* 0x0000ffff370d7812 */ /* 0x001fc600078ec0ff */
[----:B------:R0:W-:Y:S04]  /*36890*/  STL [R1+0x124], R0 ;  /* 0x0001240001007387 */ /* 0x0001e80000100800 */
[----:B------:R-:W4:Y:S04]  /*368a0*/  LDL.LU R2, [R1+0x30] ;  /* 0x0000300001027983 */ /* 0x000f280000300800 */
[----:B------:R-:W4:Y:S01]  /*368b0*/  LDL.LU R55, [R1+0x2c] ;  /* 0x00002c0001377983 */ /* 0x000f220000300800 */
[----:B------:R-:W-:Y:S02]  /*368c0*/  LOP3.LUT R25, R33, 0xffff, RZ, 0xc0, !PT ;  /* 0x0000ffff21197812 */ /* 0x000fe400078ec0ff */
[----:B0-----:R-:W-:-:S02]  /*368d0*/  LOP3.LUT R0, R32, 0xffff, RZ, 0xc0, !PT ;  /* 0x0000ffff20007812 */ /* 0x001fc400078ec0ff */
[----:B------:R-:W-:Y:S02]  /*368e0*/  LOP3.LUT R39, R39, 0xffff, RZ, 0xc0, !PT ;  /* 0x0000ffff27277812 */ /* 0x000fe400078ec0ff */
[----:B------:R-:W-:Y:S02]  /*368f0*/  LOP3.LUT R27, R19, 0xffff, RZ, 0xc0, !PT ;  /* 0x0000ffff131b7812 */ /* 0x000fe400078ec0ff */
[----:B------:R-:W-:Y:S02]  /*36900*/  LOP3.LUT R41, R41, 0xffff, RZ, 0xc0, !PT ;  /* 0x0000ffff29297812 */ /* 0x000fe400078ec0ff */
[----:B------:R-:W-:Y:S01]  /*36910*/  LOP3.LUT R26, R18, 0xffff, RZ, 0xc0, !PT ;  /* 0x0000ffff121a7812 */ /* 0x000fe200078ec0ff */
[----:B------:R0:W-:Y:S01]  /*36920*/  STL [R1+0x84], R25 ;  /* 0x0000841901007387 */ /* 0x0001e20000100800 */
[----:B------:R-:W-:Y:S02]  /*36930*/  LOP3.LUT R40, R40, 0xffff, RZ, 0xc0, !PT ;  /* 0x0000ffff28287812 */ /* 0x000fe400078ec0ff */
[----:B------:R-:W-:Y:S01]  /*36940*/  LOP3.LUT R42, R42, 0xffff, RZ, 0xc0, !PT ;  /* 0x0000ffff2a2a7812 */ /* 0x000fe200078ec0ff */
[----:B------:R-:W-:Y:S01]  /*36950*/  STL [R1+0x94], R0 ;  /* 0x0000940001007387 */ /* 0x000fe20000100800 */
[----:B------:R-:W-:-:S02]  /*36960*/  LOP3.LUT R43, R10, 0xffff, RZ, 0xc0, !PT ;  /* 0x0000ffff0a2b7812 */ /* 0x000fc400078ec0ff */
[----:B------:R-:W-:Y:S01]  /*36970*/  LOP3.LUT R14, R11, 0xffff, RZ, 0xc0, !PT ;  /* 0x0000ffff0b0e7812 */ /* 0x000fe200078ec0ff */
[----:B------:R-:W-:Y:S01]  /*36980*/  STL [R1+0x50], R27 ;  /* 0x0000501b01007387 */ /* 0x000fe20000100800 */
[----:B------:R-:W-:Y:S02]  /*36990*/  PRMT R10, R41, 0x3340, R1 ;  /* 0x00003340290a7816 */ /* 0x000fe40000000001 */
[----:B------:R-:W-:Y:S01]  /*369a0*/  PRMT R19, R12, 0x3340, R39 ;  /* 0x000033400c137816 */ /* 0x000fe20000000027 */
[----:B------:R1:W-:Y:S01]  /*369b0*/  STL [R1+0x54], R26 ;  /* 0x0000541a01007387 */ /* 0x0003e20000100800 */
[--C-:B------:R-:W-:Y:S02]  /*369c0*/  PRMT R11, R42, 0x3340, R1.reuse ;  /* 0x000033402a0b7816 */ /* 0x100fe40000000001 */
[----:B------:R-:W-:Y:S02]  /*369d0*/  PRMT R24, R13, 0x3340, R40 ;  /* 0x000033400d187816 */ /* 0x000fe40000000028 */
[----:B------:R-:W-:-:S02]  /*369e0*/  PRMT R17, R14, 0x3340, R1 ;  /* 0x000033400e117816 */ /* 0x000fc40000000001 */
[----:B0-----:R-:W-:Y:S02]  /*369f0*/  PRMT R25, R25, 0x3340, R27 ;  /* 0x0000334019197816 */ /* 0x001fe4000000001b */
[----:B-1----:R-:W-:Y:S02]  /*36a00*/  PRMT R26, R0, 0x3340, R26 ;  /* 0x00003340001a7816 */ /* 0x002fe4000000001a */
[----:B------:R-:W-:Y:S02]  /*36a10*/  PRMT R0, R19, 0x5410, R10 ;  /* 0x0000541013007816 */ /* 0x000fe4000000000a */
[----:B------:R-:W-:Y:S02]  /*36a20*/  PRMT R18, R43, 0x3340, R1 ;  /* 0x000033402b127816 */ /* 0x000fe40000000001 */
[----:B------:R-:W-:Y:S01]  /*36a30*/  PRMT R11, R24, 0x5410, R11 ;  /* 0x00005410180b7816 */ /* 0x000fe2000000000b */
[----:B------:R0:W-:Y:S01]  /*36a40*/  STL [R1+0x1c4], R0 ;  /* 0x0001c40001007387 */ /* 0x0001e20000100800 */
[----:B------:R-:W-:-:S03]  /*36a50*/  PRMT R10, R25, 0x5410, R17 ;  /* 0x00005410190a7816 */ /* 0x000fc60000000011 */
[----:B------:R-:W-:Y:S01]  /*36a60*/  STL [R1+0x1c0], R11 ;  /* 0x0001c00b01007387 */ /* 0x000fe20000100800 */
[----:B0-----:R-:W-:-:S03]  /*36a70*/  PRMT R0, R26, 0x5410, R18 ;  /* 0x000054101a007816 */ /* 0x001fc60000000012 */
[----:B------:R-:W-:Y:S01]  /*36a80*/  STL [R1+0x1bc], R10 ;  /* 0x0001bc0a01007387 */ /* 0x000fe20000100800 */
[----:B------:R-:W-:Y:S01]  /*36a90*/  BAR.SYNC.DEFER_BLOCKING 0x0 ;  /* 0x0000000000007b1d */ /* 0x000fe20000010000 */
[----:B--2---:R-:W-:-:S05]  /*36aa0*/  LOP3.LUT R33, R56, 0xffff, RZ, 0xc0, !PT ;  /* 0x0000ffff38217812 */ /* 0x004fca00078ec0ff */
[----:B------:R-:W2:Y:S04]  /*36ab0*/  LDL.LU R56, [R1+0x8c] ;  /* 0x00008c0001387983 */ /* 0x000ea80000300800 */
[----:B------:R4:W-:Y:S04]  /*36ac0*/  STL [R1+0x1b8], R0 ;  /* 0x0001b80001007387 */ /* 0x0009e80000100800 */
[----:B------:R-:W2:Y:S04]  /*36ad0*/  LDL.LU R45, [R1+0x88] ;  /* 0x00008800012d7983 */ /* 0x000ea80000300800 */
[----:B------:R-:W2:Y:S01]  /*36ae0*/  LDL.LU R28, [R1+0x44] ;  /* 0x00004400011c7983 */ /* 0x000ea20000300800 */
[----:B---3--:R-:W-:-:S03]  /*36af0*/  LOP3.LUT R34, R57, 0xffff, RZ, 0xc0, !PT ;  /* 0x0000ffff39227812 */ /* 0x008fc600078ec0ff */
[----:B------:R-:W3:Y:S04]  /*36b00*/  LDL.LU R29, [R1+0x3c] ;  /* 0x00003c00011d7983 */ /* 0x000ee80000300800 */
[----:B------:R-:W3:Y:S01]  /*36b10*/  LDL.LU R57, [R1+0x8] ;  /* 0x0000080001397983 */ /* 0x000ee20000300800 */
[----:B----4-:R-:W-:-:S03]  /*36b20*/  LOP3.LUT R0, R55, 0xffff, RZ, 0xc0, !PT ;  /* 0x0000ffff37007812 */ /* 0x010fc600078ec0ff */
[----:B------:R-:W4:Y:S01]  /*36b30*/  LDL.LU R55, [R1+0x4] ;  /* 0x0000040001377983 */ /* 0x000f220000300800 */
[----:B------:R-:W-:Y:S02]  /*36b40*/  LOP3.LUT R35, R35, 0xffff, RZ, 0xc0, !PT ;  /* 0x0000ffff23237812 */ /* 0x000fe400078ec0ff */
[----:B------:R-:W-:Y:S02]  /*36b50*/  LOP3.LUT R37, R37, 0xffff, RZ, 0xc0, !PT ;  /* 0x0000ffff25257812 */ /* 0x000fe400078ec0ff */
[----:B------:R-:W-:Y:S02]  /*36b60*/  LOP3.LUT R24, R2, 0xffff, RZ, 0xc0, !PT ;  /* 0x0000ffff02187812 */ /* 0x000fe400078ec0ff */
[----:B------:R-:W-:Y:S02]  /*36b70*/  LOP3.LUT R36, R36, 0xffff, RZ, 0xc0, !PT ;  /* 0x0000ffff24247812 */ /* 0x000fe400078ec0ff */
[----:B------:R-:W-:Y:S02]  /*36b80*/  LOP3.LUT R38, R38, 0xffff, RZ, 0xc0, !PT ;  /* 0x0000ffff26267812 */ /* 0x000fe400078ec0ff */
[----:B------:R-:W-:-:S02]  /*36b90*/  LOP3.LUT R21, R21, 0xffff, RZ, 0xc0, !PT ;  /* 0x0000ffff15157812 */ /* 0x000fc400078ec0ff */
[----:B------:R-:W-:Y:S02]  /*36ba0*/  LOP3.LUT R32, R9, 0xffff, RZ, 0xc0, !PT ;  /* 0x0000ffff09207812 */ /* 0x000fe400078ec0ff */
[----:B------:R-:W-:Y:S02]  /*36bb0*/  PRMT R9, R37, 0x3340, R1 ;  /* 0x0000334025097816 */ /* 0x000fe40000000001 */
[----:B------:R-:W-:Y:S01]  /*36bc0*/  PRMT R18, R33, 0x3340, R35 ;  /* 0x0000334021127816 */ /* 0x000fe20000000023 */
[----:B------:R-:W-:Y:S01]  /*36bd0*/  STL [R1+0xa0], R24 ;  /* 0x0000a01801007387 */ /* 0x000fe20000100800 */
[----:B------:R-:W-:Y:S02]  /*36be0*/  LOP3.LUT R2, R20, 0xffff, RZ, 0xc0, !PT ;  /* 0x0000ffff14027812 */ /* 0x000fe400078ec0ff */
[----:B------:R-:W-:Y:S01]  /*36bf0*/  LOP3.LUT R8, R8, 0xffff, RZ, 0xc0, !PT ;  /* 0x0000ffff08087812 */ /* 0x000fe200078ec0ff */
[----:B------:R-:W-:Y:S01]  /*36c00*/  STL [R1+0xa4], R0 ;  /* 0x0000a40001007387 */ /* 0x000fe20000100800 */
[----:B------:R-:W-:-:S02]  /*36c10*/  PRMT R10, R38, 0x3340, R1 ;  /* 0x00003340260a7816 */ /* 0x000fc40000000001 */
[----:B------:R-:W-:Y:S01]  /*36c20*/  PRMT R19, R34, 0x3340, R36 ;  /* 0x0000334022137816 */ /* 0x000fe20000000024 */
[----:B------:R0:W-:Y:S01]  /*36c30*/  STL [R1+0x74], R21 ;  /* 0x0000741501007387 */ /* 0x0001e20000100800 */
[----:B------:R-:W-:Y:S02]  /*36c40*/  PRMT R11, R32, 0x3340, R1 ;  /* 0x00003340200b7816 */ /* 0x000fe40000000001 */
[----:B------:R-:W-:Y:S02]  /*36c50*/  PRMT R20, R24, 0x3340, R21 ;  /* 0x0000334018147816 */ /* 0x000fe40000000015 */
[----:B------:R-:W-:Y:S01]  /*36c60*/  PRMT R9, R18, 0x5410, R9 ;  /* 0x0000541012097816 */ /* 0x000fe20000000009 */
[----:B------:R1:W-:Y:S01]  /*36c70*/  STL [R1+0x78], R2 ;  /* 0x0000780201007387 */ /* 0x0003e20000100800 */
[----:B------:R-:W-:Y:S02]  /*36c80*/  PRMT R17, R8, 0x3340, R1 ;  /* 0x0000334008117816 */ /* 0x000fe40000000001 */
[----:B0-----:R-:W-:-:S02]  /*36c90*/  PRMT R21, R0, 0x3340, R2 ;  /* 0x0000334000157816 */ /* 0x001fc40000000002 */
[----:B------:R-:W-:Y:S01]  /*36ca0*/  PRMT R0, R19, 0x5410, R10 ;  /* 0x0000541013007816 */ /* 0x000fe2000000000a */
[----:B------:R0:W-:Y:S01]  /*36cb0*/  STL [R1+0x1b4], R9 ;  /* 0x0001b40901007387 */ /* 0x0001e20000100800 */
[----:B-1----:R-:W-:-:S03]  /*36cc0*/  PRMT R2, R20, 0x5410, R11 ;  /* 0x0000541014027816 */ /* 0x002fc6000000000b */
[----:B------:R1:W-:Y:S01]  /*36cd0*/  STL [R1+0x1b0], R0 ;  /* 0x0001b00001007387 */ /* 0x0003e20000100800 */
[----:B0-----:R-:W-:-:S03]  /*36ce0*/  PRMT R9, R21, 0x5410, R17 ;  /* 0x0000541015097816 */ /* 0x001fc60000000011 */
[----:B-1----:R-:W4:Y:S04]  /*36cf0*/  LDL.LU R0, [R1+0xd4] ;  /* 0x0000d40001007983 */ /* 0x002f280000300800 */
[----:B------:R0:W-:Y:S04]  /*36d00*/  STL [R1+0x1a8], R2 ;  /* 0x0001a80201007387 */ /* 0x0001e80000100800 */
[----:B0-----:R-:W4:Y:S04]  /*36d10*/  LDL.LU R2, [R1+0xd0] ;  /* 0x0000d00001027983 */ /* 0x001f280000300800 */
[----:B------:R0:W-:Y:S01]  /*36d20*/  STL [R1+0x198], R9 ;  /* 0x0001980901007387 */ /* 0x0001e20000100800 */
[----:B--2---:R-:W-:-:S03]  /*36d30*/  LOP3.LUT R26, R56, 0xffff, RZ, 0xc0, !PT ;  /* 0x0000ffff381a7812 */ /* 0x004fc600078ec0ff */
[----:B------:R-:W2:Y:S04]  /*36d40*/  LDL.LU R56, [R1+0x6c] ;  /* 0x00006c0001387983 */ /* 0x000ea80000300800 */
[----:B------:R-:W2:Y:S01]  /*36d50*/  LDL.LU R44, [R1+0x68] ;  /* 0x00006800012c7983 */ /* 0x000ea20000300800 */
[----:B------:R-:W-:Y:S02]  /*36d60*/  LOP3.LUT R18, R28, 0xffff, RZ, 0xc0, !PT ;  /* 0x0000ffff1c127812 */ /* 0x000fe400078ec0ff */
[----:B---3--:R-:W-:-:S03]  /*36d70*/  LOP3.LUT R19, R29, 0xffff, RZ, 0xc0, !PT ;  /* 0x0000ffff1d137812 */ /* 0x008fc600078ec0ff */
[----:B------:R1:W-:Y:S01]  /*36d80*/  STL [R1+0x88], R18 ;  /* 0x0000881201007387 */ /* 0x0003e20000100800 */
[----:B------:R-:W-:-:S03]  /*36d90*/  LOP3.LUT R28, R57, 0xffff, RZ, 0xc0, !PT ;  /* 0x0000ffff391c7812 */ /* 0x000fc600078ec0ff */
[----:B------:R-:W3:Y:S04]  /*36da0*/  LDL.LU R57, [R1+0x20] ;  /* 0x0000200001397983 */ /* 0x000ee80000300800 */
[----:B------:R0:W-:Y:S01]  /*36db0*/  STL [R1+0x8c], R19 ;  /* 0x00008c1301007387 */ /* 0x0001e20000100800 */
[----:B----4-:R-:W-:-:S03]  /*36dc0*/  LOP3.LUT R29, R55, 0xffff, RZ, 0xc0, !PT ;  /* 0x0000ffff371d7812 */ /* 0x010fc600078ec0ff */
[----:B------:R-:W4:Y:S01]  /*36dd0*/  LDL.LU R55, [R1+0x1c] ;  /* 0x00001c0001377983 */ /* 0x000f220000300800 */
[----:B------:R-:W-:Y:S02]  /*36de0*/  LOP3.LUT R30, R30, 0xffff, RZ, 0xc0, !PT ;  /* 0x0000ffff1e1e7812 */ /* 0x000fe400078ec0ff */
[----:B------:R-:W-:Y:S02]  /*36df0*/  LOP3.LUT R27, R45, 0xffff, RZ, 0xc0, !PT ;  /* 0x0000ffff2d1b7812 */ /* 0x000fe400078ec0ff */
[----:B------:R-:W-:Y:S02]  /*36e00*/  LOP3.LUT R31, R31, 0xffff, RZ, 0xc0, !PT ;  /* 0x0000ffff1f1f7812 */ /* 0x000fe400078ec0ff */
[----:B------:R-:W-:Y:S02]  /*36e10*/  LOP3.LUT R25, R6, 0xffff, RZ, 0xc0, !PT ;  /* 0x0000ffff06197812 */ /* 0x000fe400078ec0ff */
[----:B------:R-:W-:Y:S02]  /*36e20*/  PRMT R6, R30, 0x3340, R1 ;  /* 0x000033401e067816 */ /* 0x000fe40000000001 */
[----:B------:R-:W-:-:S02]  /*36e30*/  PRMT R11, R26, 0x3340, R28 ;  /* 0x000033401a0b7816 */ /* 0x000fc4000000001c */
[----:B------:R-:W-:Y:S02]  /*36e40*/  LOP3.LUT R21, R51, 0xffff, RZ, 0xc0, !PT ;  /* 0x0000ffff33157812 */ /* 0x000fe400078ec0ff */
[----:B------:R-:W-:Y:S02]  /*36e50*/  LOP3.LUT R24, R7, 0xffff, RZ, 0xc0, !PT ;  /* 0x0000ffff07187812 */ /* 0x000fe400078ec0ff */
[----:B------:R-:W-:Y:S02]  /*36e60*/  LOP3.LUT R20, R50, 0xffff, RZ, 0xc0, !PT ;  /* 0x0000ffff32147812 */ /* 0x000fe400078ec0ff */
[----:B------:R-:W-:Y:S02]  /*36e70*/  PRMT R7, R31, 0x3340, R1 ;  /* 0x000033401f077816 */ /* 0x000fe40000000001 */
[----:B------:R-:W-:Y:S02]  /*36e80*/  PRMT R17, R27, 0x3340, R29 ;  /* 0x000033401b117816 */ /* 0x000fe4000000001d */
[----:B------:R-:W-:-:S02]  /*36e90*/  PRMT R6, R11, 0x5410, R6 ;  /* 0x000054100b067816 */ /* 0x000fc40000000006 */
[----:B0-----:R-:W-:Y:S02]  /*36ea0*/  PRMT R9, R24, 0x3340, R1 ;  /* 0x0000334018097816 */ /* 0x001fe40000000001 */
[----:B-1----:R-:W-:Y:S01]  /*36eb0*/  PRMT R18, R18, 0x3340, R21 ;  /* 0x0000334012127816 */ /* 0x002fe20000000015 */
[----:B------:R-:W-:Y:S01]  /*36ec0*/  STL [R1+0x3c], R21 ;  /* 0x00003c1501007387 */ /* 0x000fe20000100800 */
[----:B------:R-:W-:Y:S02]  /*36ed0*/  PRMT R10, R25, 0x3340, R1 ;  /* 0x00003340190a7816 */ /* 0x000fe40000000001 */
[----:B------:R-:W-:Y:S01]  /*36ee0*/  PRMT R19, R19, 0x3340, R20 ;  /* 0x0000334013137816 */ /* 0x000fe20000000014 */
[----:B------:R-:W-:Y:S01]  /*36ef0*/  STL [R1+0x44], R20 ;  /* 0x0000441401007387 */ /* 0x000fe20000100800 */
[----:B------:R-:W-:Y:S02]  /*36f00*/  PRMT R11, R17, 0x5410, R7 ;  /* 0x00005410110b7816 */ /* 0x000fe40000000007 */
[----:B------:R-:W-:Y:S01]  /*36f10*/  PRMT R7, R18, 0x5410, R9 ;  /* 0x0000541012077816 */ /* 0x000fe20000000009 */
[----:B------:R0:W-:Y:S04]  /*36f20*/  STL [R1+0x194], R6 ;  /* 0x0001940601007387 */ /* 0x0001e80000100800 */
[----:B------:R-:W-:Y:S04]  /*36f30*/  STL [R1+0x190], R11 ;  /* 0x0001900b01007387 */ /* 0x000fe80000100800 */
[----:B------:R-:W4:Y:S01]  /*36f40*/  LDL.LU R46, [R1+0xd8] ;  /* 0x0000d800012e7983 */ /* 0x000f220000300800 */
[----:B0-----:R-:W-:-:S03]  /*36f50*/  PRMT R6, R19, 0x5410, R10 ;  /* 0x0000541013067816 */ /* 0x001fc6000000000a */
[----:B------:R-:W-:Y:S01]  /*36f60*/  STL [R1+0x18c], R7 ;  /* 0x00018c0701007387 */ /* 0x000fe20000100800 */
[----:B------:R-:W-:-:S03]  /*36f70*/  LOP3.LUT R18, R0, 0xffff, RZ, 0xc0, !PT ;  /* 0x0000ffff00127812 */ /* 0x000fc600078ec0ff */
[----:B------:R0:W-:Y:S04]  /*36f80*/  STL [R1+0x188], R6 ;  /* 0x0001880601007387 */ /* 0x0001e80000100800 */
[----:B------:R-:W4:Y:S04]  /*36f90*/  LDL.LU R45, [R1+0xc4] ;  /* 0x0000c400012d7983 */ /* 0x000f280000300800 */
[----:B------:R-:W4:Y:S01]  /*36fa0*/  LDL.LU R0, [R1+0x80] ;  /* 0x0000800001007983 */ /* 0x000f220000300800 */
[----:B------:R-:W-:-:S03]  /*36fb0*/  LOP3.LUT R19, R2, 0xffff, RZ, 0xc0, !PT ;  /* 0x0000ffff02137812 */ /* 0x000fc600078ec0ff */
[----:B------:R-:W4:Y:S01]  /*36fc0*/  LDL.LU R2, [R1+0x7c] ;  /* 0x00007c0001027983 */ /* 0x000f220000300800 */
[----:B--2---:R-:W-:-:S03]  /*36fd0*/  LOP3.LUT R50, R56, 0xffff, RZ, 0xc0, !PT ;  /* 0x0000ffff38327812 */ /* 0x004fc600078ec0ff */
[----:B------:R-:W2:Y:S01]  /*36fe0*/  LDL.LU R56, [R1+0x38] ;  /* 0x0000380001387983 */ /* 0x000ea20000300800 */
[----:B------:R-:W-:-:S03]  /*36ff0*/  LOP3.LUT R44, R44, 0xffff, RZ, 0xc0, !PT ;  /* 0x0000ffff2c2c7812 */ /* 0x000fc600078ec0ff */
[----:B------:R1:W-:Y:S01]  /*37000*/  STL [R1+0xa8], R50 ;  /* 0x0000a83201007387 */ /* 0x0003e20000100800 */
[----:B---3--:R-:W-:-:S03]  /*37010*/  LOP3.LUT R20, R57, 0xffff, RZ, 0xc0, !PT ;  /* 0x0000ffff39147812 */ /* 0x008fc600078ec0ff */
[----:B------:R-:W3:Y:S04]  /*37020*/  LDL.LU R57, [R1+0x34] ;  /* 0x0000340001397983 */ /* 0x000ee80000300800 */
[----:B------:R-:W-:Y:S01]  /*37030*/  STL [R1+0xac], R44 ;  /* 0x0000ac2c01007387 */ /* 0x000fe20000100800 */
[----:B----4-:R-:W-:-:S03]  /*37040*/  LOP3.LUT R21, R55, 0xffff, RZ, 0xc0, !PT ;  /* 0x0000ffff37157812 */ /* 0x010fc600078ec0ff */
[----:B------:R-:W4:Y:S01]  /*37050*/  LDL.LU R55, [R1] ;  /* 0x0000000001377983 */ /* 0x000f220000300800 */
[----:B------:R-:W-:Y:S02]  /*37060*/  LOP3.LUT R22, R22, 0xffff, RZ, 0xc0, !PT ;  /* 0x0000ffff16167812 */ /* 0x000fe400078ec0ff */
[----:B------:R-:W-:Y:S02]  /*37070*/  LOP3.LUT R23, R23, 0xffff, RZ, 0xc0, !PT ;  /* 0x0000ffff17177812 */ /* 0x000fe400078ec0ff */
[----:B------:R-:W-:Y:S02]  /*37080*/  LOP3.LUT R51, R54, 0xffff, RZ, 0xc0, !PT ;  /* 0x0000ffff36337812 */ /* 0x000fe400078ec0ff */
[----:B------:R-:W-:Y:S02]  /*37090*/  LOP3.LUT R16, R16, 0xffff, RZ, 0xc0, !PT ;  /* 0x0000ffff10107812 */ /* 0x000fe400078ec0ff */
[----:B------:R-:W-:Y:S02]  /*370a0*/  LOP3.LUT R17, R5, 0xffff, RZ, 0xc0, !PT ;  /* 0x0000ffff05117812 */ /* 0x000fe400078ec0ff */
[----:B------:R-:W-:-:S02]  /*370b0*/  LOP3.LUT R47, R53, 0xffff, RZ, 0xc0, !PT ;  /* 0x0000ffff352f7812 */ /* 0x000fc400078ec0ff */
[--C-:B------:R-:W-:Y:S02]  /*370c0*/  PRMT R5, R22, 0x3340, R1.reuse ;  /* 0x0000334016057816 */ /* 0x100fe40000000001 */
[----:B------:R-:W-:Y:S02]  /*370d0*/  PRMT R10, R18, 0x3340, R20 ;  /* 0x00003340120a7816 */ /* 0x000fe40000000014 */
[----:B0-----:R-:W-:Y:S02]  /*370e0*/  PRMT R6, R23, 0x3340, R1 ;  /* 0x0000334017067816 */ /* 0x001fe40000000001 */
[----:B------:R-:W-:Y:S01]  /*370f0*/  PRMT R11, R19, 0x3340, R21 ;  /* 0x00003340130b7816 */ /* 0x000fe20000000015 */
[----:B------:R0:W-:Y:S01]  /*37100*/  STL [R1+0x68], R51 ;  /* 0x0000683301007387 */ /* 0x0001e20000100800 */
[----:B------:R-:W-:Y:S02]  /*37110*/  PRMT R7, R16, 0x3340, R1 ;  /* 0x0000334010077816 */ /* 0x000fe40000000001 */
[----:B-1----:R-:W-:-:S02]  /*37120*/  PRMT R50, R50, 0x3340, R51 ;  /* 0x0000334032327816 */ /* 0x002fc40000000033 */
[----:B------:R-:W-:Y:S02]  /*37130*/  PRMT R9, R17, 0x3340, R1 ;  /* 0x0000334011097816 */ /* 0x000fe40000000001 */
[----:B------:R-:W-:Y:S02]  /*37140*/  PRMT R10, R10, 0x5410, R5 ;  /* 0x000054100a0a7816 */ /* 0x000fe40000000005 */
[----:B------:R-:W-:Y:S02]  /*37150*/  PRMT R5, R11, 0x5410, R6 ;  /* 0x000054100b057816 */ /* 0x000fe40000000006 */
[----:B0-----:R-:W-:Y:S02]  /*37160*/  PRMT R51, R44, 0x3340, R47 ;  /* 0x000033402c337816 */ /* 0x001fe4000000002f */
[----:B------:R-:W-:Y:S01]  /*37170*/  PRMT R7, R50, 0x5410, R7 ;  /* 0x0000541032077816 */ /* 0x000fe20000000007 */
[----:B------:R0:W-:Y:S01]  /*37180*/  STL [R1+0x6c], R47 ;  /* 0x00006c2f01007387 */ /* 0x0001e20000100800 */
[----:B------:R-:W-:-:S03]  /*37190*/  PRMT R6, R51, 0x5410, R9 ;  /* 0x0000541033067816 */ /* 0x000fc60000000009 */
[----:B------:R-:W-:Y:S04]  /*371a0*/  STL [R1+0x184], R10 ;  /* 0x0001840a01007387 */ /* 0x000fe80000100800 */
[----:B------:R1:W-:Y:S04]  /*371b0*/  STL [R1+0x180], R5 ;  /* 0x0001800501007387 */ /* 0x0003e80000100800 */
[----:B------:R-:W-:Y:S04]  /*371c0*/  STL [R1+0x17c], R7 ;  /* 0x00017c0701007387 */ /* 0x000fe80000100800 */
[----:B0-----:R-:W4:Y:S01]  /*371d0*/  LDL.LU R47, [R1+0xcc] ;  /* 0x0000cc00012f7983 */ /* 0x001f220000300800 */
[----:B-1----:R-:W-:-:S03]  /*371e0*/  LOP3.LUT R5, R46, 0xffff, RZ, 0xc0, !PT ;  /* 0x0000ffff2e057812 */ /* 0x002fc600078ec0ff */
[----:B------:R0:W-:Y:S01]  /*371f0*/  STL [R1+0x178], R6 ;  /* 0x0001780601007387 */ /* 0x0001e20000100800 */
[----:B------:R-:W-:-:S03]  /*37200*/  LOP3.LUT R53, R0, 0xffff, RZ, 0xc0, !PT ;  /* 0x0000ffff00357812 */ /* 0x000fc600078ec0ff */
[----:B------:R-:W4:Y:S04]  /*37210*/  LDL.LU R44, [R1+0xc8] ;  /* 0x0000c800012c7983 */ /* 0x000f280000300800 */
[----:B------:R-:W4:Y:S01]  /*37220*/  LDL.LU R46, [R1+0x98] ;  /* 0x00009800012e7983 */ /* 0x000f220000300800 */
[----:B------:R-:W-:Y:S02]  /*37230*/  LOP3.LUT R54, R2, 0xffff, RZ, 0xc0, !PT ;  /* 0x0000ffff02367812 */ /* 0x000fe400078ec0ff */
[----:B0-----:R-:W-:Y:S02]  /*37240*/  LOP3.LUT R6, R45, 0xffff, RZ, 0xc0, !PT ;  /* 0x0000ffff2d067812 */ /* 0x001fe400078ec0ff */
[----:B------:R-:W4:Y:S01]  /*37250*/  LDL.LU R45, [R1+0x90] ;  /* 0x00009000012d7983 */ /* 0x000f220000300800 */
[----:B------:R-:W-:-:S03]  /*37260*/  LOP3.LUT R59, R59, 0xffff, RZ, 0xc0, !PT ;  /* 0x0000ffff3b3b7812 */ /* 0x000fc600078ec0ff */
[----:B------:R0:W-:Y:S01]  /*37270*/  STL [R1+0xb8], R53 ;  /* 0x0000b83501007387 */ /* 0x0001e20000100800 */
[----:B------:R-:W-:-:S03]  /*37280*/  LOP3.LUT R49, R49, 0xffff, RZ, 0xc0, !PT ;  /* 0x0000ffff31317812 */ /* 0x000fc600078ec0ff */
[----:B------:R-:W-:Y:S01]  /*37290*/  STL [R1+0xbc], R54 ;  /* 0x0000bc3601007387 */ /* 0x000fe20000100800 */
[----:B------:R-:W-:-:S03]  /*372a0*/  LOP3.LUT R50, R48, 0xffff, RZ, 0xc0, !PT ;  /* 0x0000ffff30327812 */ /* 0x000fc600078ec0ff */
[----:B------:R-:W4:Y:S04]  /*372b0*/  LDL.LU R0, [R1+0x4c] ;  /* 0x00004c0001007983 */ /* 0x000f280000300800 */
[----:B------:R-:W4:Y:S01]  /*372c0*/  LDL.LU R2, [R1+0x48] ;  /* 0x0000480001027983 */ /* 0x000f220000300800 */
[----:B--2---:R-:W-:-:S03]  /*372d0*/  LOP3.LUT R7, R56, 0xffff, RZ, 0xc0, !PT ;  /* 0x0000ffff38077812 */ /* 0x004fc600078ec0ff */
[----:B------:R-:W2:Y:S01]  /*372e0*/  LDL.LU R56, [R1+0x10] ;  /* 0x0000100001387983 */ /* 0x000ea20000300800 */
[----:B---3--:R-:W-:Y:S02]  /*372f0*/  LOP3.LUT R10, R57, 0xffff, RZ, 0xc0, !PT ;  /* 0x0000ffff390a7812 */ /* 0x008fe400078ec0ff */
[----:B----4-:R-:W-:-:S05]  /*37300*/  LOP3.LUT R55, R55, 0xffff, RZ, 0xc0, !PT ;  /* 0x0000ffff37377812 */ /* 0x010fca00078ec0ff */
[----:B------:R1:W-:Y:S01]  /*37310*/  STL [R1+0xb0], R55 ;  /* 0x0000b03701007387 */ /* 0x0003e20000100800 */
[----:B0-----:R-:W-:-:S03]  /*37320*/  PRMT R53, R53, 0x3340, R55 ;  /* 0x0000334035357816 */ /* 0x001fc60000000037 */
[----:B------:R-:W3:Y:S04]  /*37330*/  LDL.LU R57, [R1+0xc] ;  /* 0x00000c0001397983 */ /* 0x000ee80000300800 */
[----:B------:R-:W-:Y:S04]  /*37340*/  STL [R1+0xb4], R59 ;  /* 0x0000b43b01007387 */ /* 0x000fe80000100800 */
[----:B------:R0:W-:Y:S04]  /*37350*/  STL [R1+0x20], R49 ;  /* 0x0000203101007387 */ /* 0x0001e80000100800 */
[----:B------:R4:W-:Y:S04]  /*37360*/  STL [R1+0x7c], R50 ;  /* 0x00007c3201007387 */ /* 0x0009e80000100800 */
[----:B-1----:R-:W3:Y:S01]  /*37370*/  LDL.LU R55, [R1+0x17f0] ;  /* 0x0017f00001377983 */ /* 0x002ee20000300800 */
[----:B------:R-:W-:-:S02]  /*37380*/  LOP3.LUT R11, R52, 0xffff, RZ, 0xc0, !PT ;  /* 0x0000ffff340b7812 */ /* 0x000fc400078ec0ff */
[----:B------:R-:W-:Y:S02]  /*37390*/  LOP3.LUT R15, R15, 0xffff, RZ, 0xc0, !PT ;  /* 0x0000ffff0f0f7812 */ /* 0x000fe400078ec0ff */
[----:B------:R-:W-:Y:S02]  /*373a0*/  PRMT R9, R11, 0x3340, R1 ;  /* 0x000033400b097816 */ /* 0x000fe40000000001 */
[----:B------:R-:W-:Y:S02]  /*373b0*/  PRMT R51, R5, 0x3340, R7 ;  /* 0x0000334005337816 */ /* 0x000fe40000000007 */
[----:B------:R-:W-:Y:S02]  /*373c0*/  PRMT R48, R15, 0x3340, R1 ;  /* 0x000033400f307816 */ /* 0x000fe40000000001 */
[----:B------:R-:W-:Y:S02]  /*373d0*/  PRMT R52, R6, 0x3340, R10 ;  /* 0x0000334006347816 */ /* 0x000fe4000000000a */
[----:B------:R-:W-:-:S02]  /*373e0*/  PRMT R9, R51, 0x5410, R9 ;  /* 0x0000541033097816 */ /* 0x000fc40000000009 */
[--C-:B0-----:R-:W-:Y:S02]  /*373f0*/  PRMT R49, R49, 0x3340, R1.reuse ;  /* 0x0000334031317816 */ /* 0x101fe40000000001 */
[----:B----4-:R-:W-:Y:S02]  /*37400*/  PRMT R50, R50, 0x3340, R1 ;  /* 0x0000334032327816 */ /* 0x010fe40000000001 */
[----:B------:R-:W-:Y:S01]  /*37410*/  PRMT R54, R54, 0x3340, R59 ;  /* 0x0000334036367816 */ /* 0x000fe2000000003b */
[----:B------:R0:W-:Y:S01]  /*37420*/  STL [R1+0x170], R9 ;  /* 0x0001700901007387 */ /* 0x0001e20000100800 */
[----:B------:R-:W-:Y:S02]  /*37430*/  PRMT R51, R52, 0x5410, R48 ;  /* 0x0000541034337816 */ /* 0x000fe40000000030 */
[----:B------:R-:W-:Y:S02]  /*37440*/  PRMT R48, R53, 0x5410, R49 ;  /* 0x0000541035307816 */ /* 0x000fe40000000031 */
[----:B------:R-:W-:Y:S01]  /*37450*/  LOP3.LUT R49, R47, 0xffff, RZ, 0xc0, !PT ;  /* 0x0000ffff2f317812 */ /* 0x000fe200078ec0ff */
[----:B------:R1:W-:Y:S01]  /*37460*/  STL [R1+0x160], R51 ;  /* 0x0001603301007387 */ /* 0x0003e20000100800 */
[----:B0-----:R-:W-:-:S03]  /*37470*/  PRMT R9, R54, 0x5410, R50 ;  /* 0x0000541036097816 */ /* 0x001fc60000000032 */
[----:B------:R-:W-:Y:S01]  /*37480*/  STL [R1+0x15c], R48 ;  /* 0x00015c3001007387 */ /* 0x000fe20000100800 */
[----:B------:R-:W-:-:S03]  /*37490*/  LOP3.LUT R50, R44, 0xffff, RZ, 0xc0, !PT ;  /* 0x0000ffff2c327812 */ /* 0x000fc600078ec0ff */
[----:B------:R0:W-:Y:S01]  /*374a0*/  STL [R1+0x158], R9 ;  /* 0x0001580901007387 */ /* 0x0001e20000100800 */
[----:B-1----:R-:W-:-:S03]  /*374b0*/  LOP3.LUT R51, R46, 0xffff, RZ, 0xc0, !PT ;  /* 0x0000ffff2e337812 */ /* 0x002fc600078ec0ff */
[----:B------:R-:W4:Y:S04]  /*374c0*/  LDL.LU R53, [R1+0xe0] ;  /* 0x0000e00001357983 */ /* 0x000f280000300800 */
[----:B------:R1:W-:Y:S01]  /*374d0*/  STL [R1+0x1c], R49 ;  /* 0x00001c3101007387 */ /* 0x0003e20000100800 */
[----:B------:R-:W-:-:S03]  /*374e0*/  LOP3.LUT R52, R45, 0xffff, RZ, 0xc0, !PT ;  /* 0x0000ffff2d347812 */ /* 0x000fc600078ec0ff */
[----:B------:R-:W4:Y:S04]  /*374f0*/  LDL.LU R54, [R1+0xc0] ;  /* 0x0000c00001367983 */ /* 0x000f280000300800 */
[----:B------:R0:W-:Y:S04]  /*37500*/  STL [R1+0x80], R50 ;  /* 0x0000803201007387 */ /* 0x0001e80000100800 */
[----:B------:R-:W4:Y:S01]  /*37510*/  LDL.LU R59, [R1+0x9c] ;  /* 0x00009c00013b7983 */ /* 0x000f220000300800 */
[----:B------:R-:W-:-:S03]  /*37520*/  LOP3.LUT R0, R0, 0xffff, RZ, 0xc0, !PT ;  /* 0x0000ffff00007812 */ /* 0x000fc600078ec0ff */
[----:B------:R0:W-:Y:S01]  /*37530*/  STL [R1+0xc8], R51 ;  /* 0x0000c83301007387 */ /* 0x0001e20000100800 */
[----:B------:R-:W-:-:S03]  /*37540*/  LOP3.LUT R2, R2, 0xffff, RZ, 0xc0, !PT ;  /* 0x0000ffff02027812 */ /* 0x000fc600078ec0ff */
[----:B------:R-:W4:Y:S04]  /*37550*/  LDL.LU R47, [R1+0x64] ;  /* 0x00006400012f7983 */ /* 0x000f280000300800 */
[----:B------:R-:W-:Y:S04]  /*37560*/  STL [R1+0xd4], R52 ;  /* 0x0000d43401007387 */ /* 0x000fe80000100800 */
[----:B------:R-:W4:Y:S04]  /*37570*/  LDL.LU R44, [R1+0x5c] ;  /* 0x00005c00012c7983 */ /* 0x000f280000300800 */
[----:B------:R-:W-:Y:S04]  /*37580*/  STL [R1+0x8], R0 ;  /* 0x0000080001007387 */ /* 0x000fe80000100800 */
[----:B------:R-:W4:Y:S04]  /*37590*/  LDL.LU R46, [R1+0x28] ;  /* 0x00002800012e7983 */ /* 0x000f280000300800 */
[----:B------:R-:W-:Y:S01]  /*375a0*/  STL [R1+0x34], R2 ;  /* 0x0000340201007387 */ /* 0x000fe20000100800 */
[----:B0-----:R-:W-:-:S03]  /*375b0*/  LOP3.LUT R9, R4, 0xffff, RZ, 0xc0, !PT ;  /* 0x0000ffff04097812 */ /* 0x001fc600078ec0ff */
[----:B------:R-:W4:Y:S01]  /*375c0*/  LDL.LU R45, [R1+0x24] ;  /* 0x00002400012d7983 */ /* 0x000f220000300800 */
[----:B-1----:R-:W-:Y:S02]  /*375d0*/  PRMT R49, R49, 0x3340, R0 ;  /* 0x0000334031317816 */ /* 0x002fe40000000000 */
[----:B------:R-:W-:Y:S02]  /*375e0*/  PRMT R50, R50, 0x3340, R2 ;  /* 0x0000334032327816 */ /* 0x000fe40000000002 */
[----:B--2---:R-:W-:-:S05]  /*375f0*/  LOP3.LUT R56, R56, 0xffff, RZ, 0xc0, !PT ;  /* 0x0000ffff38387812 */ /* 0x004fca00078ec0ff */
[----:B------:R-:W-:Y:S01]  /*37600*/  STL [R1+0x98], R56 ;  /* 0x0000983801007387 */ /* 0x000fe20000100800 */
[----:B------:R-:W-:Y:S02]  /*37610*/  PRMT R51, R51, 0x3340, R56 ;  /* 0x0000334033337816 */ /* 0x000fe40000000038 */
[----:B---3--:R-:W-:Y:S02]  /*37620*/  LOP3.LUT R57, R57, 0xffff, RZ, 0xc0, !PT ;  /* 0x0000ffff39397812 */ /* 0x008fe400078ec0ff */
[----:B------:R-:W-:Y:S02]  /*37630*/  LOP3.LUT R48, R55, 0xffff, RZ, 0xc0, !PT ;  /* 0x0000ffff37307812 */ /* 0x000fe400078ec0ff */
[----:B------:R-:W2:Y:S03]  /*37640*/  LDL.LU R55, [R1+0xdc] ;  /* 0x0000dc0001377983 */ /* 0x000ea60000300800 */
[----:B------:R-:W-:Y:S01]  /*37650*/  IMAD.MOV.U32 R4, RZ, RZ, R48 ;  /* 0x000000ffff047224 */ /* 0x000fe200078e0030 */
[----:B------:R-:W-:Y:S04]  /*37660*/  STL [R1+0xc4], R57 ;  /* 0x0000c43901007387 */ /* 0x000fe80000100800 */
[----:B------:R0:W-:Y:S04]  /*37670*/  STL [R1+0x4], R48 ;  /* 0x0000043001007387 */ /* 0x0001e80000100800 */
[----:B------:R1:W-:Y:S01]  /*37680*/  STL [R1+0x4c], R9 ;  /* 0x00004c0901007387 */ /* 0x0003e20000100800 */
[----:B0-----:R-:W-:-:S02]  /*37690*/  LOP3.LUT R48, R3, 0xffff, RZ, 0xc0, !PT ;  /* 0x0000ffff03307812 */ /* 0x001fc400078ec0ff */
[----:B------:R-:W-:-:S03]  /*376a0*/  PRMT R52, R52, 0x3340, R57 ;  /* 0x0000334034347816 */ /* 0x000fc60000000039 */
[----:B------:R0:W-:Y:S04]  /*376b0*/  STL [R1+0xd0], R48 ;  /* 0x0000d03001007387 */ /* 0x0001e80000100800 */
[----:B------:R-:W3:Y:S04]  /*376c0*/  LDL.LU R0, [R1+0x17ec] ;  /* 0x0017ec0001007983 */ /* 0x000ee80000300800 */
[----:B------:R-:W3:Y:S04]  /*376d0*/  LDL.LU R2, [R1+0x17e8] ;  /* 0x0017e80001027983 */ /* 0x000ee80000300800 */
[----:B------:R-:W3:Y:S04]  /*376e0*/  LDL.LU R56, [R1+0x17e4] ;  /* 0x0017e40001387983 */ /* 0x000ee80000300800 */
[----:B------:R-:W3:Y:S01]  /*376f0*/  LDL.LU R57, [R1+0x17e0] ;  /* 0x0017e00001397983 */ /* 0x000ee20000300800 */
[----:B------:R-:W-:-:S02]  /*37700*/  LOP3.LUT R60, R60, 0xffff, RZ, 0xc0, !PT ;  /* 0x0000ffff3c3c7812 */ /* 0x000fc400078ec0ff */
[--C-:B------:R-:W-:Y:S02]  /*37710*/  PRMT R3, R4, 0x3340, R1.reuse ;  /* 0x0000334004037816 */ /* 0x100fe40000000001 */
[----:B------:R-:W-:Y:S02]  /*37720*/  PRMT R4, R60, 0x3340, R1 ;  /* 0x000033403c047816 */ /* 0x000fe40000000001 */
[----:B------:R-:W-:Y:S02]  /*37730*/  PRMT R3, R49, 0x5410, R3 ;  /* 0x0000541031037816 */ /* 0x000fe40000000003 */
[--C-:B-1----:R-:W-:Y:S02]  /*37740*/  PRMT R9, R9, 0x3340, R1.reuse ;  /* 0x0000334009097816 */ /* 0x102fe40000000001 */
[----:B0-----:R-:W-:Y:S02]  /*37750*/  PRMT R48, R48, 0x3340, R1 ;  /* 0x0000334030307816 */ /* 0x001fe40000000001 */
[----:B------:R-:W-:Y:S01]  /*37760*/  PRMT R49, R50, 0x5410, R4 ;  /* 0x0000541032317816 */ /* 0x000fe20000000004 */
[----:B------:R0:W-:Y:S01]  /*37770*/  STL [R1+0x154], R3 ;  /* 0x0001540301007387 */ /* 0x0001e20000100800 */
[----:B------:R-:W-:-:S02]  /*37780*/  PRMT R4, R51, 0x5410, R9 ;  /* 0x0000541033047816 */ /* 0x000fc40000000009 */
[----:B----4-:R-:W-:Y:S01]  /*37790*/  LOP3.LUT R9, R53, 0xffff, RZ, 0xc0, !PT ;  /* 0x0000ffff35097812 */ /* 0x010fe200078ec0ff */
[----:B------:R1:W-:Y:S01]  /*377a0*/  STL [R1+0x150], R49 ;  /* 0x0001503101007387 */ /* 0x0003e20000100800 */
[----:B0-----:R-:W-:-:S03]  /*377b0*/  PRMT R3, R52, 0x5410, R48 ;  /* 0x0000541034037816 */ /* 0x001fc60000000030 */
[----:B------:R-:W4:Y:S01]  /*377c0*/  LDL.LU R52, [R1+0x18] ;  /* 0x0000180001347983 */ /* 0x000f220000300800 */
[----:B------:R-:W-:Y:S02]  /*377d0*/  LOP3.LUT R47, R47, 0xffff, RZ, 0xc0, !PT ;  /* 0x0000ffff2f2f7812 */ /* 0x000fe400078ec0ff */
[----:B-1----:R-:W-:Y:S01]  /*377e0*/  LOP3.LUT R49, R54, 0xffff, RZ, 0xc0, !PT ;  /* 0x0000ffff36317812 */ /* 0x002fe200078ec0ff */
[----:B------:R-:W-:Y:S01]  /*377f0*/  STL [R1+0x14c], R4 ;  /* 0x00014c0401007387 */ /* 0x000fe20000100800 */
[----:B------:R-:W-:-:S03]  /*37800*/  LOP3.LUT R50, R59, 0xffff, RZ, 0xc0, !PT ;  /* 0x0000ffff3b327812 */ /* 0x000fc600078ec0ff */
[----:B------:R-:W-:Y:S01]  /*37810*/  STL [R1+0x144], R3 ;  /* 0x0001440301007387 */ /* 0x000fe20000100800 */
[----:B------:R-:W-:-:S03]  /*37820*/  LOP3.LUT R44, R44, 0xffff, RZ, 0xc0, !PT ;  /* 0x0000ffff2c2c7812 */ /* 0x000fc600078ec0ff */
[----:B------:R-:W4:Y:S01]  /*37830*/  LDL.LU R53, [R1+0x14] ;  /* 0x0000140001357983 */ /* 0x000f220000300800 */
[----:B------:R-:W-:-:S03]  /*37840*/  LOP3.LUT R46, R46, 0xffff, RZ, 0xc0, !PT ;  /* 0x0000ffff2e2e7812 */ /* 0x000fc600078ec0ff */
[----:B------:R0:W-:Y:S01]  /*37850*/  STL [R1+0x90], R9 ;  /* 0x0000900901007387 */ /* 0x0001e20000100800 */
[----:B------:R-:W-:Y:S02]  /*37860*/  LOP3.LUT R45, R45, 0xffff, RZ, 0xc0, !PT ;  /* 0x0000ffff2d2d7812 */ /* 0x000fe400078ec0ff */
[----:B0-----:R-:W-:Y:S02]  /*37870*/  PRMT R9, R9, 0x3340, R47 ;  /* 0x0000334009097816 */ /* 0x001fe4000000002f */
[----:B--2---:R-:W-:-:S05]  /*37880*/  LOP3.LUT R48, R55, 0xffff, RZ, 0xc0, !PT ;  /* 0x0000ffff37307812 */ /* 0x004fca00078ec0ff */
[----:B------:R-:W-:Y:S04]  /*37890*/  STL [R1+0xcc], R48 ;  /* 0x0000cc3001007387 */ /* 0x000fe80000100800 */
[----:B------:R-:W-:Y:S04]  /*378a0*/  STL [R1+0xc0], R49 ;  /* 0x0000c03101007387 */ /* 0x000fe80000100800 */
[----:B------:R-:W-:Y:S04]  /*378b0*/  STL [R1+0x48], R47 ;  /* 0x0000482f01007387 */ /* 0x000fe80000100800 */
[----:B------:R-:W-:Y:S04]  /*378c0*/  STL [R1+0xec], R50 ;  /* 0x0000ec3201007387 */ /* 0x000fe80000100800 */
[----:B------:R-:W-:Y:S04]  /*378d0*/  STL [R1+0x5c], R44 ;  /* 0x00005c2c01007387 */ /* 0x000fe80000100800 */
[----:B------:R-:W-:Y:S01]  /*378e0*/  STL [R1+0x9c], R46 ;  /* 0x00009c2e01007387 */ /* 0x000fe20000100800 */
[----:B---3--:R-:W-:-:S02]  /*378f0*/  LOP3.LUT R4, R0, 0xffff, RZ, 0xc0, !PT ;  /* 0x0000ffff00047812 */ /* 0x008fc400078ec0ff */
[----:B------:R-:W-:Y:S02]  /*37900*/  LOP3.LUT R3, R2, 0xffff, RZ, 0xc0, !PT ;  /* 0x0000ffff02037812 */ /* 0x000fe400078ec0ff */
[----:B------:R-:W-:Y:S02]  /*37910*/  LOP3.LUT R51, R56, 0xffff, RZ, 0xc0, !PT ;  /* 0x0000ffff38337812 */ /* 0x000fe400078ec0ff */
[----:B------:R-:W-:-:S05]  /*37920*/  LOP3.LUT R54, R57, 0xffff, RZ, 0xc0, !PT ;  /* 0x0000ffff39367812 */ /* 0x000fca00078ec0ff */
[----:B------:R-:W-:Y:S01]  /*37930*/  STL [R1+0x38], R54 ;  /* 0x0000383601007387 */ /* 0x000fe20000100800 */
[----:B------:R-:W-:-:S03]  /*37940*/  PRMT R2, R51, 0x3340, R1 ;  /* 0x0000334033027816 */ /* 0x000fc60000000001 */
[----:B------:R-:W-:Y:S04]  /*37950*/  STL [R1+0xe0], R45 ;  /* 0x0000e02d01007387 */ /* 0x000fe80000100800 */
[----:B------:R0:W-:Y:S01]  /*37960*/  STL [R1+0x64], R51 ;  /* 0x0000643301007387 */ /* 0x0001e20000100800 */
[----:B------:R-:W-:-:S03]  /*37970*/  PRMT R0, R54, 0x3340, R1 ;  /* 0x0000334036007816 */ /* 0x000fc60000000001 */
[----:B------:R1:W-:Y:S04]  /*37980*/  STL [R1+0xd8], R3 ;  /* 0x0000d80301007387 */ /* 0x0003e80000100800 */
[----:B------:R2:W-:Y:S04]  /*37990*/  STL [R1+0xdc], R4 ;  /* 0x0000dc0401007387 */ /* 0x0005e80000100800 */
[----:B0-----:R-:W3:Y:S01]  /*379a0*/  LDL.LU R51, [R1+0x60] ;  /* 0x0000600001337983 */ /* 0x001ee20000300800 */
[----:B------:R-:W-:-:S03]  /*379b0*/  PRMT R48, R48, 0x3340, R44 ;  /* 0x0000334030307816 */ /* 0x000fc6000000002c */
[----:B------:R-:W3:Y:S01]  /*379c0*/  LDL.LU R55, [R1+0x40] ;  /* 0x0000400001377983 */ /* 0x000ee20000300800 */
[----:B------:R-:W-:-:S03]  /*379d0*/  PRMT R49, R49, 0x3340, R46 ;  /* 0x0000334031317816 */ /* 0x000fc6000000002e */
[----:B------:R-:W3:Y:S01]  /*379e0*/  LDL.LU R54, [R1+0x70] ;  /* 0x0000700001367983 */ /* 0x000ee20000300800 */
[----:B------:R-:W-:-:S03]  /*379f0*/  PRMT R50, R50, 0x3340, R45 ;  /* 0x0000334032327816 */ /* 0x000fc6000000002d */
[----:B------:R-:W3:Y:S04]  /*37a00*/  LDL.LU R59, [R1+0x58] ;  /* 0x00005800013b7983 */ /* 0x000ee80000300800 */
[----:B------:R-:W3:Y:S04]  /*37a10*/  LDL.LU R47, [R1+0x17dc] ;  /* 0x0017dc00012f7983 */ /* 0x000ee80000300800 */
[----:B------:R-:W3:Y:S04]  /*37a20*/  LDL.LU R44, [R1+0x17d8] ;  /* 0x0017d800012c7983 */ /* 0x000ee80000300800 */
[----:B------:R-:W3:Y:S04]  /*37a30*/  LDL.LU R46, [R1+0x17d4] ;  /* 0x0017d400012e7983 */ /* 0x000ee80000300800 */
[----:B------:R-:W3:Y:S01]  /*37a40*/  LDL.LU R45, [R1+0x17d0] ;  /* 0x0017d000012d7983 */ /* 0x000ee20000300800 */
[----:B------:R-:W-:-:S02]  /*37a50*/  PRMT R9, R9, 0x5410, R0 ;  /* 0x0000541009097816 */ /* 0x000fc40000000000 */
[----:B------:R-:W-:Y:S02]  /*37a60*/  PRMT R0, R48, 0x5410, R2 ;  /* 0x0000541030007816 */ /* 0x000fe40000000002 */
[--C-:B-1----:R-:W-:Y:S02]  /*37a70*/  PRMT R3, R3, 0x3340, R1.reuse ;  /* 0x0000334003037816 */ /* 0x102fe40000000001 */
[----:B--2---:R-:W-:Y:S01]  /*37a80*/  PRMT R4, R4, 0x3340, R1 ;  /* 0x0000334004047816 */ /* 0x004fe20000000001 */
[----:B------:R-:W-:Y:S01]  /*37a90*/  STL [R1+0x148], R9 ;  /* 0x0001480901007387 */ /* 0x000fe20000100800 */
[----:B------:R-:W-:Y:S02]  /*37aa0*/  PRMT R3, R49, 0x5410, R3 ;  /* 0x0000541031037816 */ /* 0x000fe40000000003 */
[----:B------:R-:W-:Y:S01]  /*37ab0*/  PRMT R2, R50, 0x5410, R4 ;  /* 0x0000541032027816 */ /* 0x000fe20000000004 */
[----:B------:R4:W-:Y:S01]  /*37ac0*/  STL [R1+0x140], R0 ;  /* 0x0001400001007387 */ /* 0x0009e20000100800 */
[----:B------:R-:W-:-:S03]  /*37ad0*/  SHF.R.U32.HI R61, RZ, 0x8, R61 ;  /* 0x00000008ff3d7819 */ /* 0x000fc6000001163d */
[----:B------:R-:W-:Y:S01]  /*37ae0*/  STL [R1+0x13c], R3 ;  /* 0x00013c0301007387 */ /* 0x000fe20000100800 */
[----:B------:R-:W-:Y:S02]  /*37af0*/  LOP3.LUT R61, R61, 0xffff, RZ, 0xc0, !PT ;  /* 0x0000ffff3d3d7812 */ /* 0x000fe400078ec0ff */
[----:B----4-:R-:W-:Y:S01]  /*37b00*/  SHF.R.U32.HI R0, RZ, 0x8, R52 ;  /* 0x00000008ff007819 */ /* 0x010fe20000011634 */
[----:B------:R0:W-:Y:S01]  /*37b10*/  STL [R1+0x118], R2 ;  /* 0x0001180201007387 */ /* 0x0001e20000100800 */
[----:B------:R-:W-:Y:S02]  /*37b20*/  SHF.R.U32.HI R58, RZ, 0x8, R58 ;  /* 0x00000008ff3a7819 */ /* 0x000fe4000001163a */
[----:B------:R-:W-:Y:S02]  /*37b30*/  LOP3.LUT R0, R0, 0xffff, RZ, 0xc0, !PT ;  /* 0x0000ffff00007812 */ /* 0x000fe400078ec0ff */
[----:B------:R-:W-:Y:S02]  /*37b40*/  LOP3.LUT R58, R58, 0xffff, RZ, 0xc0, !PT ;  /* 0x0000ffff3a3a7812 */ /* 0x000fe400078ec0ff */
[----:B------:R-:W-:-:S02]  /*37b50*/  PRMT R0, R0, 0x3340, R61 ;  /* 0x0000334000007816 */ /* 0x000fc4000000003d */
[----:B0-----:R-:W-:-:S04]  /*37b60*/  SHF.R.U32.HI R2, RZ, 0x8, R53 ;  /* 0x00000008ff027819 */ /* 0x001fc80000011635 */
[----:B------:R-:W-:Y:S02]  /*37b70*/  LOP3.LUT R2, R2, 0xffff, RZ, 0xc0, !PT ;  /* 0x0000ffff02027812 */ /* 0x000fe400078ec0ff */
[----:B---3--:R-:W-:Y:S02]  /*37b80*/  SHF.R.U32.HI R4, RZ, 0x8, R51 ;  /* 0x00000008ff047819 */ /* 0x008fe40000011633 */
[----:B------:R-:W-:Y:S02]  /*37b90*/  SHF.R.U32.HI R3, RZ, 0x8, R55 ;  /* 0x00000008ff037819 */ /* 0x000fe40000011637 */
[----:B------:R-:W-:Y:S02]  /*37ba0*/  SHF.R.U32.HI R45, RZ, 0x8, R45 ;  /* 0x00000008ff2d7819 */ /* 0x000fe4000001162d */
[----:B------:R-:W-:Y:S02]  /*37bb0*/  SHF.R.U32.HI R46, RZ, 0x8, R46 ;  /* 0x00000008ff2e7819 */ /* 0x000fe4000001162e */
[----:B------:R-:W-:-:S02]  /*37bc0*/  LOP3.LUT R45, R45, 0xffff, RZ, 0xc0, !PT ;  /* 0x0000ffff2d2d7812 */ /* 0x000fc400078ec0ff */
[----:B------:R-:W-:Y:S02]  /*37bd0*/  LOP3.LUT R46, R46, 0xffff, RZ, 0xc0, !PT ;  /* 0x0000ffff2e2e7812 */ /* 0x000fe400078ec0ff */
[--C-:B------:R-:W-:Y:S02]  /*37be0*/  PRMT R56, R45, 0x3340, R1.reuse ;  /* 0x000033402d387816 */ /* 0x100fe40000000001 */
[----:B------:R-:W-:-:S03]  /*37bf0*/  PRMT R53, R46, 0x3340, R1 ;  /* 0x000033402e357816 */ /* 0x000fc60000000001 */
[----:B------:R-:W-:Y:S04]  /*37c00*/  STL [R1+0x17c0], R56 ;  /* 0x0017c03801007387 */ /* 0x000fe80000100800 */
[----:B------:R0:W-:Y:S04]  /*37c10*/  STL [R1+0x28], R0 ;  /* 0x0000280001007387 */ /* 0x0001e80000100800 */
[----:B------:R-:W-:Y:S01]  /*37c20*/  STL [R1+0x17bc], R53 ;  /* 0x0017bc3501007387 */ /* 0x000fe20000100800 */
[----:B0-----:R-:W-:Y:S02]  /*37c30*/  PRMT R0, R2, 0x3340, R58 ;  /* 0x0000334002007816 */ /* 0x001fe4000000003a */
[----:B------:R-:W-:-:S03]  /*37c40*/  SHF.R.U32.HI R2, RZ, 0x8, R54 ;  /* 0x00000008ff027819 */ /* 0x000fc60000011636 */
[----:B------:R0:W-:Y:S04]  /*37c50*/  STL [R1+0x30], R0 ;  /* 0x0000300001007387 */ /* 0x0001e80000100800 */
[----:B------:R-:W2:Y:S04]  /*37c60*/  LDL.LU R51, [R1+0x84] ;  /* 0x0000840001337983 */ /* 0x000ea80000300800 */
[----:B------:R-:W3:Y:S01]  /*37c70*/  LDL.LU R55, [R1+0x50] ;  /* 0x0000500001377983 */ /* 0x000ee20000300800 */
[----:B0-----:R-:W-:-:S03]  /*37c80*/  SHF.R.U32.HI R0, RZ, 0x8, R59 ;  /* 0x00000008ff007819 */ /* 0x001fc6000001163b */
[----:B------:R-:W4:Y:S04]  /*37c90*/  LDL.LU R54, [R1+0x94] ;  /* 0x0000940001367983 */ /* 0x000f280000300800 */
[----:B------:R-:W4:Y:S01]  /*37ca0*/  LDL.LU R59, [R1+0x54] ;  /* 0x00005400013b7983 */ /* 0x000f220000300800 */
[----:B------:R-:W-:Y:S02]  /*37cb0*/  SHF.R.U32.HI R52, RZ, 0x8, R44 ;  /* 0x00000008ff347819 */ /* 0x000fe4000001162c */
[----:B------:R-:W-:Y:S02]  /*37cc0*/  SHF.R.U32.HI R48, RZ, 0x8, R47 ;  /* 0x00000008ff307819 */ /* 0x000fe4000001162f */
[----:B------:R-:W-:Y:S02]  /*37cd0*/  LOP3.LUT R52, R52, 0xffff, RZ, 0xc0, !PT ;  /* 0x0000ffff34347812 */ /* 0x000fe400078ec0ff */
[----:B------:R-:W-:-:S02]  /*37ce0*/  LOP3.LUT R3, R3, 0xffff, RZ, 0xc0, !PT ;  /* 0x0000ffff03037812 */ /* 0x000fc400078ec0ff */
[----:B------:R-:W-:Y:S02]  /*37cf0*/  LOP3.LUT R4, R4, 0xffff, RZ, 0xc0, !PT ;  /* 0x0000ffff04047812 */ /* 0x000fe400078ec0ff */
[----:B------:R-:W-:Y:S02]  /*37d00*/  LOP3.LUT R48, R48, 0xffff, RZ, 0xc0, !PT ;  /* 0x0000ffff30307812 */ /* 0x000fe400078ec0ff */
[----:B------:R-:W-:Y:S02]  /*37d10*/  LOP3.LUT R0, R0, 0xffff, RZ, 0xc0, !PT ;  /* 0x0000ffff00007812 */ /* 0x000fe400078ec0ff */
[----:B------:R-:W-:Y:S02]  /*37d20*/  LOP3.LUT R2, R2, 0xffff, RZ, 0xc0, !PT ;  /* 0x0000ffff02027812 */ /* 0x000fe400078ec0ff */
[----:B------:R-:W-:Y:S02]  /*37d30*/  PRMT R52, R52, 0x3340, R1 ;  /* 0x0000334034347816 */ /* 0x000fe40000000001 */
[----:B------:R-:W-:-:S02]  /*37d40*/  PRMT R3, R4, 0x3340, R3 ;  /* 0x0000334004037816 */ /* 0x000fc40000000003 */
[----:B------:R-:W-:Y:S02]  /*37d50*/  PRMT R48, R48, 0x3340, R1 ;  /* 0x0000334030307816 */ /* 0x000fe40000000001 */
[----:B------:R-:W-:Y:S01]  /*37d60*/  PRMT R0, R2, 0x3340, R0 ;  /* 0x0000334002007816 */ /* 0x000fe20000000000 */
[----:B------:R-:W-:Y:S01]  /*37d70*/  STL [R1+0x17b8], R52 ;  /* 0x0017b83401007387 */ /* 0x000fe20000100800 */
[----:B------:R-:W-:Y:S02]  /*37d80*/  SHF.R.U32.HI R12, RZ, 0x8, R12 ;  /* 0x00000008ff0c7819 */ /* 0x000fe4000001160c */
[----:B------:R-:W-:Y:S01]  /*37d90*/  SHF.R.U32.HI R41, RZ, 0x8, R41 ;  /* 0x00000008ff297819 */ /* 0x000fe20000011629 */
[----:B------:R-:W-:Y:S01]  /*37da0*/  STL [R1+0x24], R3 ;  /* 0x0000240301007387 */ /* 0x000fe20000100800 */
[----:B------:R-:W-:-:S03]  /*37db0*/  SHF.R.U32.HI R39, RZ, 0x8, R39 ;  /* 0x00000008ff277819 */ /* 0x000fc60000011627 */
[----:B------:R-:W-:Y:S01]  /*37dc0*/  STL [R1+0x17b4], R48 ;  /* 0x0017b43001007387 */ /* 0x000fe20000100800 */
[----:B------:R-:W-:-:S03]  /*37dd0*/  LOP3.LUT R39, R39, 0xffff, RZ, 0xc0, !PT ;  /* 0x0000ffff27277812 */ /* 0x000fc600078ec0ff */
[----:B------:R0:W-:Y:S01]  /*37de0*/  STL [R1+0x2c], R0 ;  /* 0x00002c0001007387 */ /* 0x0001e20000100800 */
[----:B------:R-:W-:Y:S02]  /*37df0*/  SHF.R.U32.HI R13, RZ, 0x8, R13 ;  /* 0x00000008ff0d7819 */ /* 0x000fe4000001160d */
[----:B------:R-:W-:Y:S02]  /*37e00*/  SHF.R.U32.HI R40, RZ, 0x8, R40 ;  /* 0x00000008ff287819 */ /* 0x000fe40000011628 */
[----:B------:R-:W-:Y:S02]  /*37e10*/  SHF.R.U32.HI R42, RZ, 0x8, R42 ;  /* 0x00000008ff2a7819 */ /* 0x000fe4000001162a */
[----:B0-----:R-:W-:Y:S02]  /*37e20*/  LOP3.LUT R0, R12, 0xffff, RZ, 0xc0, !PT ;  /* 0x0000ffff0c007812 */ /* 0x001fe400078ec0ff */
[----:B------:R-:W-:Y:S02]  /*37e30*/  LOP3.LUT R12, R41, 0xffff, RZ, 0xc0, !PT ;  /* 0x0000ffff290c7812 */ /* 0x000fe400078ec0ff */
[----:B------:R-:W-:-:S02]  /*37e40*/  PRMT R0, R0, 0x3340, R39 ;  /* 0x0000334000007816 */ /* 0x000fc40000000027 */
[----:B------:R-:W-:Y:S02]  /*37e50*/  PRMT R12, R12, 0x3340, R1 ;  /* 0x000033400c0c7816 */ /* 0x000fe40000000001 */
[----:B------:R-:W-:Y:S02]  /*37e60*/  LOP3.LUT R40, R40, 0xffff, RZ, 0xc0, !PT ;  /* 0x0000ffff28287812 */ /* 0x000fe400078ec0ff */
[----:B------:R-:W-:Y:S01]  /*37e70*/  LOP3.LUT R13, R13, 0xffff, RZ, 0xc0, !PT ;  /* 0x0000ffff0d0d7812 */ /* 0x000fe200078ec0ff */
[----:B------:R-:W-:Y:S01]  /*37e80*/  STL [R1+0x17b0], R12 ;  /* 0x0017b00c01007387 */ /* 0x000fe20000100800 */
[----:B------:R-:W-:-:S03]  /*37e90*/  LOP3.LUT R42, R42, 0xffff, RZ, 0xc0, !PT ;  /* 0x0000ffff2a2a7812 */ /* 0x000fc600078ec0ff */
[----:B------:R0:W-:Y:S01]  /*37ea0*/  STL [R1+0x10], R0 ;  /* 0x0000100001007387 */ /* 0x0001e20000100800 */
[----:B------:R-:W-:Y:S02]  /*37eb0*/  SHF.R.U32.HI R14, RZ, 0x8, R14 ;  /* 0x00000008ff0e7819 */ /* 0x000fe4000001160e */
[----:B------:R-:W-:Y:S02]  /*37ec0*/  SHF.R.U32.HI R9, RZ, 0x8, R43 ;  /* 0x00000008ff097819 */ /* 0x000fe4000001162b */
[----:B0-----:R-:W-:Y:S02]  /*37ed0*/  PRMT R0, R13, 0x3340, R40 ;  /* 0x000033400d007816 */ /* 0x001fe40000000028 */
[----:B------:R-:W-:Y:S02]  /*37ee0*/  PRMT R13, R42, 0x3340, R1 ;  /* 0x000033402a0d7816 */ /* 0x000fe40000000001 */
[----:B------:R-:W-:-:S03]  /*37ef0*/  LOP3.LUT R14, R14, 0xffff, RZ, 0xc0, !PT ;  /* 0x0000ffff0e0e7812 */ /* 0x000fc600078ec0ff */
[----:B------:R-:W-:Y:S04]  /*37f00*/  STL [R1+0x17c4], R13 ;  /* 0x0017c40d01007387 */ /* 0x000fe80000100800 */
[----:B------:R0:W-:Y:S01]  /*37f10*/  STL [R1+0x18], R0 ;  /* 0x0000180001007387 */ /* 0x0001e20000100800 */
[----:B------:R-:W-:Y:S02]  /*37f20*/  LOP3.LUT R9, R9, 0xffff, RZ, 0xc0, !PT ;  /* 0x0000ffff09097812 */ /* 0x000fe400078ec0ff */
[----:B------:R-:W-:Y:S02]  /*37f30*/  PRMT R14, R14, 0x3340, R1 ;  /* 0x000033400e0e7816 */ /* 0x000fe40000000001 */
[----:B------:R-:W-:Y:S02]  /*37f40*/  SHF.R.U32.HI R34, RZ, 0x8, R34 ;  /* 0x00000008ff227819 */ /* 0x000fe40000011622 */
[----:B------:R-:W-:-:S02]  /*37f50*/  SHF.R.U32.HI R36, RZ, 0x8, R36 ;  /* 0x00000008ff247819 */ /* 0x000fc40000011624 */
[----:B------:R-:W-:Y:S02]  /*37f60*/  PRMT R9, R9, 0x3340, R1 ;  /* 0x0000334009097816 */ /* 0x000fe40000000001 */
[----:B------:R-:W-:Y:S02]  /*37f70*/  LOP3.LUT R36, R36, 0xffff, RZ, 0xc0, !PT ;  /* 0x0000ffff24247812 */ /* 0x000fe400078ec0ff */
[----:B------:R-:W-:Y:S02]  /*37f80*/  LOP3.LUT R34, R34, 0xffff, RZ, 0xc0, !PT ;  /* 0x0000ffff22227812 */ /* 0x000fe400078ec0ff */
[----:B--2---:R-:W-:Y:S02]  /*37f90*/  SHF.R.U32.HI R4, RZ, 0x8, R51 ;  /* 0x00000008ff047819 */ /* 0x004fe40000011633 */
[----:B---3--:R-:W-:Y:S02]  /*37fa0*/  SHF.R.U32.HI R3, RZ, 0x8, R55 ;  /* 0x00000008ff037819 */ /* 0x008fe40000011637 */
[----:B------:R-:W-:Y:S01]  /*37fb0*/  LOP3.LUT R4, R4, 0xffff, RZ, 0xc0, !PT ;  /* 0x0000ffff04047812 */ /* 0x000fe200078ec0ff */
[----:B------:R-:W2:Y:S01]  /*37fc0*/  LDL.LU R55, [R1+0xa0] ;  /* 0x0000a00001377983 */ /* 0x000ea20000300800 */
[----:B----4-:R-:W-:-:S02]  /*37fd0*/  SHF.R.U32.HI R2, RZ, 0x8, R54 ;  /* 0x00000008ff027819 */ /* 0x010fc40000011636 */
[----:B------:R-:W-:Y:S01]  /*37fe0*/  LOP3.LUT R3, R3, 0xffff, RZ, 0xc0, !PT ;  /* 0x0000ffff03037812 */ /* 0x000fe200078ec0ff */
[----:B------:R-:W3:Y:S01]  /*37ff0*/  LDL.LU R54, [R1+0x74] ;  /* 0x0000740001367983 */ /* 0x000ee20000300800 */
[----:B0-----:R-:W-:Y:S02]  /*38000*/  SHF.R.U32.HI R0, RZ, 0x8, R59 ;  /* 0x00000008ff007819 */ /* 0x001fe4000001163b */
[----:B------:R-:W-:Y:S01]  /*38010*/  LOP3.LUT R2, R2, 0xffff, RZ, 0xc0, !PT ;  /* 0x0000ffff02027812 */ /* 0x000fe200078ec0ff */
[----:B------:R-:W4:Y:S01]  /*38020*/  LDL.LU R49, [R1+0xa4] ;  /* 0x0000a40001317983 */ /* 0x000f220000300800 */
[----:B------:R-:W-:Y:S02]  /*38030*/  LOP3.LUT R0, R0, 0xffff, RZ, 0xc0, !PT ;  /* 0x0000ffff00007812 */ /* 0x000fe400078ec0ff */
[----:B------:R-:W-:Y:S01]  /*38040*/  PRMT R3, R4, 0x3340, R3 ;  /* 0x0000334004037816 */ /* 0x000fe20000000003 */
[----:B------:R-:W2:Y:S01]  /*38050*/  LDL.LU R51, [R1+0x78] ;  /* 0x0000780001337983 */ /* 0x000ea20000300800 */
[----:B------:R-:W-:-:S03]  /*38060*/  PRMT R0, R2, 0x3340, R0 ;  /* 0x0000334002007816 */ /* 0x000fc60000000000 */
[----:B------:R-:W-:Y:S04]  /*38070*/  STL [R1+0x17c8], R14 ;  /* 0x0017c80e01007387 */ /* 0x000fe80000100800 */
[----:B------:R-:W-:Y:S04]  /*38080*/  STL [R1+0xc], R3 ;  /* 0x00000c0301007387 */ /* 0x000fe80000100800 */
[----:B------:R-:W-:Y:S04]  /*38090*/  STL [R1+0x17cc], R9 ;  /* 0x0017cc0901007387 */ /* 0x000fe80000100800 */
[----:B------:R0:W-:Y:S02]  /*380a0*/  STL [R1+0x14], R0 ;  /* 0x0000140001007387 */ /* 0x0001e40000100800 */
[----:B0-----:R-:W-:-:S05]  /*380b0*/  PRMT R0, R34, 0x3340, R36 ;  /* 0x0000334022007816 */ /* 0x001fca0000000024 */
[----:B------:R4:W-:Y:S04]  /*380c0*/  STL [R1], R0 ;  /* 0x0000000001007387 */ /* 0x0009e80000100800 */
[----:B------:R-:W2:Y:S04]  /*380d0*/  LDL.LU R53, [R1+0x88] ;  /* 0x0000880001357983 */ /* 0x000ea80000300800 */
[----:B------:R-:W3:Y:S04]  /*380e0*/  LDL.LU R46, [R1+0x3c] ;  /* 0x00003c00012e7983 */ /* 0x000ee80000300800 */
[----:B------:R-:W4:Y:S04]  /*380f0*/  LDL.LU R56, [R1+0x8c] ;  /* 0x00008c0001387983 */ /* 0x000f280000300800 */
[----:B------:R-:W4:Y:S01]  /*38100*/  LDL.LU R45, [R1+0x44] ;  /* 0x00004400012d7983 */ /* 0x000f220000300800 */
[----:B--2---:R-:W-:-:S03]  /*38110*/  SHF.R.U32.HI R4, RZ, 0x8, R53 ;  /* 0x00000008ff047819 */ /* 0x004fc60000011635 */
[----:B------:R-:W2:Y:S01]  /*38120*/  LDL.LU R53, [R1+0xa8] ;  /* 0x0000a80001357983 */ /* 0x000ea20000300800 */
[----:B---3--:R-:W-:-:S03]  /*38130*/  SHF.R.U32.HI R3, RZ, 0x8, R46 ;  /* 0x00000008ff037819 */ /* 0x008fc6000001162e */
[----:B------:R-:W3:Y:S01]  /*38140*/  LDL.LU R46, [R1+0x68] ;  /* 0x00006800012e7983 */ /* 0x000ee20000300800 */
[----:B----4-:R-:W-:Y:S02]  /*38150*/  SHF.R.U32.HI R0, RZ, 0x8, R49 ;  /* 0x00000008ff007819 */ /* 0x010fe40000011631 */
[----:B------:R-:W-:Y:S02]  /*38160*/  SHF.R.U32.HI R61, RZ, 0x8, R51 ;  /* 0x00000008ff3d7819 */ /* 0x000fe40000011633 */
[----:B------:R-:W-:Y:S02]  /*38170*/  LOP3.LUT R0, R0, 0xffff, RZ, 0xc0, !PT ;  /* 0x0000ffff00007812 */ /* 0x000fe400078ec0ff */
[----:B------:R-:W-:Y:S02]  /*38180*/  LOP3.LUT R61, R61, 0xffff, RZ, 0xc0, !PT ;  /* 0x0000ffff3d3d7812 */ /* 0x000fe400078ec0ff */
[----:B------:R-:W-:Y:S02]  /*38190*/  SHF.R.U32.HI R42, RZ, 0x8, R45 ;  /* 0x00000008ff2a7819 */ /* 0x000fe4000001162d */
[----:B------:R-:W-:-:S02]  /*381a0*/  PRMT R61, R0, 0x3340, R61 ;  /* 0x00003340003d7816 */ /* 0x000fc4000000003d */
[----:B------:R-:W-:Y:S02]  /*381b0*/  SHF.R.U32.HI R0, RZ, 0x8, R56 ;  /* 0x00000008ff007819 */ /* 0x000fe40000011638 */
[----:B------:R-:W4:Y:S04]  /*381c0*/  LDL.LU R56, [R1+0xac] ;  /* 0x0000ac0001387983 */ /* 0x000f280000300800 */
[----:B------:R-:W4:Y:S04]  /*381d0*/  LDL.LU R45, [R1+0x6c] ;  /* 0x00006c00012d7983 */ /* 0x000f280000300800 */
[----:B------:R-:W4:Y:S01]  /*381e0*/  LDL.LU R9, [R1+0xb8] ;  /* 0x0000b80001097983 */ /* 0x000f220000300800 */
[----:B------:R-:W-:-:S03]  /*381f0*/  LOP3.LUT R3, R3, 0xffff, RZ, 0xc0, !PT ;  /* 0x0000ffff03037812 */ /* 0x000fc600078ec0ff */
[----:B------:R-:W4:Y:S01]  /*38200*/  LDL.LU R14, [R1+0xb0] ;  /* 0x0000b000010e7983 */ /* 0x000f220000300800 */
[----:B------:R-:W-:-:S03]  /*38210*/  LOP3.LUT R4, R4, 0xffff, RZ, 0xc0, !PT ;  /* 0x0000ffff04047812 */ /* 0x000fc600078ec0ff */
[----:B------:R-:W4:Y:S04]  /*38220*/  LDL.LU R13, [R1+0x20] ;  /* 0x00002000010d7983 */ /* 0x000f280000300800 */
[----:B------:R-:W4:Y:S04]  /*38230*/  LDL.LU R12, [R1+0xbc] ;  /* 0x0000bc00010c7983 */ /* 0x000f280000300800 */
[----:B------:R-:W4:Y:S01]  /*38240*/  LDL.LU R52, [R1+0xb4] ;  /* 0x0000b40001347983 */ /* 0x000f220000300800 */
[----:B------:R-:W-:Y:S02]  /*38250*/  PRMT R3, R4, 0x3340, R3 ;  /* 0x0000334004037816 */ /* 0x000fe40000000003 */
[----:B---3--:R-:W-:-:S02]  /*38260*/  SHF.R.U32.HI R39, RZ, 0x8, R46 ;  /* 0x00000008ff277819 */ /* 0x008fc4000001162e */
[----:B------:R-:W3:Y:S01]  /*38270*/  LDL.LU R46, [R1+0x7c] ;  /* 0x00007c00012e7983 */ /* 0x000ee20000300800 */
[----:B--2---:R-:W-:-:S03]  /*38280*/  SHF.R.U32.HI R4, RZ, 0x8, R53 ;  /* 0x00000008ff047819 */ /* 0x004fc60000011635 */
[----:B------:R-:W2:Y:S04]  /*38290*/  LDL.LU R48, [R1+0x1c] ;  /* 0x00001c0001307983 */ /* 0x000ea80000300800 */
[----:B------:R-:W2:Y:S04]  /*382a0*/  LDL.LU R44, [R1+0x8] ;  /* 0x00000800012c7983 */ /* 0x000ea80000300800 */
[----:B------:R-:W2:Y:S01]  /*382b0*/  LDL.LU R53, [R1+0x4] ;  /* 0x0000040001357983 */ /* 0x000ea20000300800 */
[----:B------:R-:W-:Y:S02]  /*382c0*/  SHF.R.U32.HI R38, RZ, 0x8, R38 ;  /* 0x00000008ff267819 */ /* 0x000fe40000011626 */
[----:B------:R-:W-:-:S02]  /*382d0*/  SHF.R.U32.HI R33, RZ, 0x8, R33 ;  /* 0x00000008ff217819 */ /* 0x000fc40000011621 */
[----:B------:R-:W-:Y:S02]  /*382e0*/  SHF.R.U32.HI R35, RZ, 0x8, R35 ;  /* 0x00000008ff237819 */ /* 0x000fe40000011623 */
[----:B------:R-:W-:Y:S02]  /*382f0*/  LOP3.LUT R42, R42, 0xffff, RZ, 0xc0, !PT ;  /* 0x0000ffff2a2a7812 */ /* 0x000fe400078ec0ff */
[----:B------:R-:W-:Y:S02]  /*38300*/  LOP3.LUT R0, R0, 0xffff, RZ, 0xc0, !PT ;  /* 0x0000ffff00007812 */ /* 0x000fe400078ec0ff */
[----:B------:R-:W-:Y:S02]  /*38310*/  SHF.R.U32.HI R18, RZ, 0x8, R18 ;  /* 0x00000008ff127819 */ /* 0x000fe40000011612 */
[----:B------:R-:W-:Y:S02]  /*38320*/  SHF.R.U32.HI R20, RZ, 0x8, R20 ;  /* 0x00000008ff147819 */ /* 0x000fe40000011614 */
[----:B------:R-:W-:-:S02]  /*38330*/  LOP3.LUT R38, R38, 0xffff, RZ, 0xc0, !PT ;  /* 0x0000ffff26267812 */ /* 0x000fc400078ec0ff */
[----:B------:R-:W-:Y:S02]  /*38340*/  SHF.R.U32.HI R19, RZ, 0x8, R19 ;  /* 0x00000008ff137819 */ /* 0x000fe40000011613 */
[----:B------:R-:W-:Y:S02]  /*38350*/  SHF.R.U32.HI R21, RZ, 0x8, R21 ;  /* 0x00000008ff157819 */ /* 0x000fe40000011615 */
[----:B------:R-:W-:Y:S02]  /*38360*/  LOP3.LUT R39, R39, 0xffff, RZ, 0xc0, !PT ;  /* 0x0000ffff27277812 */ /* 0x000fe400078ec0ff */
[----:B------:R-:W-:Y:S02]  /*38370*/  LOP3.LUT R4, R4, 0xffff, RZ, 0xc0, !PT ;  /* 0x0000ffff04047812 */ /* 0x000fe400078ec0ff */
[----:B------:R-:W-:Y:S02]  /*38380*/  LOP3.LUT R35, R35, 0xffff, RZ, 0xc0, !PT ;  /* 0x0000ffff23237812 */ /* 0x000fe400078ec0ff */
[----:B------:R-:W-:-:S02]  /*38390*/  LOP3.LUT R33, R33, 0xffff, RZ, 0xc0, !PT ;  /* 0x0000ffff21217812 */ /* 0x000fc400078ec0ff */
[----:B------:R-:W-:Y:S02]  /*383a0*/  PRMT R42, R0, 0x3340, R42 ;  /* 0x00003340002a7816 */ /* 0x000fe4000000002a */
[----:B------:R-:W-:Y:S02]  /*383b0*/  LOP3.LUT R20, R20, 0xffff, RZ, 0xc0, !PT ;  /* 0x0000ffff14147812 */ /* 0x000fe400078ec0ff */
[----:B------:R-:W-:Y:S02]  /*383c0*/  LOP3.LUT R18, R18, 0xffff, RZ, 0xc0, !PT ;  /* 0x0000ffff12127812 */ /* 0x000fe400078ec0ff */
[----:B------:R-:W-:Y:S02]  /*383d0*/  PRMT R57, R38, 0x3340, R1 ;  /* 0x0000334026397816 */ /* 0x000fe40000000001 */
[----:B----4-:R-:W-:Y:S02]  /*383e0*/  SHF.R.U32.HI R0, RZ, 0x8, R56 ;  /* 0x00000008ff007819 */ /* 0x010fe40000011638 */
[----:B------:R-:W-:Y:S01]  /*383f0*/  LOP3.LUT R21, R21, 0xffff, RZ, 0xc0, !PT ;  /* 0x0000ffff15157812 */ /* 0x000fe200078ec0ff */
[----:B------:R-:W4:Y:S01]  /*38400*/  LDL.LU R56, [R1+0x80] ;  /* 0x0000800001387983 */ /* 0x000f220000300800 */
[----:B------:R-:W-:-:S02]  /*38410*/  LOP3.LUT R19, R19, 0xffff, RZ, 0xc0, !PT ;  /* 0x0000ffff13137812 */ /* 0x000fc400078ec0ff */
[----:B------:R-:W-:Y:S02]  /*38420*/  SHF.R.U32.HI R38, RZ, 0x8, R45 ;  /* 0x00000008ff267819 */ /* 0x000fe4000001162d */
[----:B------:R-:W-:Y:S01]  /*38430*/  PRMT R39, R4, 0x3340, R39 ;  /* 0x0000334004277816 */ /* 0x000fe20000000027 */
[----:B------:R-:W4:Y:S01]  /*38440*/  LDL.LU R45, [R1+0x34] ;  /* 0x00003400012d7983 */ /* 0x000f220000300800 */
[----:B------:R-:W-:Y:S02]  /*38450*/  PRMT R58, R33, 0x3340, R35 ;  /* 0x00003340213a7816 */ /* 0x000fe40000000023 */
[----:B------:R-:W-:Y:S02]  /*38460*/  SHF.R.U32.HI R4, RZ, 0x8, R9 ;  /* 0x00000008ff047819 */ /* 0x000fe40000011609 */
[----:B------:R-:W-:Y:S01]  /*38470*/  PRMT R41, R18, 0x3340, R20 ;  /* 0x0000334012297816 */ /* 0x000fe20000000014 */
[----:B------:R-:W4:Y:S01]  /*38480*/  LDL.LU R9, [R1+0xc8] ;  /* 0x0000c80001097983 */ /* 0x000f220000300800 */
[----:B------:R-:W-:-:S02]  /*38490*/  SHF.R.U32.HI R35, RZ, 0x8, R14 ;  /* 0x00000008ff237819 */ /* 0x000fc4000001160e */
[----:B------:R-:W-:Y:S01]  /*384a0*/  SHF.R.U32.HI R20, RZ, 0x8, R13 ;  /* 0x00000008ff147819 */ /* 0x000fe2000001160d */
[----:B------:R-:W4:Y:S01]  /*384b0*/  LDL.LU R14, [R1+0x98] ;  /* 0x00009800010e7983 */ /* 0x000f220000300800 */
[----:B------:R-:W-:Y:S02]  /*384c0*/  PRMT R40, R19, 0x3340, R21 ;  /* 0x0000334013287816 */ /* 0x000fe40000000015 */
[----:B------:R-:W-:Y:S01]  /*384d0*/  SHF.R.U32.HI R34, RZ, 0x8, R52 ;  /* 0x00000008ff227819 */ /* 0x000fe20000011634 */
[----:B------:R-:W4:Y:S04]  /*384e0*/  LDL.LU R13, [R1+0x4c] ;  /* 0x00004c00010d7983 */ /* 0x000f280000300800 */
[----:B------:R-:W4:Y:S01]  /*384f0*/  LDL.LU R52, [R1+0xd4] ;  /* 0x0000d40001347983 */ /* 0x000f220000300800 */
[----:B---3--:R-:W-:-:S03]  /*38500*/  SHF.R.U32.HI R19, RZ, 0x8, R46 ;  /* 0x00000008ff137819 */ /* 0x008fc6000001162e */
[----:B------:R-:W3:Y:S01]  /*38510*/  LDL.LU R46, [R1+0xc4] ;  /* 0x0000c400012e7983 */ /* 0x000ee20000300800 */
[----:B--2---:R-:W-:-:S03]  /*38520*/  SHF.R.U32.HI R18, RZ, 0x8, R53 ;  /* 0x00000008ff127819 */ /* 0x004fc60000011635 */
[----:B------:R-:W2:Y:S01]  /*38530*/  LDL.LU R53, [R1+0xd0] ;  /* 0x0000d00001357983 */ /* 0x000ea20000300800 */
[----:B------:R-:W-:Y:S02]  /*38540*/  LOP3.LUT R38, R38, 0xffff, RZ, 0xc0, !PT ;  /* 0x0000ffff26267812 */ /* 0x000fe400078ec0ff */
[----:B------:R-:W-:-:S04]  /*38550*/  LOP3.LUT R0, R0, 0xffff, RZ, 0xc0, !PT ;  /* 0x0000ffff00007812 */ /* 0x000fc800078ec0ff */
[----:B------:R-:W-:Y:S02]  /*38560*/  PRMT R38, R0, 0x3340, R38 ;  /* 0x0000334000267816 */ /* 0x000fe40000000026 */
[----:B------:R-:W-:Y:S02]  /*38570*/  SHF.R.U32.HI R0, RZ, 0x8, R12 ;  /* 0x00000008ff007819 */ /* 0x000fe4000001160c */
[----:B------:R-:W-:Y:S01]  /*38580*/  LOP3.LUT R35, R35, 0xffff, RZ, 0xc0, !PT ;  /* 0x0000ffff23237812 */ /* 0x000fe200078ec0ff */
[----:B------:R-:W2:Y:S01]  /*38590*/  LDL.LU R12, [R1+0x48] ;  /* 0x00004800010c7983 */ /* 0x000ea20000300800 */
[----:B------:R-:W-:Y:S02]  /*385a0*/  LOP3.LUT R4, R4, 0xffff, RZ, 0xc0, !PT ;  /* 0x0000ffff04047812 */ /* 0x000fe400078ec0ff */
[----:B------:R-:W-:Y:S02]  /*385b0*/  LOP3.LUT R34, R34, 0xffff, RZ, 0xc0, !PT ;  /* 0x0000ffff22227812 */ /* 0x000fe400078ec0ff */
[----:B------:R-:W-:-:S02]  /*385c0*/  LOP3.LUT R0, R0, 0xffff, RZ, 0xc0, !PT ;  /* 0x0000ffff00007812 */ /* 0x000fc400078ec0ff */
[----:B------:R-:W-:Y:S02]  /*385d0*/  SHF.R.U32.HI R30, RZ, 0x8, R30 ;  /* 0x00000008ff1e7819 */ /* 0x000fe4000001161e */
[----:B------:R-:W-:Y:S02]  /*385e0*/  SHF.R.U32.HI R2, RZ, 0x8, R55 ;  /* 0x00000008ff027819 */ /* 0x000fe40000011637 */
[----:B------:R-:W-:Y:S02]  /*385f0*/  SHF.R.U32.HI R55, RZ, 0x8, R32 ;  /* 0x00000008ff377819 */ /* 0x000fe40000011620 */
[----:B------:R-:W-:Y:S02]  /*38600*/  PRMT R35, R4, 0x3340, R35 ;  /* 0x0000334004237816 */ /* 0x000fe40000000023 */
[----:B------:R-:W-:Y:S02]  /*38610*/  PRMT R34, R0, 0x3340, R34 ;  /* 0x0000334000227816 */ /* 0x000fe40000000022 */
[----:B------:R-:W-:-:S02]  /*38620*/  LOP3.LUT R30, R30, 0xffff, RZ, 0xc0, !PT ;  /* 0x0000ffff1e1e7812 */ /* 0x000fc400078ec0ff */
[----:B------:R-:W-:Y:S02]  /*38630*/  SHF.R.U32.HI R4, RZ, 0x8, R48 ;  /* 0x00000008ff047819 */ /* 0x000fe40000011630 */
[----:B------:R-:W-:Y:S01]  /*38640*/  SHF.R.U32.HI R15, RZ, 0x8, R15 ;  /* 0x00000008ff0f7819 */ /* 0x000fe2000001160f */
[----:B------:R-:W2:Y:S01]  /*38650*/  LDL.LU R48, [R1+0x90] ;  /* 0x0000900001307983 */ /* 0x000ea20000300800 */
[----:B------:R-:W-:Y:S02]  /*38660*/  SHF.R.U32.HI R33, RZ, 0x8, R44 ;  /* 0x00000008ff217819 */ /* 0x000fe4000001162c */
[----:B----4-:R-:W-:Y:S01]  /*38670*/  SHF.R.U32.HI R0, RZ, 0x8, R56 ;  /* 0x00000008ff007819 */ /* 0x010fe20000011638 */
[----:B------:R-:W4:Y:S01]  /*38680*/  LDL.LU R44, [R1+0x38] ;  /* 0x00003800012c7983 */ /* 0x000f220000300800 */
[----:B------:R-:W-:Y:S02]  /*38690*/  PRMT R49, R30, 0x3340, R1 ;  /* 0x000033401e317816 */ /* 0x000fe40000000001 */
[----:B------:R-:W-:Y:S01]  /*386a0*/  SHF.R.U32.HI R32, RZ, 0x8, R45 ;  /* 0x00000008ff207819 */ /* 0x000fe2000001162d */
[----:B------:R-:W4:Y:S01]  /*386b0*/  LDL.LU R56, [R1+0x5c] ;  /* 0x00005c0001387983 */ /* 0x000f220000300800 */
[----:B------:R-:W-:-:S02]  /*386c0*/  LOP3.LUT R0, R0, 0xffff, RZ, 0xc0, !PT ;  /* 0x0000ffff00007812 */ /* 0x000fc400078ec0ff */
[----:B------:R-:W-:Y:S01]  /*386d0*/  LOP3.LUT R32, R32, 0xffff, RZ, 0xc0, !PT ;  /* 0x0000ffff20207812 */ /* 0x000fe200078ec0ff */
[----:B------:R-:W4:Y:S01]  /*386e0*/  LDL.LU R45, [R1+0xcc] ;  /* 0x0000cc00012d7983 */ /* 0x000f220000300800 */
[----:B------:R-:W-:Y:S02]  /*386f0*/  LOP3.LUT R15, R15, 0xffff, RZ, 0xc0, !PT ;  /* 0x0000ffff0f0f7812 */ /* 0x000fe400078ec0ff */
[----:B------:R-:W-:Y:S02]  /*38700*/  PRMT R32, R0, 0x3340, R32 ;  /* 0x0000334000207816 */ /* 0x000fe40000000020 */
[----:B------:R-:W-:Y:S02]  /*38710*/  PRMT R21, R15, 0x3340, R1 ;  /* 0x000033400f157816 */ /* 0x000fe40000000001 */
[----:B------:R-:W-:Y:S02]  /*38720*/  SHF.R.U32.HI R0, RZ, 0x8, R52 ;  /* 0x00000008ff007819 */ /* 0x000fe40000011634 */
[----:B---3--:R-:W-:-:S02]  /*38730*/  SHF.R.U32.HI R30, RZ, 0x8, R46 ;  /* 0x00000008ff1e7819 */ /* 0x008fc4000001162e */
[----:B------:R-:W3:Y:S04]  /*38740*/  LDL.LU R46, [R1+0x64] ;  /* 0x00006400012e7983 */ /* 0x000ee80000300800 */
[----:B------:R-:W3:Y:S01]  /*38750*/  LDL.LU R52, [R1+0x9c] ;  /* 0x00009c0001347983 */ /* 0x000ee20000300800 */
[----:B--2---:R-:W-:-:S03]  /*38760*/  SHF.R.U32.HI R15, RZ, 0x8, R53 ;  /* 0x00000008ff0f7819 */ /* 0x004fc60000011635 */
[----:B------:R-:W2:Y:S01]  /*38770*/  LDL.LU R53, [R1+0xc0] ;  /* 0x0000c00001357983 */ /* 0x000ea20000300800 */
[----:B------:R-:W-:Y:S02]  /*38780*/  SHF.R.U32.HI R54, RZ, 0x8, R54 ;  /* 0x00000008ff367819 */ /* 0x000fe40000011636 */
[----:B------:R-:W-:Y:S02]  /*38790*/  LOP3.LUT R2, R2, 0xffff, RZ, 0xc0, !PT ;  /* 0x0000ffff02027812 */ /* 0x000fe400078ec0ff */
[----:B------:R-:W-:Y:S02]  /*387a0*/  LOP3.LUT R54, R54, 0xffff, RZ, 0xc0, !PT ;  /* 0x0000ffff36367812 */ /* 0x000fe400078ec0ff */
[----:B------:R-:W-:Y:S02]  /*387b0*/  SHF.R.U32.HI R31, RZ, 0x8, R31 ;  /* 0x00000008ff1f7819 */ /* 0x000fe4000001161f */
[----:B------:R-:W-:Y:S02]  /*387c0*/  LOP3.LUT R33, R33, 0xffff, RZ, 0xc0, !PT ;  /* 0x0000ffff21217812 */ /* 0x000fe400078ec0ff */
[----:B------:R-:W-:-:S02]  /*387d0*/  LOP3.LUT R4, R4, 0xffff, RZ, 0xc0, !PT ;  /* 0x0000ffff04047812 */ /* 0x000fc400078ec0ff */
[----:B------:R-:W-:Y:S02]  /*387e0*/  SHF.R.U32.HI R26, RZ, 0x8, R26 ;  /* 0x00000008ff1a7819 */ /* 0x000fe4000001161a */
[----:B------:R-:W-:Y:S02]  /*387f0*/  SHF.R.U32.HI R28, RZ, 0x8, R28 ;  /* 0x00000008ff1c7819 */ /* 0x000fe4000001161c */
[----:B------:R-:W-:Y:S02]  /*38800*/  SHF.R.U32.HI R27, RZ, 0x8, R27 ;  /* 0x00000008ff1b7819 */ /* 0x000fe4000001161b */
[----:B------:R-:W-:Y:S02]  /*38810*/  SHF.R.U32.HI R29, RZ, 0x8, R29 ;  /* 0x00000008ff1d7819 */ /* 0x000fe4000001161d */
[----:B------:R-:W-:Y:S02]  /*38820*/  PRMT R54, R2, 0x3340, R54 ;  /* 0x0000334002367816 */ /* 0x000fe40000000036 */
[----:B------:R-:W-:-:S02]  /*38830*/  SHF.R.U32.HI R22, RZ, 0x8, R22 ;  /* 0x00000008ff167819 */ /* 0x000fc40000011616 */
[----:B------:R-:W-:Y:S02]  /*38840*/  LOP3.LUT R2, R31, 0xffff, RZ, 0xc0, !PT ;  /* 0x0000ffff1f027812 */ /* 0x000fe400078ec0ff */
[----:B------:R-:W-:Y:S02]  /*38850*/  SHF.R.U32.HI R11, RZ, 0x8, R11 ;  /* 0x00000008ff0b7819 */ /* 0x000fe4000001160b */
[----:B------:R-:W-:Y:S02]  /*38860*/  PRMT R33, R4, 0x3340, R33 ;  /* 0x0000334004217816 */ /* 0x000fe40000000021 */
[----:B------:R-:W-:Y:S02]  /*38870*/  SHF.R.U32.HI R4, RZ, 0x8, R9 ;  /* 0x00000008ff047819 */ /* 0x000fe40000011609 */
[----:B------:R-:W-:Y:S01]  /*38880*/  SHF.R.U32.HI R31, RZ, 0x8, R14 ;  /* 0x00000008ff1f7819 */ /* 0x000fe2000001160e */
[----:B------:R-:W2:Y:S01]  /*38890*/  LDL.LU R9, [R1+0xf4] ;  /* 0x0000f40001097983 */ /* 0x000ea20000300800 */
[----:B------:R-:W-:-:S02]  /*388a0*/  LOP3.LUT R28, R28, 0xffff, RZ, 0xc0, !PT ;  /* 0x0000ffff1c1c7812 */ /* 0x000fc400078ec0ff */
[----:B------:R-:W-:Y:S01]  /*388b0*/  LOP3.LUT R26, R26, 0xffff, RZ, 0xc0, !PT ;  /* 0x0000ffff1a1a7812 */ /* 0x000fe200078ec0ff */
[----:B------:R-:W2:Y:S01]  /*388c0*/  LDL.LU R14, [R1+0xf0] ;  /* 0x0000f000010e7983 */ /* 0x000ea20000300800 */
[----:B------:R-:W-:Y:S02]  /*388d0*/  LOP3.LUT R29, R29, 0xffff, RZ, 0xc0, !PT ;  /* 0x0000ffff1d1d7812 */ /* 0x000fe400078ec0ff */
[----:B------:R-:W-:Y:S02]  /*388e0*/  LOP3.LUT R27, R27, 0xffff, RZ, 0xc0, !PT ;  /* 0x0000ffff1b1b7812 */ /* 0x000fe400078ec0ff */
[----:B------:R-:W-:Y:S02]  /*388f0*/  SHF.R.U32.HI R23, RZ, 0x8, R23 ;  /* 0x00000008ff177819 */ /* 0x000fe40000011617 */
[----:B------:R-:W-:Y:S02]  /*38900*/  SHF.R.U32.HI R6, RZ, 0x8, R6 ;  /* 0x00000008ff067819 */ /* 0x000fe40000011606 */
[----:B------:R-:W-:-:S02]  /*38910*/  SHF.R.U32.HI R10, RZ, 0x8, R10 ;  /* 0x00000008ff0a7819 */ /* 0x000fc4000001160a */
[----:B------:R-:W-:Y:S02]  /*38920*/  LOP3.LUT R30, R30, 0xffff, RZ, 0xc0, !PT ;  /* 0x0000ffff1e1e7812 */ /* 0x000fe400078ec0ff */
        /* <DEDUP_REMOVED lines=9> */
[----:B------:R-:W-:Y:S02]  /*389c0*/  PRMT R51, R26, 0x3340, R28 ;  /* 0x000033401a337816 */ /* 0x000fe4000000001c */
[----:B------:R-:W-:-:S02]  /*389d0*/  PRMT R50, R27, 0x3340, R29 ;  /* 0x000033401b327816 */ /* 0x000fc4000000001d */
[----:B------:R-:W-:Y:S02]  /*389e0*/  LOP3.LUT R23, R23, 0xffff, RZ, 0xc0, !PT ;  /* 0x0000ffff17177812 */ /* 0x000fe400078ec0ff */
[----:B------:R-:W-:Y:S02]  /*389f0*/  SHF.R.U32.HI R24, RZ, 0x8, R16 ;  /* 0x00000008ff187819 */ /* 0x000fe40000011610 */
[----:B------:R-:W-:Y:S02]  /*38a00*/  LOP3.LUT R10, R10, 0xffff, RZ, 0xc0, !PT ;  /* 0x0000ffff0a0a7812 */ /* 0x000fe400078ec0ff */
[----:B------:R-:W-:Y:S02]  /*38a10*/  LOP3.LUT R6, R6, 0xffff, RZ, 0xc0, !PT ;  /* 0x0000ffff06067812 */ /* 0x000fe400078ec0ff */
[----:B------:R-:W-:Y:S02]  /*38a20*/  PRMT R30, R0, 0x3340, R30 ;  /* 0x00003340001e7816 */ /* 0x000fe4000000001e */
[----:B------:R-:W-:-:S02]  /*38a30*/  PRMT R26, R22, 0x3340, R1 ;  /* 0x00003340161a7816 */ /* 0x000fc40000000001 */
[----:B------:R-:W-:Y:S02]  /*38a40*/  SHF.R.U32.HI R16, RZ, 0x8, R13 ;  /* 0x00000008ff107819 */ /* 0x000fe4000001160d */
[----:B------:R-:W-:Y:S01]  /*38a50*/  SHF.R.U32.HI R29, RZ, 0x8, R12 ;  /* 0x00000008ff1d7819 */ /* 0x000fe2000001160c */
[----:B------:R-:W2:Y:S01]  /*38a60*/  LDL.LU R13, [R1+0xe8] ;  /* 0x0000e800010d7983 */ /* 0x000ea20000300800 */
[----:B------:R-:W-:Y:S02]  /*38a70*/  SHF.R.U32.HI R0, RZ, 0x8, R48 ;  /* 0x00000008ff007819 */ /* 0x000fe40000011630 */
[----:B------:R-:W-:Y:S02]  /*38a80*/  LOP3.LUT R37, R37, 0xffff, RZ, 0xc0, !PT ;  /* 0x0000ffff25257812 */ /* 0x000fe400078ec0ff */
[----:B------:R-:W-:Y:S02]  /*38a90*/  LOP3.LUT R5, R5, 0xffff, RZ, 0xc0, !PT ;  /* 0x0000ffff05057812 */ /* 0x000fe400078ec0ff */
[----:B------:R-:W-:-:S02]  /*38aa0*/  PRMT R22, R11, 0x3340, R1 ;  /* 0x000033400b167816 */ /* 0x000fc40000000001 */
[----:B----4-:R-:W-:Y:S02]  /*38ab0*/  SHF.R.U32.HI R28, RZ, 0x8, R56 ;  /* 0x00000008ff1c7819 */ /* 0x010fe40000011638 */
[----:B------:R-:W-:Y:S01]  /*38ac0*/  SHF.R.U32.HI R43, RZ, 0x8, R25 ;  /* 0x00000008ff2b7819 */ /* 0x000fe20000011619 */
[----:B------:R-:W4:Y:S01]  /*38ad0*/  LDL.LU R56, [R1+0xe4] ;  /* 0x0000e40001387983 */ /* 0x000f220000300800 */
[----:B------:R-:W-:Y:S02]  /*38ae0*/  LOP3.LUT R7, R7, 0xffff, RZ, 0xc0, !PT ;  /* 0x0000ffff07077812 */ /* 0x000fe400078ec0ff */
[----:B------:R-:W-:Y:S02]  /*38af0*/  PRMT R31, R4, 0x3340, R31 ;  /* 0x00003340041f7816 */ /* 0x000fe4000000001f */
[----:B------:R-:W-:Y:S02]  /*38b00*/  SHF.R.U32.HI R11, RZ, 0x8, R44 ;  /* 0x00000008ff0b7819 */ /* 0x000fe4000001162c */
[----:B------:R-:W-:Y:S01]  /*38b10*/  PRMT R25, R23, 0x3340, R1 ;  /* 0x0000334017197816 */ /* 0x000fe20000000001 */
[----:B------:R-:W4:Y:S01]  /*38b20*/  LDL.LU R44, [R1+0xd8] ;  /* 0x0000d800012c7983 */ /* 0x000f220000300800 */
[----:B------:R-:W-:-:S02]  /*38b30*/  PRMT R36, R6, 0x3340, R10 ;  /* 0x0000334006247816 */ /* 0x000fc4000000000a */
[----:B------:R-:W-:Y:S02]  /*38b40*/  SHF.R.U32.HI R4, RZ, 0x8, R45 ;  /* 0x00000008ff047819 */ /* 0x000fe4000001162d */
[----:B------:R-:W-:Y:S01]  /*38b50*/  SHF.R.U32.HI R23, RZ, 0x8, R17 ;  /* 0x00000008ff177819 */ /* 0x000fe20000011611 */
[----:B------:R-:W4:Y:S01]  /*38b60*/  LDL.LU R45, [R1+0xe0] ;  /* 0x0000e000012d7983 */ /* 0x000f220000300800 */
[----:B------:R-:W-:Y:S02]  /*38b70*/  LOP3.LUT R29, R29, 0xffff, RZ, 0xc0, !PT ;  /* 0x0000ffff1d1d7812 */ /* 0x000fe400078ec0ff */
[----:B------:R-:W-:Y:S02]  /*38b80*/  LOP3.LUT R0, R0, 0xffff, RZ, 0xc0, !PT ;  /* 0x0000ffff00007812 */ /* 0x000fe400078ec0ff */
[----:B------:R-:W-:Y:S02]  /*38b90*/  PRMT R59, R37, 0x3340, R1 ;  /* 0x00003340253b7816 */ /* 0x000fe40000000001 */
[----:B------:R-:W-:-:S02]  /*38ba0*/  SHF.R.U32.HI R17, RZ, 0x8, R60 ;  /* 0x00000008ff117819 */ /* 0x000fc4000001163c */
[----:B------:R-:W-:Y:S02]  /*38bb0*/  PRMT R37, R5, 0x3340, R7 ;  /* 0x0000334005257816 */ /* 0x000fe40000000007 */
[----:B------:R-:W-:Y:S02]  /*38bc0*/  PRMT R29, R0, 0x3340, R29 ;  /* 0x00003340001d7816 */ /* 0x000fe4000000001d */
[----:B------:R-:W-:Y:S02]  /*38bd0*/  LOP3.LUT R4, R4, 0xffff, RZ, 0xc0, !PT ;  /* 0x0000ffff04047812 */ /* 0x000fe400078ec0ff */
[----:B------:R-:W-:-:S04]  /*38be0*/  LOP3.LUT R28, R28, 0xffff, RZ, 0xc0, !PT ;  /* 0x0000ffff1c1c7812 */ /* 0x000fc800078ec0ff */
[----:B------:R-:W-:Y:S02]  /*38bf0*/  PRMT R28, R4, 0x3340, R28 ;  /* 0x00003340041c7816 */ /* 0x000fe4000000001c */
[----:B---3--:R-:W-:Y:S02]  /*38c00*/  SHF.R.U32.HI R10, RZ, 0x8, R46 ;  /* 0x00000008ff0a7819 */ /* 0x008fe4000001162e */
[----:B------:R-:W3:Y:S04]  /*38c10*/  LDL.LU R46, [R1+0xec] ;  /* 0x0000ec00012e7983 */ /* 0x000ee80000300800 */
[----:B------:R-:W3:Y:S01]  /*38c20*/  LDL.LU R60, [R1+0xdc] ;  /* 0x0000dc00013c7983 */ /* 0x000ee20000300800 */
[----:B------:R-:W-:-:S03]  /*38c30*/  SHF.R.U32.HI R27, RZ, 0x8, R52 ;  /* 0x00000008ff1b7819 */ /* 0x000fc60000011634 */
[----:B------:R-:W3:Y:S01]  /*38c40*/  LDL.LU R5, [R1+0x130] ;  /* 0x0001300001057983 */ /* 0x000ee20000300800 */
[----:B--2---:R-:W-:-:S03]  /*38c50*/  SHF.R.U32.HI R0, RZ, 0x8, R53 ;  /* 0x00000008ff007819 */ /* 0x004fc60000011635 */
[----:B------:R-:W2:Y:S04]  /*38c60*/  LDL.LU R6, [R1+0x12c] ;  /* 0x00012c0001067983 */ /* 0x000ea80000300800 */
[----:B------:R-:W2:Y:S04]  /*38c70*/  LDL.LU R7, [R1+0x124] ;  /* 0x0001240001077983 */ /* 0x000ea80000300800 */
[----:B------:R-:W2:Y:S04]  /*38c80*/  LDL.LU R53, [R1+0x28] ;  /* 0x0000280001357983 */ /* 0x000ea80000300800 */
[----:B------:R-:W2:Y:S04]  /*38c90*/  LDL.LU R52, [R1+0x30] ;  /* 0x0000300001347983 */ /* 0x000ea80000300800 */
[----:B------:R-:W2:Y:S04]  /*38ca0*/  LDL.LU R48, [R1+0x24] ;  /* 0x0000240001307983 */ /* 0x000ea80000300800 */
[----:B------:R-:W2:Y:S04]  /*38cb0*/  LDL.LU R12, [R1+0x2c] ;  /* 0x00002c00010c7983 */ /* 0x000ea80000300800 */
[----:B------:R-:W2:Y:S01]  /*38cc0*/  LDL.LU R4, [R1+0x134] ;  /* 0x0001340001047983 */ /* 0x000ea20000300800 */
[----:B------:R-:W-:-:S02]  /*38cd0*/  LOP3.LUT R9, R9, 0xffff, RZ, 0xc0, !PT ;  /* 0x0000ffff09097812 */ /* 0x000fc400078ec0ff */
[----:B------:R-:W-:-:S03]  /*38ce0*/  LOP3.LUT R14, R14, 0xffff, RZ, 0xc0, !PT ;  /* 0x0000ffff0e0e7812 */ /* 0x000fc600078ec0ff */
[----:B------:R0:W-:Y:S04]  /*38cf0*/  STL [R1+0x4], R9 ;  /* 0x0000040901007387 */ /* 0x0001e80000100800 */
[----:B------:R1:W-:Y:S01]  /*38d00*/  STL [R1+0x8], R14 ;  /* 0x0000080e01007387 */ /* 0x0003e20000100800 */
[----:B------:R-:W-:-:S05]  /*38d10*/  LOP3.LUT R13, R13, 0xffff, RZ, 0xc0, !PT ;  /* 0x0000ffff0d0d7812 */ /* 0x000fca00078ec0ff */
[----:B------:R0:W-:Y:S01]  /*38d20*/  STL [R1+0x34], R13 ;  /* 0x0000340d01007387 */ /* 0x0001e20000100800 */
[----:B----4-:R-:W-:-:S05]  /*38d30*/  LOP3.LUT R56, R56, 0xffff, RZ, 0xc0, !PT ;  /* 0x0000ffff38387812 */ /* 0x010fca00078ec0ff */
[----:B------:R4:W-:Y:S01]  /*38d40*/  STL [R1+0x38], R56 ;  /* 0x0000383801007387 */ /* 0x0009e20000100800 */
[----:B---3--:R-:W-:Y:S02]  /*38d50*/  PRMT R5, R5, 0x4210, R14 ;  /* 0x0000421005057816 */ /* 0x008fe4000000000e */
[----:B--2---:R-:W-:Y:S02]  /*38d60*/  PRMT R6, R6, 0x4210, R13 ;  /* 0x0000421006067816 */ /* 0x004fe4000000000d */
[----:B------:R-:W-:Y:S02]  /*38d70*/  PRMT R7, R7, 0x4210, R56 ;  /* 0x0000421007077816 */ /* 0x000fe40000000038 */
[----:B------:R-:W-:Y:S02]  /*38d80*/  PRMT R4, R4, 0x4210, R9 ;  /* 0x0000421004047816 */ /* 0x000fe40000000009 */
[----:B0-----:R-:W2:Y:S04]  /*38d90*/  LDL.LU R9, [R1+0x17cc] ;  /* 0x0017cc0001097983 */ /* 0x001ea80000300800 */
[----:B-1----:R-:W3:Y:S04]  /*38da0*/  LDL.LU R14, [R1+0x17c8] ;  /* 0x0017c800010e7983 */ /* 0x002ee80000300800 */
[----:B------:R-:W2:Y:S04]  /*38db0*/  LDL.LU R13, [R1+0x17c4] ;  /* 0x0017c400010d7983 */ /* 0x000ea80000300800 */
[----:B----4-:R-:W4:Y:S01]  /*38dc0*/  LDL.LU R56, [R1+0x17c0] ;  /* 0x0017c00001387983 */ /* 0x010f220000300800 */
[----:B------:R-:W-:-:S02]  /*38dd0*/  LOP3.LUT R0, R0, 0xffff, RZ, 0xc0, !PT ;  /* 0x0000ffff00007812 */ /* 0x000fc400078ec0ff */
[----:B------:R-:W-:-:S04]  /*38de0*/  LOP3.LUT R27, R27, 0xffff, RZ, 0xc0, !PT ;  /* 0x0000ffff1b1b7812 */ /* 0x000fc800078ec0ff */
[----:B------:R-:W-:Y:S02]  /*38df0*/  PRMT R27, R0, 0x3340, R27 ;  /* 0x00003340001b7816 */ /* 0x000fe4000000001b */
[----:B------:R-:W0:Y:S01]  /*38e00*/  S2R R0, SR_TID.X ;  /* 0x0000000000007919 */ /* 0x000e220000002100 */
[----:B------:R-:W-:Y:S01]  /*38e10*/  ULEA UR4, UR5, UR4, 0x18 ;  /* 0x0000000405047291 */ /* 0x000fe2000f8ec0ff */
[----:B------:R-:W-:Y:S01]  /*38e20*/  SHF.R.U32.HI R45, RZ, 0x8, R45 ;  /* 0x00000008ff2d7819 */ /* 0x000fe2000001162d */
[----:B------:R-:W1:Y:S01]  /*38e30*/  LDCU UR5, c[0x0][0x3b8] ;  /* 0x00007700ff0577ac */ /* 0x000e620008000800 */
[----:B------:R-:W-:Y:S02]  /*38e40*/  SHF.R.U32.HI R46, RZ, 0x8, R46 ;  /* 0x00000008ff2e7819 */ /* 0x000fe4000001162e */
[----:B------:R-:W-:Y:S02]  /*38e50*/  SHF.R.U32.HI R60, RZ, 0x8, R60 ;  /* 0x00000008ff3c7819 */ /* 0x000fe4000001163c */
[----:B------:R-:W-:-:S02]  /*38e60*/  LOP3.LUT R45, R45, 0xffff, RZ, 0xc0, !PT ;  /* 0x0000ffff2d2d7812 */ /* 0x000fc400078ec0ff */
[----:B------:R-:W-:Y:S02]  /*38e70*/  LOP3.LUT R46, R46, 0xffff, RZ, 0xc0, !PT ;  /* 0x0000ffff2e2e7812 */ /* 0x000fe400078ec0ff */
[----:B------:R-:W-:Y:S02]  /*38e80*/  LOP3.LUT R60, R60, 0xffff, RZ, 0xc0, !PT ;  /* 0x0000ffff3c3c7812 */ /* 0x000fe400078ec0ff */
[----:B------:R-:W-:Y:S02]  /*38e90*/  PRMT R45, R46, 0x3340, R45 ;  /* 0x000033402e2d7816 */ /* 0x000fe4000000002d */
[----:B------:R-:W-:Y:S02]  /*38ea0*/  PRMT R46, R60, 0x3340, R1 ;  /* 0x000033403c2e7816 */ /* 0x000fe40000000001 */
[----:B------:R-:W2:Y:S01]  /*38eb0*/  LDL.LU R60, [R1] ;  /* 0x00000000013c7983 */ /* 0x000ea20000300800 */
[----:B0-----:R-:W-:-:S04]  /*38ec0*/  LOP3.LUT R0, R0, 0x1f, RZ, 0xc0, !PT ;  /* 0x0000001f00007812 */ /* 0x001fc800078ec0ff */
[----:B------:R-:W-:Y:S01]  /*38ed0*/  LEA R0, R0, UR4, 0x4 ;  /* 0x0000000400007c11 */ /* 0x000fe2000f8e20ff */
[----:B------:R-:W0:Y:S04]  /*38ee0*/  LDCU UR4, c[0x0][0x3b4] ;  /* 0x00007680ff0477ac */ /* 0x000e280008000800 */
[----:B------:R0:W-:Y:S04]  /*38ef0*/  STSM.16.M88.4 [R0], R4 ;  /* 0x0000000400007844 */ /* 0x0001e80000000200 */
[----:B0-----:R-:W2:Y:S04]  /*38f00*/  LDL.LU R4, [R1+0x10] ;  /* 0x0000100001047983 */ /* 0x001ea80000300800 */
[----:B------:R-:W2:Y:S04]  /*38f10*/  LDL.LU R5, [R1+0x18] ;  /* 0x0000180001057983 */ /* 0x000ea80000300800 */
[----:B------:R-:W3:Y:S04]  /*38f20*/  LDL.LU R6, [R1+0xc] ;  /* 0x00000c0001067983 */ /* 0x000ee80000300800 */
[----:B------:R-:W2:Y:S01]  /*38f30*/  LDL.LU R7, [R1+0x14] ;  /* 0x0000140001077983 */ /* 0x000ea20000300800 */
[----:B------:R-:W-:-:S02]  /*38f40*/  LOP3.LUT R43, R43, 0xffff, RZ, 0xc0, !PT ;  /* 0x0000ffff2b2b7812 */ /* 0x000fc400078ec0ff */
[----:B----4-:R-:W-:Y:S02]  /*38f50*/  PRMT R56, R53, 0x5410, R56 ;  /* 0x0000541035387816 */ /* 0x010fe40000000038 */
[----:B------:R-:W4:Y:S01]  /*38f60*/  LDL.LU R53, [R1+0x17bc] ;  /* 0x0017bc0001357983 */ /* 0x000f220000300800 */
[----:B------:R-:W-:Y:S02]  /*38f70*/  LOP3.LUT R55, R55, 0xffff, RZ, 0xc0, !PT ;  /* 0x0000ffff37377812 */ /* 0x000fe400078ec0ff */
[----:B------:R-:W-:Y:S02]  /*38f80*/  LOP3.LUT R24, R24, 0xffff, RZ, 0xc0, !PT ;  /* 0x0000ffff18187812 */ /* 0x000fe400078ec0ff */
[----:B------:R-:W-:Y:S02]  /*38f90*/  LOP3.LUT R18, R18, 0xffff, RZ, 0xc0, !PT ;  /* 0x0000ffff12127812 */ /* 0x000fe400078ec0ff */
[----:B------:R-:W-:Y:S02]  /*38fa0*/  LOP3.LUT R47, R47, 0xffff, RZ, 0xc0, !PT ;  /* 0x0000ffff2f2f7812 */ /* 0x000fe400078ec0ff */
[----:B------:R-:W-:-:S02]  /*38fb0*/  LOP3.LUT R19, R19, 0xffff, RZ, 0xc0, !PT ;  /* 0x0000ffff13137812 */ /* 0x000fc400078ec0ff */
[----:B------:R-:W-:Y:S02]  /*38fc0*/  PRMT R22, R37, 0x5410, R22 ;  /* 0x0000541025167816 */ /* 0x000fe40000000016 */
[----:B------:R-:W-:Y:S02]  /*38fd0*/  LOP3.LUT R17, R17, 0xffff, RZ, 0xc0, !PT ;  /* 0x0000ffff11117812 */ /* 0x000fe400078ec0ff */
[----:B------:R-:W-:Y:S02]  /*38fe0*/  PRMT R2, R2, 0x3340, R1 ;  /* 0x0000334002027816 */ /* 0x000fe40000000001 */
[----:B------:R-:W-:Y:S02]  /*38ff0*/  LOP3.LUT R16, R16, 0xffff, RZ, 0xc0, !PT ;  /* 0x0000ffff10107812 */ /* 0x000fe400078ec0ff */
[----:B------:R-:W-:Y:S02]  /*39000*/  LOP3.LUT R15, R15, 0xffff, RZ, 0xc0, !PT ;  /* 0x0000ffff0f0f7812 */ /* 0x000fe400078ec0ff */
[----:B------:R-:W-:-:S02]  /*39010*/  LOP3.LUT R11, R11, 0xffff, RZ, 0xc0, !PT ;  /* 0x0000ffff0b0b7812 */ /* 0x000fc400078ec0ff */
[----:B------:R-:W-:Y:S02]  /*39020*/  LOP3.LUT R10, R10, 0xffff, RZ, 0xc0, !PT ;  /* 0x0000ffff0a0a7812 */ /* 0x000fe400078ec0ff */
[----:B------:R-:W-:Y:S02]  /*39030*/  SHF.R.U32.HI R44, RZ, 0x8, R44 ;  /* 0x00000008ff2c7819 */ /* 0x000fe4000001162c */
[----:B------:R-:W-:Y:S01]  /*39040*/  LOP3.LUT R20, R20, 0xffff, RZ, 0xc0, !PT ;  /* 0x0000ffff14147812 */ /* 0x000fe200078ec0ff */
[----:B------:R-:W-:Y:S01]  /*39050*/  NOP ;  /* 0x0000000000007918 */ /* 0x000fe20000000000 */
[----:B----4-:R-:W-:Y:S02]  /*39060*/  PRMT R53, R52, 0x5410, R53 ;  /* 0x0000541034357816 */ /* 0x010fe40000000035 */
[----:B------:R-:W4:Y:S02]  /*39070*/  LDL.LU R52, [R1+0x17b8] ;  /* 0x0017b80001347983 */ /* 0x000f240000300800 */
[----:B----4-:R-:W-:-:S02]  /*39080*/  PRMT R52, R48, 0x5410, R52 ;  /* 0x0000541030347816 */ /* 0x010fc40000000034 */
[----:B------:R-:W4:Y:S01]  /*39090*/  LDL.LU R48, [R1+0x17b4] ;  /* 0x0017b40001307983 */ /* 0x000f220000300800 */
[----:B------:R-:W-:Y:S02]  /*390a0*/  PRMT R43, R43, 0x3340, R1 ;  /* 0x000033402b2b7816 */ /* 0x000fe40000000001 */
[----:B----4-:R-:W-:Y:S02]  /*390b0*/  PRMT R48, R12, 0x5410, R48 ;  /* 0x000054100c307816 */ /* 0x010fe40000000030 */
[----:B------:R-:W4:Y:S01]  /*390c0*/  LDL.LU R12, [R1+0x17b0] ;  /* 0x0017b000010c7983 */ /* 0x000f220000300800 */
[----:B--2---:R-:W-:Y:S02]  /*390d0*/  PRMT R13, R5, 0x5410, R13 ;  /* 0x00005410050d7816 */ /* 0x004fe4000000000d */
[----:B------:R-:W-:Y:S02]  /*390e0*/  PRMT R55, R55, 0x3340, R1 ;  /* 0x0000334037377816 */ /* 0x000fe40000000001 */
[----:B------:R-:W-:-:S02]  /*390f0*/  PRMT R5, R58, 0x5410, R59 ;  /* 0x000054103a057816 */ /* 0x000fc4000000003b */
[----:B------:R-:W-:Y:S02]  /*39100*/  PRMT R24, R24, 0x3340, R1 ;  /* 0x0000334018187816 */ /* 0x000fe40000000001 */
[----:B---3--:R-:W-:Y:S02]  /*39110*/  PRMT R14, R6, 0x5410, R14 ;  /* 0x00005410060e7816 */ /* 0x008fe4000000000e */
[----:B------:R-:W-:Y:S02]  /*39120*/  PRMT R58, R41, 0x5410, R26 ;  /* 0x00005410293a7816 */ /* 0x000fe4000000001a */
[----:B------:R-:W-:Y:S02]  /*39130*/  PRMT R6, R60, 0x5410, R57 ;  /* 0x000054103c067816 */ /* 0x000fe40000000039 */
[----:B------:R-:W-:Y:S02]  /*39140*/  PRMT R9, R7, 0x5410, R9 ;  /* 0x0000541007097816 */ /* 0x000fe40000000009 */
[----:B------:R-:W-:-:S02]  /*39150*/  PRMT R57, R40, 0x5410, R25 ;  /* 0x0000541028397816 */ /* 0x000fc40000000019 */
[----:B------:R-:W-:Y:S02]  /*39160*/  PRMT R7, R54, 0x5410, R55 ;  /* 0x0000541036077816 */ /* 0x000fe40000000037 */
[----:B------:R-:W-:Y:S02]  /*39170*/  PRMT R55, R39, 0x5410, R24 ;  /* 0x0000541027377816 */ /* 0x000fe40000000018 */
[--C-:B------:R-:W-:Y:S02]  /*39180*/  PRMT R18, R18, 0x3340, R1.reuse ;  /* 0x0000334012127816 */ /* 0x100fe40000000001 */
[--C-:B------:R-:W-:Y:S02]  /*39190*/  PRMT R47, R47, 0x3340, R1.reuse ;  /* 0x000033402f2f7816 */ /* 0x100fe40000000001 */
[----:B------:R-:W-:Y:S02]  /*391a0*/  PRMT R18, R33, 0x5410, R18 ;  /* 0x0000541021127816 */ /* 0x000fe40000000012 */
[----:B------:R-:W-:-:S02]  /*391b0*/  PRMT R19, R19, 0x3340, R1 ;  /* 0x0000334013137816 */ /* 0x000fc40000000001 */
[----:B------:R-:W-:Y:S02]  /*391c0*/  PRMT R17, R17, 0x3340, R1 ;  /* 0x0000334011117816 */ /* 0x000fe40000000001 */
[----:B------:R-:W-:Y:S02]  /*391d0*/  PRMT R3, R3, 0x5410, R47 ;  /* 0x0000541003037816 */ /* 0x000fe4000000002f */
[--C-:B------:R-:W-:Y:S02]  /*391e0*/  PRMT R16, R16, 0x3340, R1.reuse ;  /* 0x0000334010107816 */ /* 0x100fe40000000001 */
[----:B------:R-:W-:Y:S02]  /*391f0*/  PRMT R15, R15, 0x3340, R1 ;  /* 0x000033400f0f7816 */ /* 0x000fe40000000001 */
[----:B------:R-:W-:Y:S02]  /*39200*/  PRMT R2, R50, 0x5410, R2 ;  /* 0x0000541032027816 */ /* 0x000fe40000000002 */
[----:B----4-:R-:W-:-:S02]  /*39210*/  PRMT R12, R4, 0x5410, R12 ;  /* 0x00005410040c7816 */ /* 0x010fc4000000000c */
[----:B------:R-:W-:Y:S02]  /*39220*/  PRMT R4, R42, 0x5410, R43 ;  /* 0x000054102a047816 */ /* 0x000fe4000000002b */
[----:B------:R-:W2:Y:S04]  /*39230*/  LDL.LU R42, [R1+0xfc] ;  /* 0x0000fc00012a7983 */ /* 0x000ea80000300800 */
[----:B------:R-:W3:Y:S04]  /*39240*/  LDL.LU R43, [R1+0xf8] ;  /* 0x0000f800012b7983 */ /* 0x000ee80000300800 */
[----:B------:R-:W4:Y:S04]  /*39250*/  LDL.LU R41, [R1+0x114] ;  /* 0x0001140001297983 */ /* 0x000f280000300800 */
[----:B------:R-:W4:Y:S04]  /*39260*/  LDL.LU R26, [R1+0x110] ;  /* 0x00011000011a7983 */ /* 0x000f280000300800 */
[----:B------:R-:W4:Y:S04]  /*39270*/  LDL.LU R40, [R1+0x34] ;  /* 0x0000340001287983 */ /* 0x000f280000300800 */
[----:B------:R-:W4:Y:S04]  /*39280*/  LDL.LU R25, [R1+0x38] ;  /* 0x0000380001197983 */ /* 0x000f280000300800 */
[----:B------:R-:W4:Y:S04]  /*39290*/  LDL.LU R39, [R1+0x4] ;  /* 0x0000040001277983 */ /* 0x000f280000300800 */
[----:B------:R-:W4:Y:S01]  /*392a0*/  LDL.LU R24, [R1+0x8] ;  /* 0x0000080001187983 */ /* 0x000f220000300800 */
[----:B------:R-:W-:-:S03]  /*392b0*/  PRMT R11, R11, 0x3340, R1 ;  /* 0x000033400b0b7816 */ /* 0x000fc60000000001 */
[----:B------:R-:W-:Y:S01]  /*392c0*/  STL [R1+0x10], R22 ;  /* 0x0000101601007387 */ /* 0x000fe20000100800 */
[----:B------:R-:W-:-:S03]  /*392d0*/  PRMT R10, R10, 0x3340, R1 ;  /* 0x000033400a0a7816 */ /* 0x000fc60000000001 */
[----:B------:R-:W4:Y:S01]  /*392e0*/  LDL.LU R47, [R1+0x1c4] ;  /* 0x0001c400012f7983 */ /* 0x000f220000300800 */
[----:B------:R-:W-:Y:S02]  /*392f0*/  PRMT R54, R51, 0x5410, R49 ;  /* 0x0000541033367816 */ /* 0x000fe40000000031 */
[----:B------:R-:W-:Y:S01]  /*39300*/  PRMT R59, R34, 0x5410, R19 ;  /* 0x00005410223b7816 */ /* 0x000fe20000000013 */
[----:B------:R-:W4:Y:S01]  /*39310*/  LDL.LU R50, [R1+0x1c0] ;  /* 0x0001c00001327983 */ /* 0x000f220000300800 */
[----:B------:R-:W-:-:S03]  /*39320*/  PRMT R19, R32, 0x5410, R17 ;  /* 0x0000541020137816 */ /* 0x000fc60000000011 */
[----:B------:R0:W-:Y:S01]  /*39330*/  STL [R1+0x20], R18 ;  /* 0x0000201201007387 */ /* 0x0001e20000100800 */
[----:B------:R-:W-:-:S03]  /*39340*/  PRMT R17, R30, 0x5410, R15 ;  /* 0x000054101e117816 */ /* 0x000fc6000000000f */
[----:B------:R-:W4:Y:S01]  /*39350*/  LDL.LU R51, [R1+0x1bc] ;  /* 0x0001bc0001337983 */ /* 0x000f220000300800 */
[----:B------:R-:W-:-:S03]  /*39360*/  PRMT R15, R28, 0x5410, R10 ;  /* 0x000054101c0f7816 */ /* 0x000fc6000000000a */
[----:B------:R-:W4:Y:S01]  /*39370*/  LDL.LU R49, [R1+0x1b8] ;  /* 0x0001b80001317983 */ /* 0x000f220000300800 */
[----:B0-----:R-:W-:Y:S02]  /*39380*/  PRMT R18, R31, 0x5410, R16 ;  /* 0x000054101f127816 */ /* 0x001fe40000000010 */
[----:B------:R-:W-:Y:S02]  /*39390*/  PRMT R16, R29, 0x5410, R11 ;  /* 0x000054101d107816 */ /* 0x000fe4000000000b */
[----:B------:R-:W0:Y:S01]  /*393a0*/  LDS.128 R28, [R0] ;  /* 0x00000000001c7984 */ /* 0x000e220000000c00 */
[----:B------:R-:W-:-:S04]  /*393b0*/  LOP3.LUT R44, R44, 0xffff, RZ, 0xc0, !PT ;  /* 0x0000ffff2c2c7812 */ /* 0x000fc800078ec0ff */
[--C-:B------:R-:W-:Y:S01]  /*393c0*/  PRMT R44, R44, 0x3340, R1.reuse ;  /* 0x000033402c2c7816 */ /* 0x100fe20000000001 */
[----:B------:R-:W-:Y:S01]  /*393d0*/  STL [R1+0x1c], R19 ;  /* 0x00001c1301007387 */ /* 0x000fe20000100800 */
[----:B------:R-:W-:Y:S02]  /*393e0*/  PRMT R10, R45, 0x5410, R46 ;  /* 0x000054102d0a7816 */ /* 0x000fe4000000002e */
[----:B------:R-:W-:Y:S01]  /*393f0*/  PRMT R11, R27, 0x5410, R44 ;  /* 0x000054101b0b7816 */ /* 0x000fe2000000002c */
[----:B------:R-:W-:Y:S04]  /*39400*/  STL [R1+0x18], R18 ;  /* 0x0000181201007387 */ /* 0x000fe80000100800 */
[----:B------:R-:W-:Y:S04]  /*39410*/  STL [R1+0x14], R17 ;  /* 0x0000141101007387 */ /* 0x000fe80000100800 */
[----:B------:R-:W-:Y:S04]  /*39420*/  STL [R1+0x30], R16 ;  /* 0x0000301001007387 */ /* 0x000fe80000100800 */
[----:B------:R2:W-:Y:S04]  /*39430*/  STL [R1+0x24], R15 ;  /* 0x0000240f01007387 */ /* 0x0005e80000100800 */
[----:B------:R-:W-:Y:S04]  /*39440*/  STL [R1+0x28], R11 ;  /* 0x0000280b01007387 */ /* 0x000fe80000100800 */
[----:B------:R4:W-:Y:S01]  /*39450*/  STL [R1+0x2c], R10 ;  /* 0x00002c0a01007387 */ /* 0x0009e20000100800 */
[----:B------:R-:W-:-:S03]  /*39460*/  PRMT R20, R20, 0x3340, R1 ;  /* 0x0000334014147816 */ /* 0x000fc60000000001 */
[----:B0-----:R-:W-:Y:S04]  /*39470*/  STL.64 [R1], R28 ;  /* 0x0000001c01007387 */ /* 0x001fe80000100a00 */
[----:B------:R-:W-:Y:S01]  /*39480*/  STL.64 [R1+0x8], R30 ;  /* 0x0000081e01007387 */ /* 0x000fe20000100a00 */
[----:B------:R-:W-:Y:S01]  /*39490*/  PRMT R60, R35, 0x5410, R20 ;  /* 0x00005410233c7816 */ /* 0x000fe20000000014 */
[----:B------:R-:W-:Y:S01]  /*394a0*/  NOP ;  /* 0x0000000000007918 */ /* 0x000fe20000000000 */
[----:B--2---:R-:W-:Y:S02]  /*394b0*/  LOP3.LUT R15, R42, 0xffff, RZ, 0xc0, !PT ;  /* 0x0000ffff2a0f7812 */ /* 0x004fe400078ec0ff */
[----:B---3--:R-:W-:Y:S02]  /*394c0*/  LOP3.LUT R20, R43, 0xffff, RZ, 0xc0, !PT ;  /* 0x0000ffff2b147812 */ /* 0x008fe400078ec0ff */
[----:B----4-:R-:W-:-:S02]  /*394d0*/  LOP3.LUT R10, R41, 0xffff, RZ, 0xc0, !PT ;  /* 0x0000ffff290a7812 */ /* 0x010fc400078ec0ff */
[----:B------:R-:W-:Y:S02]  /*394e0*/  LOP3.LUT R11, R26, 0xffff, RZ, 0xc0, !PT ;  /* 0x0000ffff1a0b7812 */ /* 0x000fe400078ec0ff */
[----:B------:R-:W-:Y:S02]  /*394f0*/  PRMT R18, R52, 0x5210, R40 ;  /* 0x0000521034127816 */ /* 0x000fe40000000028 */
[----:B------:R-:W-:Y:S02]  /*39500*/  PRMT R19, R48, 0x5210, R25 ;  /* 0x0000521030137816 */ /* 0x000fe40000000019 */
[----:B------:R-:W-:Y:S02]  /*39510*/  PRMT R16, R56, 0x5210, R39 ;  /* 0x0000521038107816 */ /* 0x000fe40000000027 */
[----:B------:R-:W2:Y:S01]  /*39520*/  LDL.LU R39, [R1+0x128] ;  /* 0x0001280001277983 */ /* 0x000ea20000300800 */
[----:B------:R-:W-:-:S03]  /*39530*/  PRMT R17, R53, 0x5210, R24 ;  /* 0x0000521035117816 */ /* 0x000fc60000000018 */
[----:B------:R-:W3:Y:S04]  /*39540*/  LDL.LU R24, [R1+0x120] ;  /* 0x0001200001187983 */ /* 0x000ee80000300800 */
[----:B------:R-:W4:Y:S04]  /*39550*/  LDL.LU R40, [R1+0x104] ;  /* 0x0001040001287983 */ /* 0x000f280000300800 */
[----:B------:R-:W4:Y:S04]  /*39560*/  LDL.LU R25, [R1+0x100] ;  /* 0x0001000001197983 */ /* 0x000f280000300800 */
[----:B------:R-:W4:Y:S04]  /*39570*/  LDL.LU R41, [R1+0x1b4] ;  /* 0x0001b40001297983 */ /* 0x000f280000300800 */
[----:B------:R-:W4:Y:S04]  /*39580*/  LDL.LU R26, [R1+0x1b0] ;  /* 0x0001b000011a7983 */ /* 0x000f280000300800 */
[----:B------:R-:W4:Y:S04]  /*39590*/  LDL.LU R42, [R1+0x1a8] ;  /* 0x0001a800012a7983 */ /* 0x000f280000300800 */
[----:B------:R-:W4:Y:S04]  /*395a0*/  LDL.LU R43, [R1+0x198] ;  /* 0x00019800012b7983 */ /* 0x000f280000300800 */
[----:B------:R0:W-:Y:S02]  /*395b0*/  STSM.16.M88.4 [R0], R16 ;  /* 0x0000001000007844 */ /* 0x0001e40000000200 */
[----:B0-----:R-:W-:Y:S01]  /*395c0*/  PRMT R16, R47, 0x4210, R10 ;  /* 0x000042102f107816 */ /* 0x001fe2000000000a */
[----:B------:R-:W-:Y:S01]  /*395d0*/  NOP ;  /* 0x0000000000007918 */ /* 0x000fe20000000000 */
[----:B------:R-:W-:-:S02]  /*395e0*/  PRMT R17, R50, 0x4210, R11 ;  /* 0x0000421032117816 */ /* 0x000fc4000000000b */
[----:B------:R-:W-:Y:S02]  /*395f0*/  PRMT R18, R51, 0x4210, R15 ;  /* 0x0000421033127816 */ /* 0x000fe4000000000f */
[----:B------:R-:W-:Y:S02]  /*39600*/  PRMT R19, R49, 0x4210, R20 ;  /* 0x0000421031137816 */ /* 0x000fe40000000014 */
[----:B------:R-:W0:Y:S01]  /*39610*/  LDS.128 R48, [R0] ;  /* 0x0000000000307984 */ /* 0x000e220000000c00 */
[----:B------:R-:W-:-:S03]  /*39620*/  NOP ;  /* 0x0000000000007918 */ /* 0x000fc60000000000 */
[----:B------:R-:W-:Y:S01]  /*39630*/  STSM.16.M88.4 [R0], R16 ;  /* 0x0000001000007844 */ /* 0x000fe20000000200 */
[----:B------:R-:W-:-:S03]  /*39640*/  NOP ;  /* 0x0000000000007918 */ /* 0x000fc60000000000 */
[----:B------:R-:W1:Y:S01]  /*39650*/  LDS.128 R44, [R0] ;  /* 0x00000000002c7984 */ /* 0x000e620000000c00 */
[----:B------:R-:W-:-:S04]  /*39660*/  SHF.R.U32.HI R8, RZ, 0x8, R8 ;  /* 0x00000008ff087819 */ /* 0x000fc80000011608 */
[----:B------:R-:W-:Y:S02]  /*39670*/  LOP3.LUT R8, R8, 0xffff, RZ, 0xc0, !PT ;  /* 0x0000ffff08087812 */ /* 0x000fe400078ec0ff */
[----:B------:R-:W-:Y:S02]  /*39680*/  PRMT R14, R14, 0x5210, R15 ;  /* 0x000052100e0e7816 */ /* 0x000fe4000000000f */
[----:B------:R-:W-:Y:S02]  /*39690*/  PRMT R8, R8, 0x3340, R1 ;  /* 0x0000334008087816 */ /* 0x000fe40000000001 */
[----:B------:R-:W-:Y:S02]  /*396a0*/  PRMT R12, R12, 0x5210, R10 ;  /* 0x000052100c0c7816 */ /* 0x000fe4000000000a */
[----:B------:R-:W-:Y:S02]  /*396b0*/  PRMT R13, R13, 0x5210, R11 ;  /* 0x000052100d0d7816 */ /* 0x000fe4000000000b */
[----:B------:R-:W-:Y:S01]  /*396c0*/  PRMT R15, R9, 0x5210, R20 ;  /* 0x00005210090f7816 */ /* 0x000fe20000000014 */
[----:B------:R-:W-:Y:S01]  /*396d0*/  NOP ;  /* 0x0000000000007918 */ /* 0x000fe20000000000 */
[----:B------:R-:W-:Y:S01]  /*396e0*/  LOP3.LUT R23, R23, 0xffff, RZ, 0xc0, !PT ;  /* 0x0000ffff17177812 */ /* 0x000fe200078ec0ff */
[----:B0-----:R-:W-:Y:S01]  /*396f0*/  STL.64 [R1+0x17a0], R50 ;  /* 0x0017a03201007387 */ /* 0x001fe20000100a00 */
[----:B------:R-:W-:-:S02]  /*39700*/  PRMT R8, R61, 0x5410, R8 ;  /* 0x000054103d087816 */ /* 0x000fc40000000008 */
[----:B------:R-:W-:Y:S01]  /*39710*/  PRMT R61, R36, 0x5410, R21 ;  /* 0x00005410243d7816 */ /* 0x000fe20000000015 */
[----:B------:R0:W-:Y:S01]  /*39720*/  STSM.16.M88.4 [R0], R12 ;  /* 0x0000000c00007844 */ /* 0x0001e20000000200 */
[----:B------:R-:W-:-:S03]  /*39730*/  PRMT R23, R23, 0x3340, R1 ;  /* 0x0000334017177816 */ /* 0x000fc60000000001 */
[----:B-1----:R-:W-:Y:S04]  /*39740*/  STL.64 [R1+0x1790], R44 ;  /* 0x0017902c01007387 */ /* 0x002fe80000100a00 */
[----:B------:R-:W-:Y:S04]  /*39750*/  STL [R1+0x1768], R46 ;  /* 0x0017682e01007387 */ /* 0x000fe80000100800 */
[----:B------:R-:W-:Y:S04]  /*39760*/  STL [R1+0x1760], R47 ;  /* 0x0017602f01007387 */ /* 0x000fe80000100800 */
[----:B------:R-:W4:Y:S04]  /*39770*/  LDL.LU R33, [R1+0x168] ;  /* 0x0001680001217983 */ /* 0x000f280000300800 */
[----:B------:R-:W4:Y:S04]  /*39780*/  LDL.LU R21, [R1+0x164] ;  /* 0x0001640001157983 */ /* 0x000f280000300800 */
[----:B------:R-:W4:Y:S04]  /*39790*/  LDL.LU R22, [R1+0x10c] ;  /* 0x00010c0001167983 */ /* 0x000f280000300800 */
[----:B------:R-:W4:Y:S01]  /*397a0*/  LDL.LU R34, [R1+0x108] ;  /* 0x0001080001227983 */ /* 0x000f220000300800 */
[----:B------:R-:W-:-:S02]  /*397b0*/  PRMT R23, R38, 0x5410, R23 ;  /* 0x0000541026177816 */ /* 0x000fc40000000017 */
[----:B--2---:R-:W-:Y:S01]  /*397c0*/  LOP3.LUT R9, R39, 0xffff, RZ, 0xc0, !PT ;  /* 0x0000ffff27097812 */ /* 0x004fe200078ec0ff */
[----:B------:R-:W-:Y:S01]  /*397d0*/  NOP ;  /* 0x0000000000007918 */ /* 0x000fe20000000000 */
[----:B---3--:R-:W-:Y:S02]  /*397e0*/  LOP3.LUT R10, R24, 0xffff, RZ, 0xc0, !PT ;  /* 0x0000ffff180a7812 */ /* 0x008fe400078ec0ff */
[----:B----4-:R-:W-:Y:S01]  /*397f0*/  LOP3.LUT R11, R40, 0xffff, RZ, 0xc0, !PT ;  /* 0x0000ffff280b7812 */ /* 0x010fe200078ec0ff */
[----:B------:R-:W2:Y:S01]  /*39800*/  LDL.LU R24, [R1+0x194] ;  /* 0x0001940001187983 */ /* 0x000ea20000300800 */
[----:B------:R-:W-:-:S03]  /*39810*/  LOP3.LUT R16, R25, 0xffff, RZ, 0xc0, !PT ;  /* 0x0000ffff19107812 */ /* 0x000fc600078ec0ff */
[----:B------:R-:W3:Y:S01]  /*39820*/  LDL.LU R25, [R1+0x190] ;  /* 0x0001900001197983 */ /* 0x000ee20000300800 */
[----:B0-----:R-:W-:Y:S02]  /*39830*/  PRMT R12, R41, 0x4210, R9 ;  /* 0x00004210290c7816 */ /* 0x001fe40000000009 */
[----:B------:R-:W-:Y:S02]  /*39840*/  PRMT R13, R26, 0x4210, R10 ;  /* 0x000042101a0d7816 */ /* 0x000fe4000000000a */
[----:B------:R-:W4:Y:S01]  /*39850*/  LDL.LU R26, [R1+0x18c] ;  /* 0x00018c00011a7983 */ /* 0x000f220000300800 */
[----:B------:R-:W-:-:S03]  /*39860*/  PRMT R14, R42, 0x4210, R11 ;  /* 0x000042102a0e7816 */ /* 0x000fc6000000000b */
[----:B------:R-:W2:Y:S01]  /*39870*/  LDL.LU R35, [R1+0x188] ;  /* 0x0001880001237983 */ /* 0x000ea20000300800 */
[----:B------:R-:W-:-:S03]  /*39880*/  PRMT R15, R43, 0x4210, R16 ;  /* 0x000042102b0f7816 */ /* 0x000fc60000000010 */
[----:B------:R-:W0:Y:S01]  /*39890*/  LDS.128 R40, [R0] ;  /* 0x0000000000287984 */ /* 0x000e220000000c00 */
[----:B------:R-:W-:-:S03]  /*398a0*/  NOP ;  /* 0x0000000000007918 */ /* 0x000fc60000000000 */
[----:B------:R-:W-:Y:S01]  /*398b0*/  STSM.16.M88.4 [R0], R12 ;  /* 0x0000000c00007844 */ /* 0x000fe20000000200 */
[----:B------:R-:W-:-:S03]  /*398c0*/  NOP ;  /* 0x0000000000007918 */ /* 0x000fc60000000000 */
[----:B------:R-:W1:Y:S04]  /*398d0*/  LDS.128 R36, [R0] ;  /* 0x0000000000247984 */ /* 0x000e680000000c00 */
[----:B0-----:R-:W-:Y:S04]  /*398e0*/  STL.64 [R1+0x1770], R40 ;  /* 0x0017702801007387 */ /* 0x001fe80000100a00 */
[----:B------:R-:W-:Y:S04]  /*398f0*/  STL [R1+0x1764], R42 ;  /* 0x0017642a01007387 */ /* 0x000fe80000100800 */
[----:B------:R-:W-:Y:S04]  /*39900*/  STL [R1+0x1758], R43 ;  /* 0x0017582b01007387 */ /* 0x000fe80000100800 */
[----:B-1----:R-:W-:Y:S04]  /*39910*/  STL.64 [R1+0x1778], R36 ;  /* 0x0017782401007387 */ /* 0x002fe80000100a00 */
[----:B------:R-:W-:Y:S04]  /*39920*/  STL [R1+0x175c], R38 ;  /* 0x00175c2601007387 */ /* 0x000fe80000100800 */
[----:B------:R-:W-:Y:S04]  /*39930*/  STL [R1+0x1754], R39 ;  /* 0x0017542701007387 */ /* 0x000fe80000100800 */
[----:B------:R-:W4:Y:S04]  /*39940*/  LDL.LU R50, [R1+0x1a0] ;  /* 0x0001a00001327983 */ /* 0x000f280000300800 */
[----:B------:R-:W4:Y:S01]  /*39950*/  LDL.LU R51, [R1+0x19c] ;  /* 0x00019c0001337983 */ /* 0x000f220000300800 */
[----:B------:R-:W-:-:S02]  /*39960*/  PRMT R12, R5, 0x5210, R9 ;  /* 0x00005210050c7816 */ /* 0x000fc40000000009 */
[----:B------:R-:W-:Y:S01]  /*39970*/  PRMT R13, R6, 0x5210, R10 ;  /* 0x00005210060d7816 */ /* 0x000fe2000000000a */
[----:B------:R-:W4:Y:S01]  /*39980*/  LDL.LU R27, [R1+0x138] ;  /* 0x00013800011b7983 */ /* 0x000f220000300800 */
[----:B------:R-:W-:Y:S02]  /*39990*/  PRMT R14, R7, 0x5210, R11 ;  /* 0x00005210070e7816 */ /* 0x000fe4000000000b */
[----:B------:R-:W-:Y:S01]  /*399a0*/  PRMT R15, R8, 0x5210, R16 ;  /* 0x00005210080f7816 */ /* 0x000fe20000000010 */
[----:B------:R-:W-:-:S04]  /*399b0*/  NOP ;  /* 0x0000000000007918 */ /* 0x000fc80000000000 */
[----:B------:R0:W-:Y:S02]  /*399c0*/  STSM.16.M88.4 [R0], R12 ;  /* 0x0000000c00007844 */ /* 0x0001e40000000200 */
[----:B0-----:R-:W-:Y:S02]  /*399d0*/  LOP3.LUT R12, R33, 0xffff, RZ, 0xc0, !PT ;  /* 0x0000ffff210c7812 */ /* 0x001fe400078ec0ff */
[----:B------:R-:W-:Y:S02]  /*399e0*/  LOP3.LUT R7, R34, 0xffff, RZ, 0xc0, !PT ;  /* 0x0000ffff22077812 */ /* 0x000fe400078ec0ff */
[----:B------:R-:W-:Y:S02]  /*399f0*/  LOP3.LUT R5, R21, 0xffff, RZ, 0xc0, !PT ;  /* 0x0000ffff15057812 */ /* 0x000fe400078ec0ff */
[----:B------:R-:W-:Y:S01]  /*39a00*/  LOP3.LUT R6, R22, 0xffff, RZ, 0xc0, !PT ;  /* 0x0000ffff16067812 */ /* 0x000fe200078ec0ff */
[----:B------:R-:W4:Y:S04]  /*39a10*/  LDL.LU R21, [R1+0x11c] ;  /* 0x00011c0001157983 */ /* 0x000f280000300800 */
[----:B------:R-:W4:Y:S01]  /*39a20*/  LDL.LU R22, [R1+0x184] ;  /* 0x0001840001167983 */ /* 0x000f220000300800 */
[----:B--2---:R-:W-:Y:S01]  /*39a30*/  PRMT R11, R35, 0x4210, R7 ;  /* 0x00004210230b7816 */ /* 0x004fe20000000007 */
[----:B------:R-:W-:-:S02]  /*39a40*/  NOP ;  /* 0x0000000000007918 */ /* 0x000fc40000000000 */
[----:B------:R-:W0:Y:S01]  /*39a50*/  LDS.128 R32, [R0] ;  /* 0x0000000000207984 */ /* 0x000e220000000c00 */
[----:B------:R-:W-:Y:S02]  /*39a60*/  PRMT R8, R24, 0x4210, R12 ;  /* 0x0000421018087816 */ /* 0x000fe4000000000c */
[----:B---3--:R-:W-:Y:S01]  /*39a70*/  PRMT R9, R25, 0x4210, R5 ;  /* 0x0000421019097816 */ /* 0x008fe20000000005 */
[----:B------:R-:W2:Y:S01]  /*39a80*/  LDL.LU R24, [R1+0x180] ;  /* 0x0001800001187983 */ /* 0x000ea20000300800 */
[----:B----4-:R-:W-:Y:S01]  /*39a90*/  PRMT R10, R26, 0x4210, R6 ;  /* 0x000042101a0a7816 */ /* 0x010fe20000000006 */
[----:B------:R-:W-:Y:S02]  /*39aa0*/  NOP ;  /* 0x0000000000007918 */ /* 0x000fe40000000000 */
[----:B------:R-:W3:Y:S04]  /*39ab0*/  LDL.LU R25, [R1+0x17c] ;  /* 0x00017c0001197983 */ /* 0x000ee80000300800 */
[----:B------:R-:W4:Y:S04]  /*39ac0*/  LDL.LU R26, [R1+0x178] ;  /* 0x00017800011a7983 */ /* 0x000f280000300800 */
[----:B------:R-:W4:Y:S04]  /*39ad0*/  LDL.LU R45, [R1+0x1cc] ;  /* 0x0001cc00012d7983 */ /* 0x000f280000300800 */
[----:B------:R-:W4:Y:S04]  /*39ae0*/  LDL.LU R52, [R1+0x1c8] ;  /* 0x0001c80001347983 */ /* 0x000f280000300800 */
[----:B------:R-:W4:Y:S04]  /*39af0*/  LDL.LU R53, [R1+0x174] ;  /* 0x0001740001357983 */ /* 0x000f280000300800 */
[----:B------:R1:W-:Y:S01]  /*39b00*/  STSM.16.M88.4 [R0], R8 ;  /* 0x0000000800007844 */ /* 0x0003e20000000200 */
[----:B------:R-:W-:-:S03]  /*39b10*/  NOP ;  /* 0x0000000000007918 */ /* 0x000fc60000000000 */
[----:B------:R-:W4:Y:S04]  /*39b20*/  LDL.LU R56, [R1+0x16c] ;  /* 0x00016c0001387983 */ /* 0x000f280000300800 */
[----:B0-----:R-:W-:Y:S01]  /*39b30*/  STL.64 [R1+0x17a8], R32 ;  /* 0x0017a82001007387 */ /* 0x001fe20000100a00 */
[----:B-1----:R-:W-:Y:S02]  /*39b40*/  PRMT R8, R54, 0x5210, R12 ;  /* 0x0000521036087816 */ /* 0x002fe4000000000c */
[----:B------:R-:W-:Y:S02]  /*39b50*/  PRMT R9, R2, 0x5210, R5 ;  /* 0x0000521002097816 */ /* 0x000fe40000000005 */
[----:B------:R-:W-:Y:S02]  /*39b60*/  PRMT R10, R3, 0x5210, R6 ;  /* 0x00005210030a7816 */ /* 0x000fe40000000006 */
[----:B------:R-:W-:Y:S01]  /*39b70*/  PRMT R11, R4, 0x5210, R7 ;  /* 0x00005210040b7816 */ /* 0x000fe20000000007 */
[----:B------:R0:W-:Y:S04]  /*39b80*/  STL.64 [R1+0x1798], R34 ;  /* 0x0017982201007387 */ /* 0x0001e80000100a00 */
[----:B------:R-:W-:Y:S01]  /*39b90*/  LDS.128 R28, [R0] ;  /* 0x00000000001c7984 */ /* 0x000fe20000000c00 */
[----:B------:R-:W-:-:S03]  /*39ba0*/  NOP ;  /* 0x0000000000007918 */ /* 0x000fc60000000000 */
[----:B------:R-:W4:Y:S01]  /*39bb0*/  LDL.LU R17, [R1+0x170] ;  /* 0x0001700001117983 */ /* 0x000f220000300800 */
[----:B0-----:R-:W0:Y:S03]  /*39bc0*/  LDC R34, c[0x0][0x3b4] ;  /* 0x0000ed00ff227b82 */ /* 0x001e260000000800 */
[----:B------:R1:W-:Y:S04]  /*39bd0*/  STSM.16.M88.4 [R0], R8 ;  /* 0x0000000800007844 */ /* 0x0003e80000000200 */
[----:B------:R-:W4:Y:S04]  /*39be0*/  LDL.LU R18, [R1+0x160] ;  /* 0x0001600001127983 */ /* 0x000f280000300800 */
[----:B------:R-:W4:Y:S01]  /*39bf0*/  LDL.LU R19, [R1+0x15c] ;  /* 0x00015c0001137983 */ /* 0x000f220000300800 */
[----:B-1----:R-:W-:-:S03]  /*39c00*/  LOP3.LUT R8, R51, 0xffff, RZ, 0xc0, !PT ;  /* 0x0000ffff33087812 */ /* 0x002fc600078ec0ff */
[----:B------:R-:W4:Y:S01]  /*39c10*/  LDL.LU R51, [R1+0x158] ;  /* 0x0001580001337983 */ /* 0x000f220000300800 */
[----:B------:R-:W-:-:S03]  /*39c20*/  LOP3.LUT R9, R50, 0xffff, RZ, 0xc0, !PT ;  /* 0x0000ffff32097812 */ /* 0x000fc600078ec0ff */
[----:B------:R-:W4:Y:S01]  /*39c30*/  LDL.LU R50, [R1+0x10] ;  /* 0x0000100001327983 */ /* 0x000f220000300800 */
[----:B------:R-:W-:Y:S02]  /*39c40*/  LOP3.LUT R3, R27, 0xffff, RZ, 0xc0, !PT ;  /* 0x0000ffff1b037812 */ /* 0x000fe400078ec0ff */
[----:B------:R-:W-:Y:S02]  /*39c50*/  LOP3.LUT R2, R21, 0xffff, RZ, 0xc0, !PT ;  /* 0x0000ffff15027812 */ /* 0x000fe400078ec0ff */
[----:B------:R-:W-:Y:S02]  /*39c60*/  PRMT R4, R22, 0x4210, R9 ;  /* 0x0000421016047816 */ /* 0x000fe40000000009 */
[----:B--2---:R-:W-:Y:S02]  /*39c70*/  PRMT R5, R24, 0x4210, R8 ;  /* 0x0000421018057816 */ /* 0x004fe40000000008 */
[----:B---3--:R-:W-:Y:S02]  /*39c80*/  PRMT R6, R25, 0x4210, R3 ;  /* 0x0000421019067816 */ /* 0x008fe40000000003 */
[----:B----4-:R-:W-:Y:S01]  /*39c90*/  PRMT R7, R26, 0x4210, R2 ;  /* 0x000042101a077816 */ /* 0x010fe20000000002 */
[----:B------:R-:W-:Y:S01]  /*39ca0*/  NOP ;  /* 0x0000000000007918 */ /* 0x000fe20000000000 */
[----:B------:R-:W-:Y:S01]  /*39cb0*/  LDS.128 R24, [R0] ;  /* 0x0000000000187984 */ /* 0x000fe20000000c00 */
[----:B------:R-:W-:-:S03]  /*39cc0*/  NOP ;  /* 0x0000000000007918 */ /* 0x000fc60000000000 */
[----:B------:R1:W-:Y:S02]  /*39cd0*/  STSM.16.M88.4 [R0], R4 ;  /* 0x0000000400007844 */ /* 0x0003e40000000200 */
[----:B-1----:R-:W-:Y:S02]  /*39ce0*/  PRMT R6, R55, 0x5210, R3 ;  /* 0x0000521037067816 */ /* 0x002fe40000000003 */
[----:B------:R-:W-:Y:S02]  /*39cf0*/  PRMT R5, R57, 0x5210, R8 ;  /* 0x0000521039057816 */ /* 0x000fe40000000008 */
[----:B------:R-:W-:Y:S02]  /*39d00*/  LOP3.LUT R3, R53, 0xffff, RZ, 0xc0, !PT ;  /* 0x0000ffff35037812 */ /* 0x000fe400078ec0ff */
[----:B------:R-:W-:Y:S01]  /*39d10*/  LOP3.LUT R8, R52, 0xffff, RZ, 0xc0, !PT ;  /* 0x0000ffff34087812 */ /* 0x000fe200078ec0ff */
[----:B------:R-:W2:Y:S01]  /*39d20*/  LDL.LU R53, [R1+0x1dc] ;  /* 0x0001dc0001357983 */ /* 0x000ea20000300800 */
[----:B------:R-:W-:-:S03]  /*39d30*/  PRMT R4, R58, 0x5210, R9 ;  /* 0x000052103a047816 */ /* 0x000fc60000000009 */
[----:B------:R-:W3:Y:S01]  /*39d40*/  LDL.LU R52, [R1+0x1d8] ;  /* 0x0001d80001347983 */ /* 0x000ee20000300800 */
[----:B------:R-:W-:Y:S01]  /*39d50*/  PRMT R7, R23, 0x5210, R2 ;  /* 0x0000521017077816 */ /* 0x000fe20000000002 */
[----:B------:R-:W-:Y:S02]  /*39d60*/  NOP ;  /* 0x0000000000007918 */ /* 0x000fe40000000000 */
[----:B------:R-:W4:Y:S01]  /*39d70*/  LDL.LU R42, [R1+0x1ac] ;  /* 0x0001ac00012a7983 */ /* 0x000f220000300800 */
[----:B------:R-:W-:-:S03]  /*39d80*/  LOP3.LUT R2, R56, 0xffff, RZ, 0xc0, !PT ;  /* 0x0000ffff38027812 */ /* 0x000fc600078ec0ff */
[----:B------:R-:W4:Y:S04]  /*39d90*/  LDL.LU R40, [R1+0x1a4] ;  /* 0x0001a40001287983 */ /* 0x000f280000300800 */
[----:B------:R-:W4:Y:S04]  /*39da0*/  LDL.LU R41, [R1+0x154] ;  /* 0x0001540001297983 */ /* 0x000f280000300800 */
[----:B------:R-:W4:Y:S04]  /*39db0*/  LDL.LU R47, [R1+0x150] ;  /* 0x00015000012f7983 */ /* 0x000f280000300800 */
[----:B------:R-:W-:Y:S01]  /*39dc0*/  LDS.128 R20, [R0] ;  /* 0x0000000000147984 */ /* 0x000fe20000000c00 */
[----:B------:R-:W-:-:S03]  /*39dd0*/  NOP ;  /* 0x0000000000007918 */ /* 0x000fc60000000000 */
[----:B------:R-:W4:Y:S04]  /*39de0*/  LDL.LU R56, [R1+0x14c] ;  /* 0x00014c0001387983 */ /* 0x000f280000300800 */
[----:B------:R1:W-:Y:S02]  /*39df0*/  STSM.16.M88.4 [R0], R4 ;  /* 0x0000000400007844 */ /* 0x0003e40000000200 */
[----:B-1----:R-:W-:Y:S02]  /*39e00*/  PRMT R7, R51, 0x4210, R2 ;  /* 0x0000421033077816 */ /* 0x002fe40000000002 */
[----:B------:R-:W4:Y:S01]  /*39e10*/  LDL.LU R51, [R1+0x144] ;  /* 0x0001440001337983 */ /* 0x000f220000300800 */
[----:B------:R-:W-:Y:S02]  /*39e20*/  LOP3.LUT R9, R45, 0xffff, RZ, 0xc0, !PT ;  /* 0x0000ffff2d097812 */ /* 0x000fe400078ec0ff */
[----:B------:R-:W-:Y:S01]  /*39e30*/  PRMT R5, R18, 0x4210, R8 ;  /* 0x0000421012057816 */ /* 0x000fe20000000008 */
[----:B------:R-:W4:Y:S01]  /*39e40*/  LDL.LU R46, [R1+0x20] ;  /* 0x00002000012e7983 */ /* 0x000f220000300800 */
[----:B------:R-:W-:-:S02]  /*39e50*/  PRMT R4, R17, 0x4210, R9 ;  /* 0x0000421011047816 */ /* 0x000fc40000000009 */
[----:B------:R-:W-:Y:S01]  /*39e60*/  PRMT R6, R19, 0x4210, R3 ;  /* 0x0000421013067816 */ /* 0x000fe20000000003 */
[----:B------:R-:W-:Y:S01]  /*39e70*/  NOP ;  /* 0x0000000000007918 */ /* 0x000fe20000000000 */
[----:B------:R-:W-:Y:S01]  /*39e80*/  LDS.128 R16, [R0] ;  /* 0x0000000000107984 */ /* 0x000fe20000000c00 */
[----:B------:R-:W-:-:S03]  /*39e90*/  NOP ;  /* 0x0000000000007918 */ /* 0x000fc60000000000 */
[----:B------:R-:W4:Y:S04]  /*39ea0*/  LDL.LU R44, [R1+0x1c] ;  /* 0x00001c00012c7983 */ /* 0x000f280000300800 */
[----:B------:R1:W-:Y:S01]  /*39eb0*/  STSM.16.M88.4 [R0], R4 ;  /* 0x0000000400007844 */ /* 0x0003e20000000200 */
[----:B------:R-:W-:-:S03]  /*39ec0*/  NOP ;  /* 0x0000000000007918 */ /* 0x000fc60000000000 */
[----:B------:R-:W4:Y:S04]  /*39ed0*/  LDL.LU R45, [R1+0x18] ;  /* 0x00001800012d7983 */ /* 0x000f280000300800 */
[----:B------:R-:W-:Y:S01]  /*39ee0*/  LDS.128 R12, [R0] ;  /* 0x00000000000c7984 */ /* 0x000fe20000000c00 */
[----:B-1----:R-:W-:-:S03]  /*39ef0*/  PRMT R4, R50, 0x5210, R9 ;  /* 0x0000521032047816 */ /* 0x002fc60000000009 */
[----:B------:R-:W4:Y:S01]  /*39f00*/  LDL.LU R50, [R1+0x14] ;  /* 0x0000140001327983 */ /* 0x000f220000300800 */
[----:B------:R-:W-:Y:S01]  /*39f10*/  PRMT R5, R61, 0x5210, R8 ;  /* 0x000052103d057816 */ /* 0x000fe20000000008 */
[----:B------:R-:W-:Y:S01]  /*39f20*/  NOP ;  /* 0x0000000000007918 */ /* 0x000fe20000000000 */
[----:B------:R-:W-:Y:S01]  /*39f30*/  PRMT R6, R60, 0x5210, R3 ;  /* 0x000052103c067816 */ /* 0x000fe20000000003 */
[----:B------:R-:W4:Y:S01]  /*39f40*/  LDL.LU R36, [R1+0x1e4] ;  /* 0x0001e40001247983 */ /* 0x000f220000300800 */
[----:B------:R-:W-:-:S03]  /*39f50*/  PRMT R7, R59, 0x5210, R2 ;  /* 0x000052103b077816 */ /* 0x000fc60000000002 */
[----:B------:R-:W4:Y:S04]  /*39f60*/  LDL.LU R37, [R1+0x1e0] ;  /* 0x0001e00001257983 */ /* 0x000f280000300800 */
[----:B------:R1:W-:Y:S01]  /*39f70*/  STSM.16.M88.4 [R0], R4 ;  /* 0x0000000400007844 */ /* 0x0003e20000000200 */
[----:B------:R-:W-:-:S03]  /*39f80*/  NOP ;  /* 0x0000000000007918 */ /* 0x000fc60000000000 */
[----:B------:R-:W-:Y:S01]  /*39f90*/  LDS.128 R8, [R0] ;  /* 0x0000000000087984 */ /* 0x000fe20000000c00 */
[----:B--2---:R-:W-:Y:S02]  /*39fa0*/  LOP3.LUT R53, R53, 0xffff, RZ, 0xc0, !PT ;  /* 0x0000ffff35357812 */ /* 0x004fe400078ec0ff */
[----:B---3--:R-:W-:Y:S02]  /*39fb0*/  LOP3.LUT R52, R52, 0xffff, RZ, 0xc0, !PT ;  /* 0x0000ffff34347812 */ /* 0x008fe400078ec0ff */
[----:B----4-:R-:W-:Y:S02]  /*39fc0*/  LOP3.LUT R3, R42, 0xffff, RZ, 0xc0, !PT ;  /* 0x0000ffff2a037812 */ /* 0x010fe400078ec0ff */
[----:B------:R-:W2:Y:S01]  /*39fd0*/  LDL.LU R42, [R1+0x1d4] ;  /* 0x0001d400012a7983 */ /* 0x000ea20000300800 */
[----:B------:R-:W-:Y:S02]  /*39fe0*/  LOP3.LUT R2, R40, 0xffff, RZ, 0xc0, !PT ;  /* 0x0000ffff28027812 */ /* 0x000fe400078ec0ff */
[----:B-1----:R-:W-:-:S02]  /*39ff0*/  PRMT R4, R41, 0x4210, R53 ;  /* 0x0000421029047816 */ /* 0x002fc40000000035 */
[----:B------:R-:W-:Y:S02]  /*3a000*/  PRMT R5, R47, 0x4210, R52 ;  /* 0x000042102f057816 */ /* 0x000fe40000000034 */
[----:B------:R-:W-:Y:S02]  /*3a010*/  PRMT R6, R56, 0x4210, R3 ;  /* 0x0000421038067816 */ /* 0x000fe40000000003 */
[----:B------:R-:W3:Y:S04]  /*3a020*/  LDL.LU R56, [R1+0x1d0] ;  /* 0x0001d00001387983 */ /* 0x000ee80000300800 */
[----:B------:R-:W4:Y:S04]  /*3a030*/  LDL.LU R40, [R1+0x148] ;  /* 0x0001480001287983 */ /* 0x000f280000300800 */
[----:B------:R-:W4:Y:S04]  /*3a040*/  LDL.LU R41, [R1+0x140] ;  /* 0x0001400001297983 */ /* 0x000f280000300800 */
[----:B------:R-:W4:Y:S01]  /*3a050*/  LDL.LU R47, [R1+0x13c] ;  /* 0x00013c00012f7983 */ /* 0x000f220000300800 */
[----:B------:R-:W-:Y:S01]  /*3a060*/  PRMT R7, R51, 0x4210, R2 ;  /* 0x0000421033077816 */ /* 0x000fe20000000002 */
[----:B------:R-:W-:-:S02]  /*3a070*/  NOP ;  /* 0x0000000000007918 */ /* 0x000fc40000000000 */
[----:B------:R-:W4:Y:S04]  /*3a080*/  LDL.LU R51, [R1+0x118] ;  /* 0x0001180001337983 */ /* 0x000f280000300800 */
[----:B------:R1:W-:Y:S04]  /*3a090*/  STSM.16.M88.4 [R0], R4 ;  /* 0x0000000400007844 */ /* 0x0003e80000000200 */
[----:B------:R-:W4:Y:S04]  /*3a0a0*/  LDL R33, [R1+0xa2c] ;  /* 0x000a2c0001217983 */ /* 0x000f280000100800 */
[----:B------:R-:W4:Y:S01]  /*3a0b0*/  LDL R39, [R1+0xa30] ;  /* 0x000a300001277983 */ /* 0x000f220000100800 */
[----:B-1----:R-:W-:-:S03]  /*3a0c0*/  PRMT R5, R44, 0x5210, R52 ;  /* 0x000052102c057816 */ /* 0x002fc60000000034 */
[----:B------:R-:W4:Y:S01]  /*3a0d0*/  LDL.LU R44, [R1+0x30] ;  /* 0x00003000012c7983 */ /* 0x000f220000300800 */
[----:B------:R-:W-:Y:S01]  /*3a0e0*/  PRMT R4, R46, 0x5210, R53 ;  /* 0x000052102e047816 */ /* 0x000fe20000000035 */
[----:B------:R-:W-:Y:S01]  /*3a0f0*/  NOP ;  /* 0x0000000000007918 */ /* 0x000fe20000000000 */
[----:B------:R-:W-:Y:S01]  /*3a100*/  PRMT R6, R45, 0x5210, R3 ;  /* 0x000052102d067816 */ /* 0x000fe20000000003 */
[----:B------:R-:W1:Y:S04]  /*3a110*/  LDS.128 R52, [R0] ;  /* 0x0000000000347984 */ /* 0x000e680000000c00 */
[----:B------:R-:W4:Y:S01]  /*3a120*/  LDL.LU R45, [R1+0x24] ;  /* 0x00002400012d7983 */ /* 0x000f220000300800 */
[----:B------:R-:W-:Y:S01]  /*3a130*/  PRMT R7, R50, 0x5210, R2 ;  /* 0x0000521032077816 */ /* 0x000fe20000000002 */
[----:B------:R-:W-:-:S02]  /*3a140*/  NOP ;  /* 0x0000000000007918 */ /* 0x000fc40000000000 */
[----:B------:R-:W4:Y:S04]  /*3a150*/  LDL.LU R46, [R1+0x28] ;  /* 0x00002800012e7983 */ /* 0x000f280000300800 */
[----:B------:R-:W4:Y:S01]  /*3a160*/  LDL.LU R50, [R1+0x2c] ;  /* 0x00002c0001327983 */ /* 0x000f220000300800 */
[----:B------:R-:W-:Y:S02]  /*3a170*/  LOP3.LUT R58, R36, 0xffff, RZ, 0xc0, !PT ;  /* 0x0000ffff243a7812 */ /* 0x000fe400078ec0ff */
[----:B------:R-:W-:Y:S01]  /*3a180*/  LOP3.LUT R59, R37, 0xffff, RZ, 0xc0, !PT ;  /* 0x0000ffff253b7812 */ /* 0x000fe200078ec0ff */
[----:B------:R-:W4:Y:S01]  /*3a190*/  LDL R43, [R1+0x7c4] ;  /* 0x0007c400012b7983 */ /* 0x000f220000100800 */
[----:B------:R-:W0:Y:S03]  /*3a1a0*/  LDC R36, c[0x0][0x3b4] ;  /* 0x0000ed00ff247b82 */ /* 0x000e260000000800 */
[----:B------:R-:W-:Y:S01]  /*3a1b0*/  STSM.16.M88.4 [R0], R4 ;  /* 0x0000000400007844 */ /* 0x000fe20000000200 */
[----:B------:R-:W-:-:S03]  /*3a1c0*/  NOP ;  /* 0x0000000000007918 */ /* 0x000fc60000000000 */
[----:B------:R-:W-:Y:S04]  /*3a1d0*/  LDS.128 R4, [R0] ;  /* 0x0000000000047984 */ /* 0x000fe80000000c00 */
[----:B-1----:R4:W-:Y:S04]  /*3a1e0*/  STL.64 [R1+0x10], R52 ;  /* 0x0000103401007387 */ /* 0x0029e80000100a00 */
[----:B------:R1:W-:Y:S01]  /*3a1f0*/  STL.64 [R1+0x18], R54 ;  /* 0x0000183601007387 */ /* 0x0003e20000100a00 */
[----:B--2---:R-:W-:Y:S02]  /*3a200*/  LOP3.LUT R60, R42, 0xffff, RZ, 0xc0, !PT ;  /* 0x0000ffff2a3c7812 */ /* 0x004fe400078ec0ff */
[----:B---3--:R-:W-:-:S02]  /*3a210*/  LOP3.LUT R61, R56, 0xffff, RZ, 0xc0, !PT ;  /* 0x0000ffff383d7812 */ /* 0x008fc400078ec0ff */
[----:B----4-:R-:W-:Y:S02]  /*3a220*/  PRMT R52, R40, 0x4210, R58 ;  /* 0x0000421028347816 */ /* 0x010fe4000000003a */
[----:B------:R-:W-:Y:S02]  /*3a230*/  PRMT R53, R41, 0x4210, R59 ;  /* 0x0000421029357816 */ /* 0x000fe4000000003b */
[----:B-1----:R-:W-:Y:S02]  /*3a240*/  PRMT R54, R47, 0x4210, R60 ;  /* 0x000042102f367816 */ /* 0x002fe4000000003c */
[----:B------:R-:W-:Y:S01]  /*3a250*/  PRMT R55, R51, 0x4210, R61 ;  /* 0x0000421033377816 */ /* 0x000fe2000000003d */
[----:B------:R-:W-:-:S04]  /*3a260*/  NOP ;  /* 0x0000000000007918 */ /* 0x000fc80000000000 */
[----:B------:R-:W-:Y:S01]  /*3a270*/  STSM.16.M88.4 [R0], R52 ;  /* 0x0000003400007844 */ /* 0x000fe20000000200 */
[----:B------:R-:W-:-:S03]  /*3a280*/  NOP ;  /* 0x0000000000007918 */ /* 0x000fc60000000000 */
[----:B------:R-:W1:Y:S04]  /*3a290*/  LDS.128 R52, [R0] ;  /* 0x0000000000347984 */ /* 0x000e680000000c00 */
[----:B------:R-:W2:Y:S01]  /*3a2a0*/  LDL.LU R51, [R1] ;  /* 0x0000000001337983 */ /* 0x000ea20000300800 */
[----:B------:R-:W-:Y:S02]  /*3a2b0*/  PRMT R44, R44, 0x5210, R58 ;  /* 0x000052102c2c7816 */ /* 0x000fe4000000003a */
[----:B------:R-:W-:Y:S02]  /*3a2c0*/  PRMT R45, R45, 0x5210, R59 ;  /* 0x000052102d2d7816 */ /* 0x000fe4000000003b */
[----:B------:R-:W-:Y:S02]  /*3a2d0*/  PRMT R46, R46, 0x5210, R60 ;  /* 0x000052102e2e7816 */ /* 0x000fe4000000003c */
[----:B------:R-:W-:Y:S01]  /*3a2e0*/  PRMT R47, R50, 0x5210, R61 ;  /* 0x00005210322f7816 */ /* 0x000fe2000000003d */
[----:B------:R-:W-:Y:S01]  /*3a2f0*/  NOP ;  /* 0x0000000000007918 */ /* 0x000fe20000000000 */
[----:B-1----:R-:W-:Y:S04]  /*3a300*/  STL [R1+0x1750], R55 ;  /* 0x0017503701007387 */ /* 0x002fe80000100800 */
[----:B------:R-:W3:Y:S04]  /*3a310*/  LDL R38, [R1+0xa38] ;  /* 0x000a380001267983 */ /* 0x000ee80000100800 */
[----:B------:R1:W-:Y:S04]  /*3a320*/  STSM.16.M88.4 [R0], R44 ;  /* 0x0000002c00007844 */ /* 0x0003e80000000200 */
[----:B-1----:R-:W4:Y:S04]  /*3a330*/  LDL R47, [R1+0xa34] ;  /* 0x000a3400012f7983 */ /* 0x002f280000100800 */
[----:B------:R-:W4:Y:S04]  /*3a340*/  LDL.LU R55, [R1+0xa2c] ;  /* 0x000a2c0001377983 */ /* 0x000f280000300800 */
[----:B------:R-:W4:Y:S01]  /*3a350*/  LDL.LU R45, [R1+0x4] ;  /* 0x00000400012d7983 */ /* 0x000f220000300800 */
[----:B------:R-:W-:-:S02]  /*3a360*/  IMAD R37, R33, UR4, RZ ;  /* 0x0000000421257c24 */ /* 0x000fc4000f8e02ff */
[C---:B------:R-:W-:Y:S01]  /*3a370*/  IMAD R56, R39.reuse, UR8, RZ ;  /* 0x0000000827387c24 */ /* 0x040fe2000f8e02ff */
[----:B------:R-:W-:Y:S01]  /*3a380*/  ISETP.GE.AND P2, PT, R39, UR12, PT ;  /* 0x0000000c27007c0c */ /* 0x000fe2000bf46270 */
[----:B------:R-:W-:Y:S01]  /*3a390*/  IMAD R32, R43, UR5, RZ ;  /* 0x000000052b207c24 */ /* 0x000fe2000f8e02ff */
[C---:B------:R-:W-:Y:S01]  /*3a3a0*/  IADD3 R3, P3, PT, R37.reuse, UR6, RZ ;  /* 0x0000000625037c10 */ /* 0x040fe2000ff7e0ff */
[----:B------:R-:W1:Y:S03]  /*3a3b0*/  LDCU.64 UR8, c[0x0][0x390] ;  /* 0x00007200ff0877ac */ /* 0x000e660008000a00 */
[----:B------:R-:W-:Y:S01]  /*3a3c0*/  LEA.HI.X.SX32 R57, R37, UR7, 0x1, P3 ;  /* 0x0000000725397c11 */ /* 0x000fe200098f0eff */
[----:B------:R-:W3:Y:S01]  /*3a3d0*/  LDCU.64 UR4, c[0x0][0x398] ;  /* 0x00007300ff0477ac */ /* 0x000ee20008000a00 */
[----:B------:R-:W-:Y:S02]  /*3a3e0*/  ISETP.GE.AND P3, PT, R33, UR14, PT ;  /* 0x0000000e21007c0c */ /* 0x000fe4000bf66270 */
[----:B------:R-:W-:Y:S01]  /*3a3f0*/  IADD3 R2, P4, PT, R56, UR10, RZ ;  /* 0x0000000a38027c10 */ /* 0x000fe2000ff9e0ff */
[----:B------:R-:W0:Y:S01]  /*3a400*/  LDCU.64 UR12, c[0x0][0x390] ;  /* 0x00007200ff0c77ac */ /* 0x000e220008000a00 */
[----:B------:R-:W-:-:S02]  /*3a410*/  ISETP.LT.AND P3, PT, R43, UR27, !P3 ;  /* 0x0000001b2b007c0c */ /* 0x000fc4000df61270 */
[----:B------:R-:W-:Y:S01]  /*3a420*/  LEA.HI.X.SX32 R56, R56, UR11, 0x1, P4 ;  /* 0x0000000b38387c11 */ /* 0x000fe2000a0f0eff */
[----:B------:R-:W4:Y:S01]  /*3a430*/  LDCU.64 UR6, c[0x0][0x398] ;  /* 0x00007300ff0677ac */ /* 0x000f220008000a00 */
[----:B------:R-:W-:Y:S02]  /*3a440*/  SHF.R.S32.HI R33, RZ, 0x1f, R32 ;  /* 0x0000001fff217819 */ /* 0x000fe40000011420 */
[C---:B------:R-:W-:Y:S01]  /*3a450*/  IADD3 R60, P4, PT, R32.reuse, R3, RZ ;  /* 0x00000003203c7210 */ /* 0x040fe20007f9e0ff */
[----:B------:R-:W0:Y:S01]  /*3a460*/  LDCU UR14, c[0x0][0x3b8] ;  /* 0x00007700ff0e77ac */ /* 0x000e220008000800 */
[----:B------:R-:W-:Y:S02]  /*3a470*/  ISETP.LT.AND P2, PT, R43, UR29, !P2 ;  /* 0x0000001d2b007c0c */ /* 0x000fe4000d741270 */
[----:B------:R-:W-:Y:S01]  /*3a480*/  IADD3 R58, P5, PT, R32, R2, RZ ;  /* 0x00000002203a7210 */ /* 0x000fe20007fbe0ff */
[C---:B------:R-:W-:Y:S01]  /*3a490*/  IMAD.X R61, R33.reuse, 0x1, R57, P4 ;  /* 0x00000001213d7824 */ /* 0x040fe200020e0639 */
[----:B------:R-:W0:Y:S03]  /*3a4a0*/  LDCU.64 UR10, c[0x0][0x398] ;  /* 0x00007300ff0a77ac */ /* 0x000e260008000a00 */
[----:B------:R-:W-:Y:S01]  /*3a4b0*/  IMAD.X R59, R33, 0x1, R56, P5 ;  /* 0x00000001213b7824 */ /* 0x000fe200028e0638 */
[C---:B--2---:R-:W-:Y:S01]  /*3a4c0*/  PRMT R40, R51.reuse, 0x7770, RZ ;  /* 0x0000777033287816 */ /* 0x044fe200000000ff */
[----:B------:R-:W-:Y:S01]  /*3a4d0*/  NOP ;  /* 0x0000000000007918 */ /* 0x000fe20000000000 */
[----:B------:R-:W-:-:S03]  /*3a4e0*/  PRMT R35, R51, 0x7771, RZ ;  /* 0x0000777133237816 */ /* 0x000fc600000000ff */
[----:B------:R0:W-:Y:S04]  /*3a4f0*/  @P3 STG.E.U8 desc[UR40][R60.64], R40 ;  /* 0x000000283c003986 */ /* 0x0001e8000c101128 */
[----:B------:R1:W-:Y:S01]  /*3a500*/  @P2 STG.E.U8 desc[UR40][R58.64], R35 ;  /* 0x000000233a002986 */ /* 0x0003e2000c101128 */
[----:B------:R-:W-:Y:S01]  /*3a510*/  ISETP.GE.AND P2, PT, R43, UR15, PT ;  /* 0x0000000f2b007c0c */ /* 0x000fe2000bf46270 */
[----:B0-----:R-:W-:-:S05]  /*3a520*/  IMAD R60, R36, 0x40, R37 ;  /* 0x00000040243c7824 */ /* 0x001fca00078e0225 */
[----:B-1----:R-:W-:Y:S01]  /*3a530*/  IADD3 R58, P3, PT, R60, UR8, RZ ;  /* 0x000000083c3a7c10 */ /* 0x002fe2000ff7e0ff */
[----:B------:R-:W-:-:S03]  /*3a540*/  IMAD R61, R34, 0x20, R60 ;  /* 0x00000020223d7824 */ /* 0x000fc600078e023c */
[----:B------:R-:W-:Y:S01]  /*3a550*/  LEA.HI.X.SX32 R59, R60, UR9, 0x1, P3 ;  /* 0x000000093c3b7c11 */ /* 0x000fe200098f0eff */
[----:B------:R-:W0:Y:S01]  /*3a560*/  LDCU.64 UR8, c[0x0][0x398] ;  /* 0x00007300ff0877ac */ /* 0x000e220008000a00 */
[C---:B------:R-:W-:Y:S02]  /*3a570*/  IADD3 R60, P4, PT, R61.reuse, UR12, RZ ;  /* 0x0000000c3d3c7c10 */ /* 0x040fe4000ff9e0ff */
[----:B------:R-:W-:Y:S02]  /*3a580*/  IADD3 R40, P5, PT, R32, R58, RZ ;  /* 0x0000003a20287210 */ /* 0x000fe40007fbe0ff */
[----:B---3--:R-:W-:Y:S01]  /*3a590*/  ISETP.LT.AND P3, PT, R38, UR4, !P2 ;  /* 0x0000000426007c0c */ /* 0x008fe2000d761270 */
[----:B------:R-:W1:Y:S01]  /*3a5a0*/  LDCU UR4, c[0x0][0x39c] ;  /* 0x00007380ff0477ac */ /* 0x000e620008000800 */
[----:B------:R-:W-:Y:S01]  /*3a5b0*/  LEA.HI.X.SX32 R61, R61, UR13, 0x1, P4 ;  /* 0x0000000d3d3d7c11 */ /* 0x000fe2000a0f0eff */
[----:B------:R-:W-:Y:S01]  /*3a5c0*/  IMAD.X R41, R33, 0x1, R59, P5 ;  /* 0x0000000121297824 */ /* 0x000fe200028e063b */
[----:B------:R-:W-:Y:S01]  /*3a5d0*/  IADD3 R34, P4, PT, R32, R60, RZ ;  /* 0x0000003c20227210 */ /* 0x000fe20007f9e0ff */
[----:B------:R-:W2:Y:S01]  /*3a5e0*/  LDCU.64 UR12, c[0x0][0x398] ;  /* 0x00007300ff0c77ac */ /* 0x000ea20008000a00 */
[----:B------:R-:W-:-:S03]  /*3a5f0*/  PRMT R36, R51, 0x7772, RZ ;  /* 0x0000777233247816 */ /* 0x000fc600000000ff */
[----:B------:R-:W-:Y:S01]  /*3a600*/  IMAD.X R35, R33, 0x1, R61, P4 ;  /* 0x0000000121237824 */ /* 0x000fe200020e063d */
[----:B------:R-:W-:Y:S02]  /*3a610*/  PRMT R33, R51, 0x7773, RZ ;  /* 0x0000777333217816 */ /* 0x000fe400000000ff */
[----:B----4-:R-:W-:Y:S01]  /*3a620*/  ISETP.LT.AND P2, PT, R47, UR6, !P2 ;  /* 0x000000062f007c0c */ /* 0x010fe2000d741270 */
[----:B------:R3:W-:Y:S01]  /*3a630*/  @P3 STG.E.U8 desc[UR40][R40.64], R36 ;  /* 0x0000002428003986 */ /* 0x0007e2000c101128 */
[----:B0-----:R-:W-:Y:S01]  /*3a640*/  ISETP.LT.AND P3, PT, R39, UR8, !P1 ;  /* 0x0000000827007c0c */ /* 0x001fe2000cf61270 */
[----:B------:R-:W0:Y:S01]  /*3a650*/  LDCU UR6, c[0x0][0x39c] ;  /* 0x00007380ff0677ac */ /* 0x000e220008000800 */
[----:B------:R-:W-:Y:S01]  /*3a660*/  ISETP.LT.AND P6, PT, R55, UR10, !P1 ;  /* 0x0000000a37007c0c */ /* 0x000fe2000cfc1270 */
[----:B------:R-:W4:Y:S01]  /*3a670*/  LDCU UR8, c[0x0][0x39c] ;  /* 0x00007380ff0877ac */ /* 0x000f220008000800 */
[----:B------:R-:W0:Y:S01]  /*3a680*/  LDCU UR10, c[0x0][0x398] ;  /* 0x00007300ff0a77ac */ /* 0x000e220008000800 */
[----:B---3--:R-:W-:-:S06]  /*3a690*/  VIADD R36, R32, UR14 ;  /* 0x0000000e20247c36 */ /* 0x008fcc0008000000 */
[----:B------:R3:W-:Y:S01]  /*3a6a0*/  @P2 STG.E.U8 desc[UR40][R34.64], R33 ;  /* 0x0000002122002986 */ /* 0x0007e2000c101128 */
[----:B------:R-:W-:Y:S01]  /*3a6b0*/  VIADD R32, R43, 0x2 ;  /* 0x000000022b207836 */ /* 0x000fe20000000000 */
[----:B------:R-:W0:Y:S01]  /*3a6c0*/  LDCU.64 UR14, c[0x0][0x398] ;  /* 0x00007300ff0e77ac */ /* 0x000e220008000a00 */
[----:B------:R-:W-:Y:S02]  /*3a6d0*/  SHF.R.S32.HI R40, RZ, 0x1f, R36 ;  /* 0x0000001fff287819 */ /* 0x000fe40000011424 */
[----:B------:R-:W-:Y:S02]  /*3a6e0*/  IADD3 R50, P2, PT, R36, R3, RZ ;  /* 0x0000000324327210 */ /* 0x000fe40007f5e0ff */
[----:B-1----:R-:W-:Y:S01]  /*3a6f0*/  ISETP.GE.AND P4, PT, R32, UR4, PT ;  /* 0x0000000420007c0c */ /* 0x002fe2000bf86270 */
[----:B------:R-:W1:Y:S01]  /*3a700*/  LDCU UR4, c[0x0][0x3b8] ;  /* 0x00007700ff0477ac */ /* 0x000e620008000800 */
[----:B---3--:R-:W-:Y:S01]  /*3a710*/  IADD3 R34, P5, PT, R36, R2, RZ ;  /* 0x0000000224227210 */ /* 0x008fe20007fbe0ff */
[----:B------:R-:W-:Y:S01]  /*3a720*/  IMAD.X R51, R40, 0x1, R57, P2 ;  /* 0x0000000128337824 */ /* 0x000fe200010e0639 */
[----:B------:R-:W-:-:S02]  /*3a730*/  PRMT R33, R48, 0x7770, RZ ;  /* 0x0000777030217816 */ /* 0x000fc400000000ff */
[----:B------:R-:W-:Y:S01]  /*3a740*/  PRMT R32, R48, 0x7771, RZ ;  /* 0x0000777130207816 */ /* 0x000fe200000000ff */
[----:B------:R-:W-:Y:S02]  /*3a750*/  IMAD.X R35, R40, 0x1, R56, P5 ;  /* 0x0000000128237824 */ /* 0x000fe400028e0638 */
[----:B------:R-:W-:Y:S04]  /*3a760*/  @P6 STG.E.U8 desc[UR40][R50.64], R33 ;  /* 0x0000002132006986 */ /* 0x000fe8000c101128 */
[----:B------:R3:W-:Y:S01]  /*3a770*/  @P3 STG.E.U8 desc[UR40][R34.64], R32 ;  /* 0x0000002022003986 */ /* 0x0007e2000c101128 */
[----:B--2---:R-:W-:Y:S01]  /*3a780*/  ISETP.LT.AND P2, PT, R38, UR12, !P1 ;  /* 0x0000000c26007c0c */ /* 0x004fe2000cf41270 */
[----:B------:R-:W2:Y:S01]  /*3a790*/  LDCU UR12, c[0x0][0x398] ;  /* 0x00007300ff0c77ac */ /* 0x000ea20008000800 */
[----:B------:R-:W-:-:S02]  /*3a7a0*/  ISETP.LT.AND P1, PT, R47, UR20, !P1 ;  /* 0x000000142f007c0c */ /* 0x000fc4000cf21270 */
[C---:B---3--:R-:W-:Y:S01]  /*3a7b0*/  IADD3 R32, P5, PT, R36.reuse, R58, RZ ;  /* 0x0000003a24207210 */ /* 0x048fe20007fbe0ff */
[----:B------:R-:W-:-:S04]  /*3a7c0*/  VIADD R35, R36, UR22 ;  /* 0x0000001624237c36 */ /* 0x000fc80008000000 */
[----:B------:R-:W-:Y:S01]  /*3a7d0*/  IMAD.X R33, R40, 0x1, R59, P5 ;  /* 0x0000000128217824 */ /* 0x000fe200028e063b */
[----:B------:R-:W-:Y:S02]  /*3a7e0*/  IADD3 R50, P5, PT, R36, R60, RZ ;  /* 0x0000003c24327210 */ /* 0x000fe40007fbe0ff */
[----:B0-----:R-:W-:Y:S01]  /*3a7f0*/  ISETP.LT.AND P3, PT, R55, UR14, !P4 ;  /* 0x0000000e37007c0c */ /* 0x001fe2000e761270 */
[----:B------:R-:W0:Y:S01]  /*3a800*/  LDCU UR14, c[0x0][0x398] ;  /* 0x00007300ff0e77ac */ /* 0x000e220008000800 */
[----:B------:R-:W-:Y:S01]  /*3a810*/  PRMT R41, R48, 0x7772, RZ ;  /* 0x0000777230297816 */ /* 0x000fe200000000ff */
[----:B------:R-:W-:Y:S01]  /*3a820*/  IMAD.X R51, R40, 0x1, R61, P5 ;  /* 0x0000000128337824 */ /* 0x000fe200028e063d */
[----:B------:R-:W-:Y:S02]  /*3a830*/  PRMT R40, R48, 0x7773, RZ ;  /* 0x0000777330287816 */ /* 0x000fe400000000ff */
[----:B------:R-:W-:Y:S02]  /*3a840*/  SHF.R.S32.HI R34, RZ, 0x1f, R35 ;  /* 0x0000001fff227819 */ /* 0x000fe40000011423 */
[----:B------:R-:W-:Y:S01]  /*3a850*/  IADD3 R36, P6, PT, R35, R3, RZ ;  /* 0x0000000323247210 */ /* 0x000fe20007fde0ff */
[----:B------:R3:W-:Y:S01]  /*3a860*/  @P2 STG.E.U8 desc[UR40][R32.64], R41 ;  /* 0x0000002920002986 */ /* 0x0007e2000c101128 */
[----:B------:R-:W-:-:S03]  /*3a870*/  PRMT R48, R45, 0x7770, RZ ;  /* 0x000077702d307816 */ /* 0x000fc600000000ff */
[----:B------:R0:W-:Y:S01]  /*3a880*/  @P1 STG.E.U8 desc[UR40][R50.64], R40 ;  /* 0x0000002832001986 */ /* 0x0001e2000c101128 */
[----:B------:R-:W-:Y:S01]  /*3a890*/  ISETP.LT.AND P1, PT, R39, UR18, !P4 ;  /* 0x0000001227007c0c */ /* 0x000fe2000e721270 */
[----:B------:R-:W-:-:S05]  /*3a8a0*/  IMAD.X R37, R34, 0x1, R57, P6 ;  /* 0x0000000122257824 */ /* 0x000fca00030e0639 */
[----:B------:R1:W-:Y:S04]  /*3a8b0*/  @P3 STG.E.U8 desc[UR40][R36.64], R48 ;  /* 0x0000003024003986 */ /* 0x0003e8000c101128 */
[----:B---3--:R-:W3:Y:S01]  /*3a8c0*/  LDL.LU.64 R32, [R1+0x17a8] ;  /* 0x0017a80001207983 */ /* 0x008ee20000300a00 */
[----:B0-----:R-:W-:Y:S01]  /*3a8d0*/  VIADD R40, R43, 0x3 ;  /* 0x000000032b287836 */ /* 0x001fe20000000000 */
[----:B------:R-:W-:-:S04]  /*3a8e0*/  IADD3 R50, P2, PT, R35, R2, RZ ;  /* 0x0000000223327210 */ /* 0x000fc80007f5e0ff */
[----:B------:R-:W-:Y:S01]  /*3a8f0*/  ISETP.GE.AND P3, PT, R40, UR6, PT ;  /* 0x0000000628007c0c */ /* 0x000fe2000bf66270 */
[----:B------:R-:W-:Y:S01]  /*3a900*/  IMAD.X R51, R34, 0x1, R56, P2 ;  /* 0x0000000122337824 */ /* 0x000fe200010e0638 */
[----:B------:R-:W-:Y:S02]  /*3a910*/  PRMT R40, R45, 0x7771, RZ ;  /* 0x000077712d287816 */ /* 0x000fe400000000ff */
[----:B------:R-:W-:Y:S01]  /*3a920*/  ISETP.LT.AND P5, PT, R38, UR16, !P4 ;  /* 0x0000001026007c0c */ /* 0x000fe2000e7a1270 */
[----:B-1----:R-:W-:Y:S01]  /*3a930*/  VIADD R48, R43, 0x4 ;  /* 0x000000042b307836 */ /* 0x002fe20000000000 */
[----:B------:R-:W-:Y:S01]  /*3a940*/  IADD3 R36, P6, PT, R35, R58, RZ ;  /* 0x0000003a23247210 */ /* 0x000fe20007fde0ff */
[----:B------:R0:W-:Y:S01]  /*3a950*/  @P1 STG.E.U8 desc[UR40][R50.64], R40 ;  /* 0x0000002832001986 */ /* 0x0001e2000c101128 */
[----:B------:R-:W1:Y:S01]  /*3a960*/  LDCU UR6, c[0x0][0x39c] ;  /* 0x00007380ff0677ac */ /* 0x000e620008000800 */
[----:B------:R-:W1:Y:S02]  /*3a970*/  LDCU UR16, c[0x0][0x398] ;  /* 0x00007300ff1077ac */ /* 0x000e640008000800 */
[----:B0-----:R-:W3:Y:S04]  /*3a980*/  LDL.LU.64 R50, [R1+0x17a0] ;  /* 0x0017a00001327983 */ /* 0x001ee80000300a00 */
[----:B------:R-:W3:Y:S01]  /*3a990*/  LDL.LU R46, [R1+0x8] ;  /* 0x00000800012e7983 */ /* 0x000ee20000300800 */
[----:B----4-:R-:W-:Y:S01]  /*3a9a0*/  ISETP.GE.AND P2, PT, R48, UR8, PT ;  /* 0x0000000830007c0c */ /* 0x010fe2000bf46270 */
[----:B------:R-:W-:Y:S01]  /*3a9b0*/  IMAD.X R37, R34, 0x1, R59, P6 ;  /* 0x0000000122257824 */ /* 0x000fe200030e063b */
[----:B------:R-:W-:Y:S01]  /*3a9c0*/  PRMT R48, R45, 0x7772, RZ ;  /* 0x000077722d307816 */ /* 0x000fe200000000ff */
[----:B------:R-:W0:Y:S01]  /*3a9d0*/  LDCU UR8, c[0x0][0x398] ;  /* 0x00007300ff0877ac */ /* 0x000e220008000800 */
[----:B------:R-:W-:-:S03]  /*3a9e0*/  ISETP.LT.AND P4, PT, R47, UR24, !P4 ;  /* 0x000000182f007c0c */ /* 0x000fc6000e781270 */
[----:B------:R4:W-:Y:S01]  /*3a9f0*/  @P5 STG.E.U8 desc[UR40][R36.64], R48 ;  /* 0x0000003024005986 */ /* 0x0009e2000c101128 */
[----:B------:R-:W-:Y:S02]  /*3aa00*/  ISETP.LT.AND P1, PT, R55, UR26, !P3 ;  /* 0x0000001a37007c0c */ /* 0x000fe4000df21270 */
[C---:B----4-:R-:W-:Y:S01]  /*3aa10*/  IADD3 R36, P5, PT, R35.reuse, R60, RZ ;  /* 0x0000003c23247210 */ /* 0x050fe20007fbe0ff */
[----:B------:R-:W-:Y:S01]  /*3aa20*/  VIADD R48, R35, UR4 ;  /* 0x0000000423307c36 */ /* 0x000fe20008000000 */
[----:B------:R-:W4:Y:S03]  /*3aa30*/  LDCU UR4, c[0x0][0x3b8] ;  /* 0x00007700ff0477ac */ /* 0x000f260008000800 */
[----:B------:R-:W-:Y:S01]  /*3aa40*/  IMAD.X R37, R34, 0x1, R61, P5 ;  /* 0x0000000122257824 */ /* 0x000fe200028e063d */
[----:B------:R-:W-:Y:S02]  /*3aa50*/  PRMT R34, R45, 0x7773, RZ ;  /* 0x000077732d227816 */ /* 0x000fe400000000ff */
[----:B------:R-:W-:-:S02]  /*3aa60*/  SHF.R.S32.HI R35, RZ, 0x1f, R48 ;  /* 0x0000001fff237819 */ /* 0x000fc40000011430 */
[----:B------:R-:W-:Y:S01]  /*3aa70*/  IADD3 R40, P6, PT, R48, R3, RZ ;  /* 0x0000000330287210 */ /* 0x000fe20007fde0ff */
[----:B------:R0:W-:Y:S01]  /*3aa80*/  @P4 STG.E.U8 desc[UR40][R36.64], R34 ;  /* 0x0000002224004986 */ /* 0x0001e2000c101128 */
[----:B------:R-:W-:-:S03]  /*3aa90*/  ISETP.LT.AND P5, PT, R39, UR28, !P3 ;  /* 0x0000001c27007c0c */ /* 0x000fc6000dfa1270 */
[----:B------:R-:W-:Y:S01]  /*3aaa0*/  IMAD.X R41, R35, 0x1, R57, P6 ;  /* 0x0000000123297824 */ /* 0x000fe200030e0639 */
[----:B------:R-:W-:Y:S02]  /*3aab0*/  IADD3 R44, P6, PT, R48, R2, RZ ;  /* 0x00000002302c7210 */ /* 0x000fe40007fde0ff */
[----:B0-----:R-:W-:Y:S01]  /*3aac0*/  PRMT R36, R49, 0x7770, RZ ;  /* 0x0000777031247816 */ /* 0x001fe200000000ff */
[----:B------:R-:W-:Y:S01]  /*3aad0*/  VIADD R34, R43, 0x5 ;  /* 0x000000052b227836 */ /* 0x000fe20000000000 */
[----:B------:R-:W-:Y:S01]  /*3aae0*/  ISETP.LT.AND P4, PT, R38, UR8, !P3 ;  /* 0x0000000826007c0c */ /* 0x000fe2000df81270 */
[----:B------:R-:W-:Y:S02]  /*3aaf0*/  IMAD.X R45, R35, 0x1, R56, P6 ;  /* 0x00000001232d7824 */ /* 0x000fe400030e0638 */
[----:B------:R0:W-:Y:S01]  /*3ab00*/  @P1 STG.E.U8 desc[UR40][R40.64], R36 ;  /* 0x0000002428001986 */ /* 0x0001e2000c101128 */
[----:B-1----:R-:W-:Y:S01]  /*3ab10*/  ISETP.GE.AND P1, PT, R34, UR6, PT ;  /* 0x0000000622007c0c */ /* 0x002fe2000bf26270 */
[----:B------:R-:W1:Y:S01]  /*3ab20*/  LDCU UR6, c[0x0][0x398] ;  /* 0x00007300ff0677ac */ /* 0x000e620008000800 */
[----:B------:R-:W-:Y:S01]  /*3ab30*/  ISETP.LT.AND P3, PT, R47, UR10, !P3 ;  /* 0x0000000a2f007c0c */ /* 0x000fe2000df61270 */
[----:B------:R-:W1:Y:S01]  /*3ab40*/  LDCU UR8, c[0x0][0x398] ;  /* 0x00007300ff0877ac */ /* 0x000e620008000800 */
[----:B0-----:R-:W-:Y:S01]  /*3ab50*/  PRMT R40, R49, 0x7771, RZ ;  /* 0x0000777131287816 */ /* 0x001fe200000000ff */
[----:B------:R-:W0:Y:S01]  /*3ab60*/  LDCU UR10, c[0x0][0x398] ;  /* 0x00007300ff0a77ac */ /* 0x000e220008000800 */
[----:B------:R-:W-:-:S03]  /*3ab70*/  IADD3 R36, P6, PT, R48, R58, RZ ;  /* 0x0000003a30247210 */ /* 0x000fc60007fde0ff */
[----:B------:R1:W-:Y:S01]  /*3ab80*/  @P5 STG.E.U8 desc[UR40][R44.64], R40 ;  /* 0x000000282c005986 */ /* 0x0003e2000c101128 */
[----:B------:R-:W-:Y:S01]  /*3ab90*/  PRMT R34, R49, 0x7772, RZ ;  /* 0x0000777231227816 */ /* 0x000fe200000000ff */
[----:B------:R-:W-:Y:S01]  /*3aba0*/  IMAD.X R37, R35, 0x1, R59, P6 ;  /* 0x0000000123257824 */ /* 0x000fe200030e063b */
[----:B------:R-:W-:Y:S02]  /*3abb0*/  PRMT R49, R49, 0x7773, RZ ;  /* 0x0000777331317816 */ /* 0x000fe400000000ff */
[C---:B-1----:R-:W-:Y:S02]  /*3abc0*/  IADD3 R40, P5, PT, R48.reuse, R60, RZ ;  /* 0x0000003c30287210 */ /* 0x042fe40007fbe0ff */
[----:B------:R4:W-:Y:S03]  /*3abd0*/  @P4 STG.E.U8 desc[UR40][R36.64], R34 ;  /* 0x0000002224004986 */ /* 0x0009e6000c101128 */
[----:B------:R-:W-:Y:S01]  /*3abe0*/  IMAD.X R41, R35, 0x1, R61, P5 ;  /* 0x0000000123297824 */ /* 0x000fe200028e063d */
[----:B--2---:R-:W-:Y:S01]  /*3abf0*/  ISETP.LT.AND P4, PT, R55, UR12, !P2 ;  /* 0x0000000c37007c0c */ /* 0x004fe2000d781270 */
[----:B------:R-:W1:Y:S03]  /*3ac00*/  LDCU UR12, c[0x0][0x398] ;  /* 0x00007300ff0c77ac */ /* 0x000e660008000800 */
[----:B------:R2:W-:Y:S01]  /*3ac10*/  @P3 STG.E.U8 desc[UR40][R40.64], R49 ;  /* 0x0000003128003986 */ /* 0x0005e2000c101128 */
[----:B----4-:R-:W-:Y:S01]  /*3ac20*/  VIADD R34, R48, UR4 ;  /* 0x0000000430227c36 */ /* 0x010fe20008000000 */
[----:B------:R-:W-:Y:S01]  /*3ac30*/  ISETP.LT.AND P3, PT, R39, UR6, !P2 ;  /* 0x0000000627007c0c */ /* 0x000fe2000d761270 */
[----:B------:R-:W4:Y:S03]  /*3ac40*/  LDCU UR4, c[0x0][0x3b8] ;  /* 0x00007700ff0477ac */ /* 0x000f260008000800 */
[----:B------:R-:W-:Y:S01]  /*3ac50*/  SHF.R.S32.HI R36, RZ, 0x1f, R34 ;  /* 0x0000001fff247819 */ /* 0x000fe20000011422 */
[----:B------:R-:W1:Y:S01]  /*3ac60*/  LDCU UR6, c[0x0][0x39c] ;  /* 0x00007380ff0677ac */ /* 0x000e620008000800 */
[----:B------:R-:W-:-:S02]  /*3ac70*/  IADD3 R48, P5, PT, R34, R3, RZ ;  /* 0x0000000322307210 */ /* 0x000fc40007fbe0ff */
[----:B--2---:R-:W-:-:S03]  /*3ac80*/  IADD3 R40, P6, PT, R34, R2, RZ ;  /* 0x0000000222287210 */ /* 0x004fc60007fde0ff */
[C---:B------:R-:W-:Y:S02]  /*3ac90*/  IMAD.X R49, R36.reuse, 0x1, R57, P5 ;  /* 0x0000000124317824 */ /* 0x040fe400028e0639 */
[----:B------:R-:W-:Y:S01]  /*3aca0*/  IMAD.X R41, R36, 0x1, R56, P6 ;  /* 0x0000000124297824 */ /* 0x000fe200030e0638 */
[----:B------:R-:W-:Y:S01]  /*3acb0*/  ISETP.LT.AND P5, PT, R38, UR8, !P2 ;  /* 0x0000000826007c0c */ /* 0x000fe2000d7a1270 */
[----:B------:R-:W2:Y:S01]  /*3acc0*/  LDCU UR8, c[0x0][0x39c] ;  /* 0x00007380ff0877ac */ /* 0x000ea20008000800 */
[----:B0-----:R-:W-:Y:S01]  /*3acd0*/  ISETP.LT.AND P2, PT, R47, UR10, !P2 ;  /* 0x0000000a2f007c0c */ /* 0x001fe2000d741270 */
[----:B------:R-:W0:Y:S01]  /*3ace0*/  LDCU UR10, c[0x0][0x398] ;  /* 0x00007300ff0a77ac */ /* 0x000e220008000800 */
[C---:B---3--:R-:W-:Y:S02]  /*3acf0*/  PRMT R35, R46.reuse, 0x7770, RZ ;  /* 0x000077702e237816 */ /* 0x048fe400000000ff */
[----:B------:R-:W-:-:S03]  /*3ad00*/  PRMT R37, R46, 0x7771, RZ ;  /* 0x000077712e257816 */ /* 0x000fc600000000ff */
[----:B------:R3:W-:Y:S04]  /*3ad10*/  @P4 STG.E.U8 desc[UR40][R48.64], R35 ;  /* 0x0000002330004986 */ /* 0x0007e8000c101128 */
[----:B------:R-:W-:Y:S01]  /*3ad20*/  @P3 STG.E.U8 desc[UR40][R40.64], R37 ;  /* 0x0000002528003986 */ /* 0x000fe2000c101128 */
[C---:B------:R-:W-:Y:S02]  /*3ad30*/  IADD3 R44, P3, PT, R34.reuse, R60, RZ ;  /* 0x0000003c222c7210 */ /* 0x040fe40007f7e0ff */
[----:B---3--:R-:W-:-:S03]  /*3ad40*/  IADD3 R48, P4, PT, R34, R58, RZ ;  /* 0x0000003a22307210 */ /* 0x008fc60007f9e0ff */
[----:B------:R-:W-:Y:S01]  /*3ad50*/  IMAD.X R45, R36, 0x1, R61, P3 ;  /* 0x00000001242d7824 */ /* 0x000fe200018e063d */
[----:B------:R-:W-:Y:S01]  /*3ad60*/  PRMT R35, R46, 0x7772, RZ ;  /* 0x000077722e237816 */ /* 0x000fe200000000ff */
[----:B------:R-:W-:Y:S01]  /*3ad70*/  IMAD.X R49, R36, 0x1, R59, P4 ;  /* 0x0000000124317824 */ /* 0x000fe200020e063b */
[----:B------:R-:W-:Y:S02]  /*3ad80*/  PRMT R36, R46, 0x7773, RZ ;  /* 0x000077732e247816 */ /* 0x000fe400000000ff */
[----:B------:R-:W3:Y:S04]  /*3ad90*/  LDL.LU R46, [R1+0xc] ;  /* 0x00000c00012e7983 */ /* 0x000ee80000300800 */
[----:B------:R4:W-:Y:S01]  /*3ada0*/  @P5 STG.E.U8 desc[UR40][R48.64], R35 ;  /* 0x0000002330005986 */ /* 0x0009e2000c101128 */
[----:B-1----:R-:W-:Y:S01]  /*3adb0*/  ISETP.LT.AND P5, PT, R55, UR12, !P1 ;  /* 0x0000000c37007c0c */ /* 0x002fe2000cfa1270 */
[----:B------:R-:W1:Y:S01]  /*3adc0*/  LDCU UR12, c[0x0][0x398] ;  /* 0x00007300ff0c77ac */ /* 0x000e620008000800 */
[----:B----4-:R-:W-:-:S02]  /*3add0*/  VIADD R48, R34, UR4 ;  /* 0x0000000422307c36 */ /* 0x010fc40008000000 */
[----:B------:R-:W-:Y:S01]  /*3ade0*/  VIADD R49, R43, 0x6 ;  /* 0x000000062b317836 */ /* 0x000fe20000000000 */
[----:B------:R4:W-:Y:S01]  /*3adf0*/  @P2 STG.E.U8 desc[UR40][R44.64], R36 ;  /* 0x000000242c002986 */ /* 0x0009e2000c101128 */
[----:B------:R-:W-:Y:S01]  /*3ae00*/  ISETP.LT.AND P3, PT, R39, UR14, !P1 ;  /* 0x0000000e27007c0c */ /* 0x000fe2000cf61270 */
[----:B------:R-:W0:Y:S01]  /*3ae10*/  LDCU UR4, c[0x0][0x3b8] ;  /* 0x00007700ff0477ac */ /* 0x000e220008000800 */
[----:B------:R-:W-:Y:S02]  /*3ae20*/  SHF.R.S32.HI R40, RZ, 0x1f, R48 ;  /* 0x0000001fff287819 */ /* 0x000fe40000011430 */
[----:B------:R-:W-:Y:S01]  /*3ae30*/  IADD3 R34, P6, PT, R48, R3, RZ ;  /* 0x0000000330227210 */ /* 0x000fe20007fde0ff */
[----:B------:R-:W0:Y:S01]  /*3ae40*/  LDCU UR14, c[0x0][0x398] ;  /* 0x00007300ff0e77ac */ /* 0x000e220008000800 */
[----:B------:R-:W-:Y:S02]  /*3ae50*/  ISETP.GE.AND P4, PT, R49, UR6, PT ;  /* 0x0000000631007c0c */ /* 0x000fe4000bf86270 */
[----:B------:R-:W-:Y:S01]  /*3ae60*/  PRMT R49, R50, 0x7770, RZ ;  /* 0x0000777032317816 */ /* 0x000fe200000000ff */
[----:B------:R-:W-:Y:S01]  /*3ae70*/  IMAD.X R35, R40, 0x1, R57, P6 ;  /* 0x0000000128237824 */ /* 0x000fe200030e0639 */
[----:B------:R-:W-:Y:S01]  /*3ae80*/  PRMT R37, R50, 0x7771, RZ ;  /* 0x0000777132257816 */ /* 0x000fe200000000ff */
[----:B------:R-:W0:Y:S03]  /*3ae90*/  LDCU UR6, c[0x0][0x39c] ;  /* 0x00007380ff0677ac */ /* 0x000e260008000800 */
[----:B------:R1:W-:Y:S01]  /*3aea0*/  @P5 STG.E.U8 desc[UR40][R34.64], R49 ;  /* 0x0000003122005986 */ /* 0x0003e2000c101128 */
[----:B------:R-:W-:Y:S01]  /*3aeb0*/  ISETP.LT.AND P5, PT, R38, UR16, !P1 ;  /* 0x0000001026007c0c */ /* 0x000fe2000cfa1270 */
[----:B------:R-:W0:Y:S01]  /*3aec0*/  LDCU UR16, c[0x0][0x398] ;  /* 0x00007300ff1077ac */ /* 0x000e220008000800 */
[----:B----4-:R-:W-:-:S02]  /*3aed0*/  IADD3 R44, P6, PT, R48, R58, RZ ;  /* 0x0000003a302c7210 */ /* 0x010fc40007fde0ff */
[----:B------:R-:W-:Y:S02]  /*3aee0*/  PRMT R36, R50, 0x7772, RZ ;  /* 0x0000777232247816 */ /* 0x000fe400000000ff */
[----:B-1----:R-:W-:Y:S01]  /*3aef0*/  IADD3 R34, P2, PT, R48, R2, RZ ;  /* 0x0000000230227210 */ /* 0x002fe20007f5e0ff */
[----:B------:R-:W-:-:S04]  /*3af00*/  IMAD.X R45, R40, 0x1, R59, P6 ;  /* 0x00000001282d7824 */ /* 0x000fc800030e063b */
[----:B------:R-:W-:-:S05]  /*3af10*/  IMAD.X R35, R40, 0x1, R56, P2 ;  /* 0x0000000128237824 */ /* 0x000fca00010e0638 */
[----:B------:R1:W-:Y:S04]  /*3af20*/  @P3 STG.E.U8 desc[UR40][R34.64], R37 ;  /* 0x0000002522003986 */ /* 0x0003e8000c101128 */
[----:B------:R4:W-:Y:S04]  /*3af30*/  @P5 STG.E.U8 desc[UR40][R44.64], R36 ;  /* 0x000000242c005986 */ /* 0x0009e8000c101128 */
[----:B-1----:R-:W3:Y:S04]  /*3af40*/  LDL.LU.64 R34, [R1+0x1798] ;  /* 0x0017980001227983 */ /* 0x002ee80000300a00 */
[----:B----4-:R-:W4:Y:S01]  /*3af50*/  LDL.LU.64 R44, [R1+0x1790] ;  /* 0x00179000012c7983 */ /* 0x010f220000300a00 */
[----:B------:R-:W-:-:S05]  /*3af60*/  VIADD R49, R43, 0x7 ;  /* 0x000000072b317836 */ /* 0x000fca0000000000 */
[----:B--2---:R-:W-:Y:S01]  /*3af70*/  ISETP.GE.AND P2, PT, R49, UR8, PT ;  /* 0x0000000831007c0c */ /* 0x004fe2000bf46270 */
[----:B------:R-:W-:Y:S01]  /*3af80*/  VIADD R49, R43, 0x8 ;  /* 0x000000082b317836 */ /* 0x000fe20000000000 */
[C---:B------:R-:W-:Y:S01]  /*3af90*/  IADD3 R36, P5, PT, R48.reuse, R60, RZ ;  /* 0x0000003c30247210 */ /* 0x040fe20007fbe0ff */
[----:B------:R-:W1:Y:S03]  /*3afa0*/  LDCU UR8, c[0x0][0x398] ;  /* 0x00007300ff0877ac */ /* 0x000e660008000800 */
[----:B0-----:R-:W-:Y:S01]  /*3afb0*/  ISETP.GE.AND P3, PT, R49, UR6, PT ;  /* 0x0000000631007c0c */ /* 0x001fe2000bf66270 */
[----:B------:R-:W0:Y:S01]  /*3afc0*/  LDCU UR6, c[0x0][0x398] ;  /* 0x00007300ff0677ac */ /* 0x000e220008000800 */
[----:B------:R-:W-:Y:S01]  /*3afd0*/  VIADD R49, R48, UR4 ;  /* 0x0000000430317c36 */ /* 0x000fe20008000000 */
[----:B------:R-:W-:Y:S02]  /*3afe0*/  ISETP.LT.AND P1, PT, R47, UR10, !P1 ;  /* 0x0000000a2f007c0c */ /* 0x000fe4000cf21270 */
[----:B------:R-:W-:Y:S01]  /*3aff0*/  ISETP.LT.AND P6, PT, R55, UR12, !P4 ;  /* 0x0000000c37007c0c */ /* 0x000fe2000e7c1270 */
[----:B------:R-:W-:Y:S01]  /*3b000*/  IMAD.X R37, R40, 0x1, R61, P5 ;  /* 0x0000000128257824 */ /* 0x000fe200028e063d */
[----:B------:R-:W-:Y:S01]  /*3b010*/  SHF.R.S32.HI R48, RZ, 0x1f, R49 ;  /* 0x0000001fff307819 */ /* 0x000fe20000011431 */
[----:B------:R2:W-:Y:S01]  /*3b020*/  STL.64 [R1+0x1788], R6 ;  /* 0x0017880601007387 */ /* 0x0005e20000100a00 */
[----:B------:R-:W-:Y:S01]  /*3b030*/  IADD3 R40, P5, PT, R49, R3, RZ ;  /* 0x0000000331287210 */ /* 0x000fe20007fbe0ff */
[----:B------:R-:W1:Y:S01]  /*3b040*/  LDCU UR10, c[0x0][0x398] ;  /* 0x00007300ff0a77ac */ /* 0x000e620008000800 */
[----:B------:R-:W-:-:S03]  /*3b050*/  PRMT R50, R50, 0x7773, RZ ;  /* 0x0000777332327816 */ /* 0x000fc600000000ff */
[----:B------:R-:W-:Y:S01]  /*3b060*/  IMAD.X R41, R48, 0x1, R57, P5 ;  /* 0x0000000130297824 */ /* 0x000fe200028e0639 */
[----:B------:R-:W3:Y:S01]  /*3b070*/  LDCU UR4, c[0x0][0x3b8] ;  /* 0x00007700ff0477ac */ /* 0x000ee20008000800 */
[----:B------:R-:W3:Y:S01]  /*3b080*/  LDCU UR12, c[0x0][0x398] ;  /* 0x00007300ff0c77ac */ /* 0x000ee20008000800 */
[----:B--2---:R-:W-:Y:S02]  /*3b090*/  IMAD.MOV.U32 R6, RZ, RZ, R36 ;  /* 0x000000ffff067224 */ /* 0x004fe400078e0024 */
[----:B------:R-:W-:Y:S01]  /*3b0a0*/  IMAD.MOV.U32 R7, RZ, RZ, R37 ;  /* 0x000000ffff077224 */ /* 0x000fe200078e0025 */
[----:B------:R2:W-:Y:S01]  /*3b0b0*/  STL.64 [R1+0x1780], R52 ;  /* 0x0017803401007387 */ /* 0x0005e20000100a00 */
[----:B0-----:R-:W-:Y:S01]  /*3b0c0*/  ISETP.LT.AND P5, PT, R39, UR6, !P4 ;  /* 0x0000000627007c0c */ /* 0x001fe2000e7a1270 */
[----:B------:R-:W0:Y:S02]  /*3b0d0*/  LDCU UR6, c[0x0][0x398] ;  /* 0x00007300ff0677ac */ /* 0x000e240008000800 */
[----:B------:R0:W-:Y:S01]  /*3b0e0*/  @P1 STG.E.U8 desc[UR40][R6.64], R50 ;  /* 0x0000003206001986 */ /* 0x0001e2000c101128 */
[----:B-1----:R-:W-:Y:S01]  /*3b0f0*/  ISETP.LT.AND P1, PT, R38, UR8, !P4 ;  /* 0x0000000826007c0c */ /* 0x002fe2000e721270 */
[----:B------:R-:W1:Y:S01]  /*3b100*/  LDCU UR8, c[0x0][0x398] ;  /* 0x00007300ff0877ac */ /* 0x000e620008000800 */
[----:B------:R-:W-:Y:S01]  /*3b110*/  ISETP.LT.AND P4, PT, R47, UR10, !P4 ;  /* 0x0000000a2f007c0c */ /* 0x000fe2000e781270 */
[----:B------:R-:W0:Y:S01]  /*3b120*/  LDCU UR10, c[0x0][0x398] ;  /* 0x00007300ff0a77ac */ /* 0x000e220008000800 */
[----:B---3--:R-:W-:-:S05]  /*3b130*/  PRMT R36, R46, 0x7770, RZ ;  /* 0x000077702e247816 */ /* 0x008fca00000000ff */
[----:B------:R3:W-:Y:S01]  /*3b140*/  @P6 STG.E.U8 desc[UR40][R40.64], R36 ;  /* 0x0000002428006986 */ /* 0x0007e2000c101128 */
[----:B--2---:R-:W-:Y:S02]  /*3b150*/  IADD3 R52, P6, PT, R49, R2, RZ ;  /* 0x0000000231347210 */ /* 0x004fe40007fde0ff */
[----:B0-----:R-:W-:-:S03]  /*3b160*/  PRMT R50, R46, 0x7771, RZ ;  /* 0x000077712e327816 */ /* 0x001fc600000000ff */
[----:B------:R-:W-:Y:S01]  /*3b170*/  IMAD.X R53, R48, 0x1, R56, P6 ;  /* 0x0000000130357824 */ /* 0x000fe200030e0638 */
[----:B------:R-:W-:Y:S02]  /*3b180*/  IADD3 R6, P6, PT, R49, R58, RZ ;  /* 0x0000003a31067210 */ /* 0x000fe40007fde0ff */
[----:B---3--:R-:W-:-:S03]  /*3b190*/  PRMT R36, R46, 0x7772, RZ ;  /* 0x000077722e247816 */ /* 0x008fc600000000ff */
[----:B------:R-:W-:Y:S01]  /*3b1a0*/  IMAD.X R7, R48, 0x1, R59, P6 ;  /* 0x0000000130077824 */ /* 0x000fe200030e063b */
[----:B------:R0:W-:Y:S04]  /*3b1b0*/  @P5 STG.E.U8 desc[UR40][R52.64], R50 ;  /* 0x0000003234005986 */ /* 0x0001e8000c101128 */
[----:B------:R2:W-:Y:S01]  /*3b1c0*/  @P1 STG.E.U8 desc[UR40][R6.64], R36 ;  /* 0x0000002406001986 */ /* 0x0005e2000c101128 */
[----:B------:R-:W-:Y:S01]  /*3b1d0*/  ISETP.LT.AND P1, PT, R55, UR12, !P2 ;  /* 0x0000000c37007c0c */ /* 0x000fe2000d721270 */
[----:B------:R-:W3:Y:S01]  /*3b1e0*/  LDCU UR12, c[0x0][0x398] ;  /* 0x00007300ff0c77ac */ /* 0x000ee20008000800 */
[C---:B0-----:R-:W-:Y:S01]  /*3b1f0*/  IADD3 R52, P5, PT, R49.reuse, R60, RZ ;  /* 0x0000003c31347210 */ /* 0x041fe20007fbe0ff */
[----:B------:R-:W-:Y:S01]  /*3b200*/  VIADD R49, R49, UR4 ;  /* 0x0000000431317c36 */ /* 0x000fe20008000000 */
[----:B------:R-:W-:Y:S01]  /*3b210*/  PRMT R40, R46, 0x7773, RZ ;  /* 0x000077732e287816 */ /* 0x000fe200000000ff */
[----:B------:R-:W0:Y:S01]  /*3b220*/  LDCU UR4, c[0x0][0x3b8] ;  /* 0x00007700ff0477ac */ /* 0x000e220008000800 */
[----:B------:R-:W-:Y:S01]  /*3b230*/  PRMT R50, R51, 0x7772, RZ ;  /* 0x0000777233327816 */ /* 0x000fe200000000ff */
[----:B------:R-:W-:Y:S01]  /*3b240*/  IMAD.X R53, R48, 0x1, R61, P5 ;  /* 0x0000000130357824 */ /* 0x000fe200028e063d */
[----:B------:R-:W-:Y:S01]  /*3b250*/  SHF.R.S32.HI R41, RZ, 0x1f, R49 ;  /* 0x0000001fff297819 */ /* 0x000fe20000011431 */
[----:B--2---:R-:W2:Y:S01]  /*3b260*/  LDL.LU.64 R6, [R1+0x1788] ;  /* 0x0017880001067983 */ /* 0x004ea20000300a00 */
[----:B------:R-:W-:-:S02]  /*3b270*/  IADD3 R36, P5, PT, R49, R3, RZ ;  /* 0x0000000331247210 */ /* 0x000fc40007fbe0ff */
[----:B------:R-:W-:Y:S01]  /*3b280*/  PRMT R48, R51, 0x7770, RZ ;  /* 0x0000777033307816 */ /* 0x000fe200000000ff */
[----:B------:R0:W-:Y:S01]  /*3b290*/  @P4 STG.E.U8 desc[UR40][R52.64], R40 ;  /* 0x0000002834004986 */ /* 0x0001e2000c101128 */
[----:B------:R-:W-:Y:S01]  /*3b2a0*/  ISETP.LT.AND P4, PT, R39, UR6, !P2 ;  /* 0x0000000627007c0c */ /* 0x000fe2000d781270 */
[----:B------:R-:W-:Y:S01]  /*3b2b0*/  IMAD.X R37, R41, 0x1, R57, P5 ;  /* 0x0000000129257824 */ /* 0x000fe200028e0639 */
[----:B-1----:R-:W-:Y:S01]  /*3b2c0*/  ISETP.LT.AND P5, PT, R38, UR8, !P2 ;  /* 0x0000000826007c0c */ /* 0x002fe2000d7a1270 */
[----:B------:R-:W1:Y:S03]  /*3b2d0*/  LDCU UR6, c[0x0][0x39c] ;  /* 0x00007380ff0677ac */ /* 0x000e660008000800 */
[----:B------:R1:W-:Y:S01]  /*3b2e0*/  @P1 STG.E.U8 desc[UR40][R36.64], R48 ;  /* 0x0000003024001986 */ /* 0x0003e2000c101128 */
[----:B------:R-:W3:Y:S01]  /*3b2f0*/  LDCU UR8, c[0x0][0x39c] ;  /* 0x00007380ff0877ac */ /* 0x000ee20008000800 */
[----:B0-----:R-:W-:-:S02]  /*3b300*/  IADD3 R52, P6, PT, R49, R2, RZ ;  /* 0x0000000231347210 */ /* 0x001fc40007fde0ff */
[----:B-1----:R-:W-:-:S03]  /*3b310*/  IADD3 R36, P1, PT, R49, R58, RZ ;  /* 0x0000003a31247210 */ /* 0x002fc60007f3e0ff */
[----:B------:R-:W-:Y:S01]  /*3b320*/  IMAD.X R53, R41, 0x1, R56, P6 ;  /* 0x0000000129357824 */ /* 0x000fe200030e0638 */
[----:B------:R-:W-:Y:S01]  /*3b330*/  PRMT R48, R51, 0x7771, RZ ;  /* 0x0000777133307816 */ /* 0x000fe200000000ff */
[----:B------:R-:W-:-:S04]  /*3b340*/  IMAD.X R37, R41, 0x1, R59, P1 ;  /* 0x0000000129257824 */ /* 0x000fc800008e063b */
[----:B------:R0:W-:Y:S01]  /*3b350*/  @P4 STG.E.U8 desc[UR40][R52.64], R48 ;  /* 0x0000003034004986 */ /* 0x0001e2000c101128 */
[----:B------:R-:W-:Y:S01]  /*3b360*/  ISETP.LT.AND P1, PT, R47, UR10, !P2 ;  /* 0x0000000a2f007c0c */ /* 0x000fe2000d721270 */
[----:B------:R-:W-:Y:S01]  /*3b370*/  VIADD R40, R43, 0x9 ;  /* 0x000000092b287836 */ /* 0x000fe20000000000 */
[----:B------:R-:W1:Y:S01]  /*3b380*/  LDCU UR10, c[0x0][0x398] ;  /* 0x00007300ff0a77ac */ /* 0x000e620008000800 */
[----:B------:R0:W-:Y:S01]  /*3b390*/  @P5 STG.E.U8 desc[UR40][R36.64], R50 ;  /* 0x0000003224005986 */ /* 0x0001e2000c101128 */
[----:B---3--:R-:W-:Y:S02]  /*3b3a0*/  ISETP.LT.AND P5, PT, R55, UR12, !P3 ;  /* 0x0000000c37007c0c */ /* 0x008fe4000dfa1270 */
[C---:B----4-:R-:W-:Y:S01]  /*3b3b0*/  PRMT R46, R44.reuse, 0x7771, RZ ;  /* 0x000077712c2e7816 */ /* 0x050fe200000000ff */
[----:B------:R-:W3:Y:S01]  /*3b3c0*/  LDCU UR12, c[0x0][0x398] ;  /* 0x00007300ff0c77ac */ /* 0x000ee20008000800 */
[C---:B0-----:R-:W-:Y:S01]  /*3b3d0*/  VIADD R48, R49.reuse, UR4 ;  /* 0x0000000431307c36 */ /* 0x041fe20008000000 */
[----:B------:R-:W-:Y:S01]  /*3b3e0*/  PRMT R42, R44, 0x7772, RZ ;  /* 0x000077722c2a7816 */ /* 0x000fe200000000ff */
[----:B------:R-:W4:Y:S01]  /*3b3f0*/  LDL.LU.64 R52, [R1+0x1780] ;  /* 0x0017800001347983 */ /* 0x000f220000300a00 */
[----:B------:R-:W0:Y:S01]  /*3b400*/  LDCU UR4, c[0x0][0x3b8] ;  /* 0x00007700ff0477ac */ /* 0x000e220008000800 */
[----:B------:R-:W-:-:S02]  /*3b410*/  IADD3 R36, P2, PT, R49, R60, RZ ;  /* 0x0000003c31247210 */ /* 0x000fc40007f5e0ff */
[----:B------:R-:W-:Y:S02]  /*3b420*/  SHF.R.S32.HI R49, RZ, 0x1f, R48 ;  /* 0x0000001fff317819 */ /* 0x000fe40000011430 */
[----:B------:R-:W-:Y:S01]  /*3b430*/  IADD3 R50, P4, PT, R48, R3, RZ ;  /* 0x0000000330327210 */ /* 0x000fe20007f9e0ff */
[----:B------:R-:W-:Y:S01]  /*3b440*/  IMAD.X R37, R41, 0x1, R61, P2 ;  /* 0x0000000129257824 */ /* 0x000fe200010e063d */
[----:B------:R-:W-:Y:S01]  /*3b450*/  ISETP.GE.AND P2, PT, R40, UR6, PT ;  /* 0x0000000628007c0c */ /* 0x000fe2000bf46270 */
[----:B------:R-:W0:Y:S01]  /*3b460*/  LDCU UR6, c[0x0][0x398] ;  /* 0x00007300ff0677ac */ /* 0x000e220008000800 */
[----:B------:R-:W-:Y:S01]  /*3b470*/  PRMT R41, R51, 0x7773, RZ ;  /* 0x0000777333297816 */ /* 0x000fe200000000ff */
[----:B------:R-:W-:Y:S01]  /*3b480*/  IMAD.X R51, R49, 0x1, R57, P4 ;  /* 0x0000000131337824 */ /* 0x000fe200020e0639 */
[----:B------:R-:W-:-:S03]  /*3b490*/  PRMT R40, R44, 0x7770, RZ ;  /* 0x000077702c287816 */ /* 0x000fc600000000ff */
[----:B------:R0:W-:Y:S04]  /*3b4a0*/  @P1 STG.E.U8 desc[UR40][R36.64], R41 ;  /* 0x0000002924001986 */ /* 0x0001e8000c101128 */
[----:B------:R1:W-:Y:S01]  /*3b4b0*/  @P5 STG.E.U8 desc[UR40][R50.64], R40 ;  /* 0x0000002832005986 */ /* 0x0003e2000c101128 */
[----:B------:R-:W-:Y:S01]  /*3b4c0*/  ISETP.LT.AND P4, PT, R39, UR14, !P3 ;  /* 0x0000000e27007c0c */ /* 0x000fe2000df81270 */
[----:B------:R-:W2:Y:S01]  /*3b4d0*/  LDCU UR14, c[0x0][0x398] ;  /* 0x00007300ff0e77ac */ /* 0x000ea20008000800 */
[----:B------:R-:W-:Y:S01]  /*3b4e0*/  ISETP.LT.AND P5, PT, R38, UR16, !P3 ;  /* 0x0000001026007c0c */ /* 0x000fe2000dfa1270 */
[----:B------:R-:W2:Y:S01]  /*3b4f0*/  LDCU UR16, c[0x0][0x398] ;  /* 0x00007300ff1077ac */ /* 0x000ea20008000800 */
[----:B0-----:R-:W2:Y:S01]  /*3b500*/  LDL.LU.64 R36, [R1+0x1778] ;  /* 0x0017780001247983 */ /* 0x001ea20000300a00 */
[----:B-1----:R-:W-:Y:S01]  /*3b510*/  VIADD R51, R43, 0xa ;  /* 0x0000000a2b337836 */ /* 0x002fe20000000000 */
[----:B------:R-:W-:-:S04]  /*3b520*/  IADD3 R50, P6, PT, R48, R2, RZ ;  /* 0x0000000230327210 */ /* 0x000fc80007fde0ff */
[----:B------:R-:W-:Y:S01]  /*3b530*/  ISETP.GE.AND P1, PT, R51, UR8, PT ;  /* 0x0000000833007c0c */ /* 0x000fe2000bf26270 */
[C---:B------:R-:W-:Y:S01]  /*3b540*/  IMAD.X R51, R49.reuse, 0x1, R56, P6 ;  /* 0x0000000131337824 */ /* 0x040fe200030e0638 */
[C---:B------:R-:W-:Y:S01]  /*3b550*/  IADD3 R40, P6, PT, R48.reuse, R58, RZ ;  /* 0x0000003a30287210 */ /* 0x040fe20007fde0ff */
[----:B------:R-:W0:Y:S04]  /*3b560*/  LDCU UR8, c[0x0][0x398] ;  /* 0x00007300ff0877ac */ /* 0x000e280008000800 */
[----:B------:R-:W-:Y:S01]  /*3b570*/  IMAD.X R41, R49, 0x1, R59, P6 ;  /* 0x0000000131297824 */ /* 0x000fe200030e063b */
[----:B------:R-:W-:Y:S04]  /*3b580*/  @P4 STG.E.U8 desc[UR40][R50.64], R46 ;  /* 0x0000002e32004986 */ /* 0x000fe8000c101128 */
[----:B------:R1:W-:Y:S04]  /*3b590*/  @P5 STG.E.U8 desc[UR40][R40.64], R42 ;  /* 0x0000002a28005986 */ /* 0x0003e8000c101128 */
[----:B-1----:R-:W2:Y:S01]  /*3b5a0*/  LDL.LU.64 R40, [R1+0x1770] ;  /* 0x0017700001287983 */ /* 0x002ea20000300a00 */
[----:B------:R-:W-:Y:S01]  /*3b5b0*/  ISETP.LT.AND P3, PT, R47, UR6, !P3 ;  /* 0x000000062f007c0c */ /* 0x000fe2000df61270 */
[----:B------:R-:W1:Y:S01]  /*3b5c0*/  LDCU UR6, c[0x0][0x39c] ;  /* 0x00007380ff0677ac */ /* 0x000e620008000800 */
[----:B------:R-:W-:-:S05]  /*3b5d0*/  IADD3 R50, P4, PT, R48, R60, RZ ;  /* 0x0000003c30327210 */ /* 0x000fca0007f9e0ff */
[----:B------:R-:W-:Y:S01]  /*3b5e0*/  IMAD.X R51, R49, 0x1, R61, P4 ;  /* 0x0000000131337824 */ /* 0x000fe200020e063d */
[----:B------:R-:W-:Y:S01]  /*3b5f0*/  PRMT R49, R44, 0x7773, RZ ;  /* 0x000077732c317816 */ /* 0x000fe200000000ff */
[----:B------:R-:W-:Y:S01]  /*3b600*/  VIADD R44, R48, UR4 ;  /* 0x00000004302c7c36 */ /* 0x000fe20008000000 */
[----:B------:R-:W-:Y:S01]  /*3b610*/  ISETP.LT.AND P4, PT, R55, UR10, !P2 ;  /* 0x0000000a37007c0c */ /* 0x000fe2000d781270 */
[----:B------:R-:W1:Y:S02]  /*3b620*/  LDCU UR10, c[0x0][0x398] ;  /* 0x00007300ff0a77ac */ /* 0x000e640008000800 */
[----:B------:R3:W-:Y:S01]  /*3b630*/  @P3 STG.E.U8 desc[UR40][R50.64], R49 ;  /* 0x0000003132003986 */ /* 0x0007e2000c101128 */
[----:B------:R-:W-:Y:S01]  /*3b640*/  SHF.R.S32.HI R42, RZ, 0x1f, R44 ;  /* 0x0000001fff2a7819 */ /* 0x000fe2000001142c */
[----:B------:R-:W2:Y:S01]  /*3b650*/  LDCU UR4, c[0x0][0x3b8] ;  /* 0x00007700ff0477ac */ /* 0x000ea20008000800 */
[----:B------:R-:W-:Y:S02]  /*3b660*/  IADD3 R48, P3, PT, R44, R3, RZ ;  /* 0x000000032c307210 */ /* 0x000fe40007f7e0ff */
[----:B0-----:R-:W-:Y:S01]  /*3b670*/  ISETP.LT.AND P5, PT, R39, UR8, !P2 ;  /* 0x0000000827007c0c */ /* 0x001fe2000d7a1270 */
[----:B------:R-:W-:Y:S01]  /*3b680*/  VIADD R46, R43, 0xb ;  /* 0x0000000b2b2e7836 */ /* 0x000fe20000000000 */
[----:B------:R-:W0:Y:S01]  /*3b690*/  LDCU UR8, c[0x0][0x398] ;  /* 0x00007300ff0877ac */ /* 0x000e220008000800 */
[----:B---3--:R-:W-:Y:S01]  /*3b6a0*/  IMAD.X R49, R42, 0x1, R57, P3 ;  /* 0x000000012a317824 */ /* 0x008fe200018e0639 */
[----:B------:R-:W-:-:S02]  /*3b6b0*/  IADD3 R50, P6, PT, R44, R2, RZ ;  /* 0x000000022c327210 */ /* 0x000fc40007fde0ff */
[----:B------:R-:W-:Y:S01]  /*3b6c0*/  ISETP.LT.AND P3, PT, R38, UR12, !P2 ;  /* 0x0000000c26007c0c */ /* 0x000fe2000d761270 */
[----:B------:R-:W3:Y:S01]  /*3b6d0*/  LDCU UR12, c[0x0][0x398] ;  /* 0x00007300ff0c77ac */ /* 0x000ee20008000800 */
[----:B-1----:R-:W-:Y:S01]  /*3b6e0*/  ISETP.LT.AND P2, PT, R47, UR10, !P2 ;  /* 0x0000000a2f007c0c */ /* 0x002fe2000d741270 */
[----:B------:R-:W1:Y:S01]  /*3b6f0*/  LDCU UR10, c[0x0][0x398] ;  /* 0x00007300ff0a77ac */ /* 0x000e620008000800 */
[----:B--2---:R-:W-:-:S05]  /*3b700*/  PRMT R51, R40, 0x7770, RZ ;  /* 0x0000777028337816 */ /* 0x004fca00000000ff */
[----:B------:R2:W-:Y:S02]  /*3b710*/  @P4 STG.E.U8 desc[UR40][R48.64], R51 ;  /* 0x0000003330004986 */ /* 0x0005e4000c101128 */
[----:B--2---:R-:W-:Y:S01]  /*3b720*/  IMAD.X R51, R42, 0x1, R56, P6 ;  /* 0x000000012a337824 */ /* 0x004fe200030e0638 */
[----:B------:R-:W-:Y:S01]  /*3b730*/  ISETP.GE.AND P6, PT, R46, UR6, PT ;  /* 0x000000062e007c0c */ /* 0x000fe2000bfc6270 */
[----:B------:R-:W2:Y:S01]  /*3b740*/  LDCU UR6, c[0x0][0x39c] ;  /* 0x00007380ff0677ac */ /* 0x000ea20008000800 */
[----:B------:R-:W-:Y:S02]  /*3b750*/  PRMT R46, R40, 0x7771, RZ ;  /* 0x00007771282e7816 */ /* 0x000fe400000000ff */
[----:B------:R-:W-:-:S03]  /*3b760*/  IADD3 R48, P4, PT, R44, R58, RZ ;  /* 0x0000003a2c307210 */ /* 0x000fc60007f9e0ff */
[----:B------:R0:W-:Y:S02]  /*3b770*/  @P5 STG.E.U8 desc[UR40][R50.64], R46 ;  /* 0x0000002e32005986 */ /* 0x0001e4000c101128 */
[----:B------:R-:W-:Y:S01]  /*3b780*/  IMAD.X R49, R42, 0x1, R59, P4 ;  /* 0x000000012a317824 */ /* 0x000fe200020e063b */
[----:B0-----:R-:W-:Y:S01]  /*3b790*/  PRMT R51, R40, 0x7772, RZ ;  /* 0x0000777228337816 */ /* 0x001fe200000000ff */
[----:B------:R-:W4:Y:S01]  /*3b7a0*/  LDL.LU R46, [R1+0x1768] ;  /* 0x00176800012e7983 */ /* 0x000f220000300800 */
[C---:B------:R-:W-:Y:S01]  /*3b7b0*/  IADD3 R50, P4, PT, R44.reuse, R60, RZ ;  /* 0x0000003c2c327210 */ /* 0x040fe20007f9e0ff */
[----:B------:R-:W-:Y:S01]  /*3b7c0*/  VIADD R44, R44, UR4 ;  /* 0x000000042c2c7c36 */ /* 0x000fe20008000000 */
[----:B------:R-:W-:Y:S01]  /*3b7d0*/  PRMT R40, R40, 0x7773, RZ ;  /* 0x0000777328287816 */ /* 0x000fe200000000ff */
[----:B------:R0:W-:Y:S01]  /*3b7e0*/  @P3 STG.E.U8 desc[UR40][R48.64], R51 ;  /* 0x0000003330003986 */ /* 0x0001e2000c101128 */
[----:B------:R-:W-:Y:S01]  /*3b7f0*/  ISETP.LT.AND P3, PT, R55, UR8, !P1 ;  /* 0x0000000837007c0c */ /* 0x000fe2000cf61270 */
[----:B------:R-:W1:Y:S01]  /*3b800*/  LDCU UR8, c[0x0][0x398] ;  /* 0x00007300ff0877ac */ /* 0x000e620008000800 */
[----:B------:R-:W1:Y:S01]  /*3b810*/  LDCU UR4, c[0x0][0x3b8] ;  /* 0x00007700ff0477ac */ /* 0x000e620008000800 */
[----:B0-----:R-:W-:Y:S01]  /*3b820*/  IMAD.X R51, R42, 0x1, R61, P4 ;  /* 0x000000012a337824 */ /* 0x001fe200020e063d */
[----:B------:R-:W-:-:S02]  /*3b830*/  SHF.R.S32.HI R42, RZ, 0x1f, R44 ;  /* 0x0000001fff2a7819 */ /* 0x000fc4000001142c */
[----:B------:R-:W-:Y:S02]  /*3b840*/  IADD3 R48, P4, PT, R44, R3, RZ ;  /* 0x000000032c307210 */ /* 0x000fe40007f9e0ff */
[----:B------:R0:W-:Y:S03]  /*3b850*/  @P2 STG.E.U8 desc[UR40][R50.64], R40 ;  /* 0x0000002832002986 */ /* 0x0001e6000c101128 */
[----:B------:R-:W-:Y:S01]  /*3b860*/  IMAD.X R49, R42, 0x1, R57, P4 ;  /* 0x000000012a317824 */ /* 0x000fe200020e0639 */
[----:B---3--:R-:W-:Y:S01]  /*3b870*/  ISETP.LT.AND P4, PT, R39, UR12, !P1 ;  /* 0x0000000c27007c0c */ /* 0x008fe2000cf81270 */
[----:B------:R-:W3:Y:S01]  /*3b880*/  LDCU UR12, c[0x0][0x398] ;  /* 0x00007300ff0c77ac */ /* 0x000ee20008000800 */
[----:B0-----:R-:W-:Y:S01]  /*3b890*/  PRMT R51, R45, 0x7770, RZ ;  /* 0x000077702d337816 */ /* 0x001fe200000000ff */
[----:B------:R-:W-:Y:S01]  /*3b8a0*/  VIADD R40, R43, 0xc ;  /* 0x0000000c2b287836 */ /* 0x000fe20000000000 */
[----:B------:R-:W-:-:S03]  /*3b8b0*/  IADD3 R50, P5, PT, R44, R2, RZ ;  /* 0x000000022c327210 */ /* 0x000fc60007fbe0ff */
[----:B------:R0:W-:Y:S01]  /*3b8c0*/  @P3 STG.E.U8 desc[UR40][R48.64], R51 ;  /* 0x0000003330003986 */ /* 0x0001e2000c101128 */
[----:B-1----:R-:W-:Y:S01]  /*3b8d0*/  ISETP.LT.AND P3, PT, R38, UR10, !P1 ;  /* 0x0000000a26007c0c */ /* 0x002fe2000cf61270 */
[----:B------:R-:W1:Y:S01]  /*3b8e0*/  LDCU UR10, c[0x0][0x398] ;  /* 0x00007300ff0a77ac */ /* 0x000e620008000800 */
[----:B--2---:R-:W-:Y:S02]  /*3b8f0*/  ISETP.GE.AND P2, PT, R40, UR6, PT ;  /* 0x0000000628007c0c */ /* 0x004fe4000bf46270 */
[----:B------:R-:W-:Y:S01]  /*3b900*/  PRMT R40, R45, 0x7771, RZ ;  /* 0x000077712d287816 */ /* 0x000fe200000000ff */
[----:B------:R-:W2:Y:S01]  /*3b910*/  LDCU UR6, c[0x0][0x398] ;  /* 0x00007300ff0677ac */ /* 0x000ea20008000800 */
[----:B0-----:R-:W-:Y:S01]  /*3b920*/  IMAD.X R51, R42, 0x1, R56, P5 ;  /* 0x000000012a337824 */ /* 0x001fe200028e0638 */
[----:B------:R-:W-:Y:S02]  /*3b930*/  IADD3 R48, P5, PT, R44, R58, RZ ;  /* 0x0000003a2c307210 */ /* 0x000fe40007fbe0ff */
[----:B------:R-:W-:Y:S01]  /*3b940*/  ISETP.LT.AND P1, PT, R47, UR8, !P1 ;  /* 0x000000082f007c0c */ /* 0x000fe2000cf21270 */
[----:B------:R-:W0:Y:S01]  /*3b950*/  LDCU UR8, c[0x0][0x398] ;  /* 0x00007300ff0877ac */ /* 0x000e220008000800 */
[----:B------:R1:W-:Y:S01]  /*3b960*/  @P4 STG.E.U8 desc[UR40][R50.64], R40 ;  /* 0x0000002832004986 */ /* 0x0003e2000c101128 */
[----:B------:R-:W-:Y:S01]  /*3b970*/  IMAD.X R49, R42, 0x1, R59, P5 ;  /* 0x000000012a317824 */ /* 0x000fe200028e063b */
[----:B-1----:R-:W-:-:S02]  /*3b980*/  PRMT R40, R45, 0x7772, RZ ;  /* 0x000077722d287816 */ /* 0x002fc400000000ff */
[----:B------:R-:W-:-:S03]  /*3b990*/  IADD3 R50, P4, PT, R44, R60, RZ ;  /* 0x0000003c2c327210 */ /* 0x000fc60007f9e0ff */
[----:B------:R1:W-:Y:S01]  /*3b9a0*/  @P3 STG.E.U8 desc[UR40][R48.64], R40 ;  /* 0x0000002830003986 */ /* 0x0003e2000c101128 */
[----:B---3--:R-:W-:Y:S01]  /*3b9b0*/  ISETP.LT.AND P3, PT, R55, UR12, !P6 ;  /* 0x0000000c37007c0c */ /* 0x008fe2000f761270 */
[----:B------:R-:W-:Y:S01]  /*3b9c0*/  IMAD.X R51, R42, 0x1, R61, P4 ;  /* 0x000000012a337824 */ /* 0x000fe200020e063d */
[----:B------:R-:W-:Y:S01]  /*3b9d0*/  PRMT R45, R45, 0x7773, RZ ;  /* 0x000077732d2d7816 */ /* 0x000fe200000000ff */
[----:B------:R-:W3:Y:S01]  /*3b9e0*/  LDCU UR12, c[0x0][0x398] ;  /* 0x00007300ff0c77ac */ /* 0x000ee20008000800 */
[----:B-1----:R-:W-:-:S03]  /*3b9f0*/  VIADD R40, R44, UR4 ;  /* 0x000000042c287c36 */ /* 0x002fc60008000000 */
[----:B------:R1:W-:Y:S01]  /*3ba00*/  @P1 STG.E.U8 desc[UR40][R50.64], R45 ;  /* 0x0000002d32001986 */ /* 0x0003e2000c101128 */
[----:B--2---:R-:W-:Y:S01]  /*3ba10*/  ISETP.LT.AND P1, PT, R39, UR6, !P6 ;  /* 0x0000000627007c0c */ /* 0x004fe2000f721270 */
[----:B------:R-:W2:Y:S01]  /*3ba20*/  LDCU UR4, c[0x0][0x3b8] ;  /* 0x00007700ff0477ac */ /* 0x000ea20008000800 */
[----:B------:R-:W-:Y:S02]  /*3ba30*/  SHF.R.S32.HI R42, RZ, 0x1f, R40 ;  /* 0x0000001fff2a7819 */ /* 0x000fe40000011428 */
[C---:B------:R-:W-:Y:S01]  /*3ba40*/  IADD3 R44, P4, PT, R40.reuse, R3, RZ ;  /* 0x00000003282c7210 */ /* 0x040fe20007f9e0ff */
[----:B------:R-:W0:Y:S01]  /*3ba50*/  LDCU UR6, c[0x0][0x39c] ;  /* 0x00007380ff0677ac */ /* 0x000e220008000800 */
[C---:B------:R-:W-:Y:S02]  /*3ba60*/  PRMT R49, R41.reuse, 0x7770, RZ ;  /* 0x0000777029317816 */ /* 0x040fe400000000ff */
[----:B------:R-:W-:Y:S01]  /*3ba70*/  IADD3 R48, P5, PT, R40, R2, RZ ;  /* 0x0000000228307210 */ /* 0x000fe20007fbe0ff */
[----:B-1----:R-:W-:Y:S01]  /*3ba80*/  IMAD.X R45, R42, 0x1, R57, P4 ;  /* 0x000000012a2d7824 */ /* 0x002fe200020e0639 */
[----:B------:R-:W-:-:S04]  /*3ba90*/  PRMT R50, R41, 0x7771, RZ ;  /* 0x0000777129327816 */ /* 0x000fc800000000ff */
[----:B------:R1:W-:Y:S02]  /*3baa0*/  @P3 STG.E.U8 desc[UR40][R44.64], R49 ;  /* 0x000000312c003986 */ /* 0x0003e4000c101128 */
[----:B-1----:R-:W-:Y:S01]  /*3bab0*/  IADD3 R44, P3, PT, R40, R58, RZ ;  /* 0x0000003a282c7210 */ /* 0x002fe20007f7e0ff */
[----:B------:R-:W-:-:S04]  /*3bac0*/  IMAD.X R49, R42, 0x1, R56, P5 ;  /* 0x000000012a317824 */ /* 0x000fc800028e0638 */
[----:B------:R-:W-:Y:S01]  /*3bad0*/  IMAD.X R45, R42, 0x1, R59, P3 ;  /* 0x000000012a2d7824 */ /* 0x000fe200018e063b */
[----:B------:R1:W-:Y:S02]  /*3bae0*/  @P1 STG.E.U8 desc[UR40][R48.64], R50 ;  /* 0x0000003230001986 */ /* 0x0003e4000c101128 */
[----:B-1----:R-:W-:-:S05]  /*3baf0*/  IADD3 R48, P3, PT, R40, R60, RZ ;  /* 0x0000003c28307210 */ /* 0x002fca0007f7e0ff */
[----:B------:R-:W-:Y:S02]  /*3bb00*/  IMAD.X R49, R42, 0x1, R61, P3 ;  /* 0x000000012a317824 */ /* 0x000fe400018e063d */
[----:B------:R-:W4:Y:S01]  /*3bb10*/  LDL.LU R42, [R1+0x1764] ;  /* 0x00176400012a7983 */ /* 0x000f220000300800 */
[----:B0-----:R-:W-:Y:S02]  /*3bb20*/  ISETP.LT.AND P4, PT, R38, UR8, !P6 ;  /* 0x0000000826007c0c */ /* 0x001fe4000f781270 */
[----:B------:R-:W-:Y:S01]  /*3bb30*/  PRMT R51, R41, 0x7772, RZ ;  /* 0x0000777229337816 */ /* 0x000fe200000000ff */
[----:B------:R-:W-:Y:S01]  /*3bb40*/  VIADD R50, R43, 0xd ;  /* 0x0000000d2b327836 */ /* 0x000fe20000000000 */
[----:B------:R-:W-:Y:S01]  /*3bb50*/  ISETP.LT.AND P6, PT, R47, UR10, !P6 ;  /* 0x0000000a2f007c0c */ /* 0x000fe2000f7c1270 */
[----:B------:R-:W0:Y:S01]  /*3bb60*/  LDCU UR8, c[0x0][0x39c] ;  /* 0x00007380ff0877ac */ /* 0x000e220008000800 */
[----:B---3--:R-:W-:-:S07]  /*3bb70*/  ISETP.LT.AND P1, PT, R55, UR12, !P2 ;  /* 0x0000000c37007c0c */ /* 0x008fce000d721270 */
[----:B------:R2:W-:Y:S01]  /*3bb80*/  @P4 STG.E.U8 desc[UR40][R44.64], R51 ;  /* 0x000000332c004986 */ /* 0x0005e2000c101128 */
[----:B------:R-:W-:Y:S01]  /*3bb90*/  ISETP.GE.AND P3, PT, R50, UR6, PT ;  /* 0x0000000632007c0c */ /* 0x000fe2000bf66270 */
[----:B------:R-:W1:Y:S01]  /*3bba0*/  LDCU UR6, c[0x0][0x398] ;  /* 0x00007300ff0677ac */ /* 0x000e620008000800 */
[----:B------:R-:W-:Y:S02]  /*3bbb0*/  PRMT R50, R41, 0x7773, RZ ;  /* 0x0000777329327816 */ /* 0x000fe400000000ff */
[----:B------:R-:W-:Y:S01]  /*3bbc0*/  ISETP.LT.AND P5, PT, R39, UR14, !P2 ;  /* 0x0000000e27007c0c */ /* 0x000fe2000d7a1270 */
[----:B------:R-:W3:Y:S01]  /*3bbd0*/  LDCU UR10, c[0x0][0x398] ;  /* 0x00007300ff0a77ac */ /* 0x000ee20008000800 */
[----:B------:R-:W0:Y:S01]  /*3bbe0*/  LDCU UR12, c[0x0][0x398] ;  /* 0x00007300ff0c77ac */ /* 0x000e220008000800 */
[----:B--2---:R-:W-:Y:S01]  /*3bbf0*/  VIADD R44, R40, UR4 ;  /* 0x00000004282c7c36 */ /* 0x004fe20008000000 */
[----:B------:R2:W-:Y:S01]  /*3bc00*/  @P6 STG.E.U8 desc[UR40][R48.64], R50 ;  /* 0x0000003230006986 */ /* 0x0005e2000c101128 */
[----:B------:R-:W0:Y:S03]  /*3bc10*/  LDCU UR4, c[0x0][0x3b8] ;  /* 0x00007700ff0477ac */ /* 0x000e260008000800 */
[----:B------:R-:W-:Y:S01]  /*3bc20*/  SHF.R.S32.HI R45, RZ, 0x1f, R44 ;  /* 0x0000001fff2d7819 */ /* 0x000fe2000001142c */
[----:B------:R-:W0:Y:S01]  /*3bc30*/  LDCU UR14, c[0x0][0x398] ;  /* 0x00007300ff0e77ac */ /* 0x000e220008000800 */
[----:B------:R-:W-:-:S05]  /*3bc40*/  IADD3 R40, P4, PT, R44, R3, RZ ;  /* 0x000000032c287210 */ /* 0x000fca0007f9e0ff */
[----:B------:R-:W-:Y:S01]  /*3bc50*/  IMAD.X R41, R45, 0x1, R57, P4 ;  /* 0x000000012d297824 */ /* 0x000fe200020e0639 */
[----:B------:R-:W-:Y:S01]  /*3bc60*/  ISETP.LT.AND P4, PT, R38, UR16, !P2 ;  /* 0x0000001026007c0c */ /* 0x000fe2000d781270 */
[----:B------:R-:W0:Y:S01]  /*3bc70*/  LDCU UR16, c[0x0][0x398] ;  /* 0x00007300ff1077ac */ /* 0x000e220008000800 */
[----:B-1----:R-:W-:Y:S01]  /*3bc80*/  ISETP.LT.AND P2, PT, R47, UR6, !P2 ;  /* 0x000000062f007c0c */ /* 0x002fe2000d741270 */
[----:B------:R-:W1:Y:S01]  /*3bc90*/  LDCU UR6, c[0x0][0x39c] ;  /* 0x00007380ff0677ac */ /* 0x000e620008000800 */
[----:B----4-:R-:W-:-:S05]  /*3bca0*/  PRMT R51, R46, 0x7770, RZ ;  /* 0x000077702e337816 */ /* 0x010fca00000000ff */
[----:B------:R4:W-:Y:S01]  /*3bcb0*/  @P1 STG.E.U8 desc[UR40][R40.64], R51 ;  /* 0x0000003328001986 */ /* 0x0009e2000c101128 */
[----:B--2---:R-:W-:Y:S01]  /*3bcc0*/  PRMT R50, R46, 0x7771, RZ ;  /* 0x000077712e327816 */ /* 0x004fe200000000ff */
[----:B----4-:R-:W-:Y:S01]  /*3bcd0*/  VIADD R41, R43, 0xe ;  /* 0x0000000e2b297836 */ /* 0x010fe20000000000 */
[----:B------:R-:W-:-:S04]  /*3bce0*/  IADD3 R40, P6, PT, R44, R2, RZ ;  /* 0x000000022c287210 */ /* 0x000fc80007fde0ff */
[----:B0-----:R-:W-:Y:S01]  /*3bcf0*/  ISETP.GE.AND P1, PT, R41, UR8, PT ;  /* 0x0000000829007c0c */ /* 0x001fe2000bf26270 */
[C---:B------:R-:W-:Y:S01]  /*3bd00*/  IMAD.X R41, R45.reuse, 0x1, R56, P6 ;  /* 0x000000012d297824 */ /* 0x040fe200030e0638 */
[----:B------:R-:W-:Y:S01]  /*3bd10*/  IADD3 R48, P6, PT, R44, R58, RZ ;  /* 0x0000003a2c307210 */ /* 0x000fe20007fde0ff */
[----:B------:R-:W0:Y:S01]  /*3bd20*/  LDCU UR8, c[0x0][0x398] ;  /* 0x00007300ff0877ac */ /* 0x000e220008000800 */
[C---:B------:R-:W-:Y:S02]  /*3bd30*/  PRMT R51, R46.reuse, 0x7772, RZ ;  /* 0x000077722e337816 */ /* 0x040fe400000000ff */
[----:B------:R2:W-:Y:S01]  /*3bd40*/  @P5 STG.E.U8 desc[UR40][R40.64], R50 ;  /* 0x0000003228005986 */ /* 0x0005e2000c101128 */
[----:B------:R-:W-:Y:S01]  /*3bd50*/  IMAD.X R49, R45, 0x1, R59, P6 ;  /* 0x000000012d317824 */ /* 0x000fe200030e063b */
[----:B------:R-:W-:-:S04]  /*3bd60*/  PRMT R46, R46, 0x7773, RZ ;  /* 0x000077732e2e7816 */ /* 0x000fc800000000ff */
[----:B------:R-:W-:Y:S01]  /*3bd70*/  @P4 STG.E.U8 desc[UR40][R48.64], R51 ;  /* 0x0000003330004986 */ /* 0x000fe2000c101128 */
[----:B---3--:R-:W-:Y:S01]  /*3bd80*/  ISETP.LT.AND P4, PT, R55, UR10, !P3 ;  /* 0x0000000a37007c0c */ /* 0x008fe2000df81270 */
[----:B------:R-:W3:Y:S01]  /*3bd90*/  LDCU UR10, c[0x0][0x398] ;  /* 0x00007300ff0a77ac */ /* 0x000ee20008000800 */
[C---:B--2---:R-:W-:Y:S01]  /*3bda0*/  IADD3 R40, P5, PT, R44.reuse, R60, RZ ;  /* 0x0000003c2c287210 */ /* 0x044fe20007fbe0ff */
[----:B------:R-:W-:Y:S01]  /*3bdb0*/  VIADD R44, R44, UR4 ;  /* 0x000000042c2c7c36 */ /* 0x000fe20008000000 */
[----:B------:R-:W2:Y:S03]  /*3bdc0*/  LDCU UR4, c[0x0][0x3b8] ;  /* 0x00007700ff0477ac */ /* 0x000ea60008000800 */
[----:B------:R-:W-:Y:S01]  /*3bdd0*/  IMAD.X R41, R45, 0x1, R61, P5 ;  /* 0x000000012d297824 */ /* 0x000fe200028e063d */
[----:B------:R-:W-:-:S04]  /*3bde0*/  SHF.R.S32.HI R45, RZ, 0x1f, R44 ;  /* 0x0000001fff2d7819 */ /* 0x000fc8000001142c */
[----:B------:R4:W-:Y:S01]  /*3bdf0*/  @P2 STG.E.U8 desc[UR40][R40.64], R46 ;  /* 0x0000002e28002986 */ /* 0x0009e2000c101128 */
[----:B0-----:R-:W-:Y:S01]  /*3be00*/  ISETP.LT.AND P5, PT, R39, UR8, !P3 ;  /* 0x0000000827007c0c */ /* 0x001fe2000dfa1270 */
[----:B------:R-:W0:Y:S01]  /*3be10*/  LDCU UR8, c[0x0][0x39c] ;  /* 0x00007380ff0877ac */ /* 0x000e220008000800 */
[----:B----4-:R-:W-:-:S05]  /*3be20*/  IADD3 R40, P2, PT, R44, R3, RZ ;  /* 0x000000032c287210 */ /* 0x010fca0007f5e0ff */
[----:B------:R-:W-:Y:S01]  /*3be30*/  IMAD.X R41, R45, 0x1, R57, P2 ;  /* 0x000000012d297824 */ /* 0x000fe200010e0639 */
[----:B------:R-:W-:-:S05]  /*3be40*/  PRMT R48, R42, 0x7770, RZ ;  /* 0x000077702a307816 */ /* 0x000fca00000000ff */
[----:B------:R4:W-:Y:S01]  /*3be50*/  @P4 STG.E.U8 desc[UR40][R40.64], R48 ;  /* 0x0000003028004986 */ /* 0x0009e2000c101128 */
[----:B------:R-:W-:Y:S02]  /*3be60*/  ISETP.LT.AND P4, PT, R38, UR12, !P3 ;  /* 0x0000000c26007c0c */ /* 0x000fe4000df81270 */
[----:B------:R-:W-:Y:S01]  /*3be70*/  IADD3 R50, P6, PT, R44, R2, RZ ;  /* 0x000000022c327210 */ /* 0x000fe20007fde0ff */
[----:B------:R-:W-:Y:S01]  /*3be80*/  VIADD R46, R43, 0xf ;  /* 0x0000000f2b2e7836 */ /* 0x000fe20000000000 */
[----:B---3--:R-:W-:Y:S01]  /*3be90*/  ISETP.LT.AND P3, PT, R47, UR10, !P3 ;  /* 0x0000000a2f007c0c */ /* 0x008fe2000df61270 */
[----:B------:R-:W3:Y:S01]  /*3bea0*/  LDCU UR12, c[0x0][0x398] ;  /* 0x00007300ff0c77ac */ /* 0x000ee20008000800 */
[----:B------:R-:W3:Y:S01]  /*3beb0*/  LDL.LU R47, [R1+0x1760] ;  /* 0x00176000012f7983 */ /* 0x000ee20000300800 */
[----:B------:R-:W-:Y:S01]  /*3bec0*/  IMAD.X R51, R45, 0x1, R56, P6 ;  /* 0x000000012d337824 */ /* 0x000fe200030e0638 */
[----:B----4-:R-:W-:Y:S01]  /*3bed0*/  PRMT R40, R42, 0x7771, RZ ;  /* 0x000077712a287816 */ /* 0x010fe200000000ff */
[----:B------:R-:W4:Y:S01]  /*3bee0*/  LDCU UR10, c[0x0][0x398] ;  /* 0x00007300ff0a77ac */ /* 0x000f220008000800 */
[----:B------:R-:W-:-:S03]  /*3bef0*/  IADD3 R48, P6, PT, R44, R58, RZ ;  /* 0x0000003a2c307210 */ /* 0x000fc60007fde0ff */
[----:B------:R0:W-:Y:S01]  /*3bf00*/  @P5 STG.E.U8 desc[UR40][R50.64], R40 ;  /* 0x0000002832005986 */ /* 0x0001e2000c101128 */
[----:B-1----:R-:W-:Y:S01]  /*3bf10*/  ISETP.GE.AND P2, PT, R46, UR6, PT ;  /* 0x000000062e007c0c */ /* 0x002fe2000bf46270 */
[C---:B------:R-:W-:Y:S01]  /*3bf20*/  IMAD.X R49, R45.reuse, 0x1, R59, P6 ;  /* 0x000000012d317824 */ /* 0x040fe200030e063b */
[C---:B------:R-:W-:Y:S01]  /*3bf30*/  PRMT R46, R42.reuse, 0x7772, RZ ;  /* 0x000077722a2e7816 */ /* 0x040fe200000000ff */
[----:B------:R-:W1:Y:S01]  /*3bf40*/  LDCU UR6, c[0x0][0x3b8] ;  /* 0x00007700ff0677ac */ /* 0x000e620008000800 */
[----:B------:R-:W-:Y:S02]  /*3bf50*/  PRMT R42, R42, 0x7773, RZ ;  /* 0x000077732a2a7816 */ /* 0x000fe400000000ff */
[C---:B0-----:R-:W-:Y:S01]  /*3bf60*/  IADD3 R40, P5, PT, R44.reuse, R60, RZ ;  /* 0x0000003c2c287210 */ /* 0x041fe20007fbe0ff */
[----:B--2---:R-:W-:Y:S01]  /*3bf70*/  VIADD R44, R44, UR4 ;  /* 0x000000042c2c7c36 */ /* 0x004fe20008000000 */
[----:B------:R0:W-:Y:S03]  /*3bf80*/  @P4 STG.E.U8 desc[UR40][R48.64], R46 ;  /* 0x0000002e30004986 */ /* 0x0001e6000c101128 */
[----:B------:R-:W-:Y:S01]  /*3bf90*/  IMAD.X R41, R45, 0x1, R61, P5 ;  /* 0x000000012d297824 */ /* 0x000fe200028e063d */
[----:B------:R-:W-:Y:S01]  /*3bfa0*/  ISETP.LT.AND P4, PT, R55, UR14, !P1 ;  /* 0x0000000e37007c0c */ /* 0x000fe2000cf81270 */
[----:B------:R-:W4:Y:S01]  /*3bfb0*/  LDL.LU R51, [R1+0xa34] ;  /* 0x000a340001337983 */ /* 0x000f220000300800 */
[----:B------:R-:W-:Y:S01]  /*3bfc0*/  VIADD R45, R43, 0x10 ;  /* 0x000000102b2d7836 */ /* 0x000fe20000000000 */
[----:B------:R-:W2:Y:S02]  /*3bfd0*/  LDCU UR14, c[0x0][0x398] ;  /* 0x00007300ff0e77ac */ /* 0x000ea40008000800 */
[----:B------:R1:W-:Y:S01]  /*3bfe0*/  @P3 STG.E.U8 desc[UR40][R40.64], R42 ;  /* 0x0000002a28003986 */ /* 0x0003e2000c101128 */
[----:B------:R-:W-:Y:S01]  /*3bff0*/  ISETP.LT.AND P3, PT, R39, UR16, !P1 ;  /* 0x0000001027007c0c */ /* 0x000fe2000cf61270 */
[----:B------:R-:W2:Y:S01]  /*3c000*/  LDCU UR4, c[0x0][0x39c] ;  /* 0x00007380ff0477ac */ /* 0x000ea20008000800 */
[----:B0-----:R-:W-:Y:S01]  /*3c010*/  IADD3 R48, P5, PT, R44, R2, RZ ;  /* 0x000000022c307210 */ /* 0x001fe20007fbe0ff */
[----:B------:R-:W0:Y:S01]  /*3c020*/  LDCU UR16, c[0x0][0x398] ;  /* 0x00007300ff1077ac */ /* 0x000e220008000800 */
[----:B-1----:R-:W-:-:S02]  /*3c030*/  SHF.R.S32.HI R42, RZ, 0x1f, R44 ;  /* 0x0000001fff2a7819 */ /* 0x002fc4000001142c */
[----:B------:R-:W-:-:S03]  /*3c040*/  IADD3 R40, P6, PT, R44, R3, RZ ;  /* 0x000000032c287210 */ /* 0x000fc60007fde0ff */
[C---:B------:R-:W-:Y:S02]  /*3c050*/  IMAD.X R49, R42.reuse, 0x1, R56, P5 ;  /* 0x000000012a317824 */ /* 0x040fe400028e0638 */
[----:B------:R-:W-:Y:S01]  /*3c060*/  IMAD.X R41, R42, 0x1, R57, P6 ;  /* 0x000000012a297824 */ /* 0x000fe200030e0639 */
[----:B---3--:R-:W-:Y:S01]  /*3c070*/  ISETP.LT.AND P6, PT, R38, UR12, !P1 ;  /* 0x0000000c26007c0c */ /* 0x008fe2000cfc1270 */
[----:B------:R-:W1:Y:S01]  /*3c080*/  LDCU UR12, c[0x0][0x398] ;  /* 0x00007300ff0c77ac */ /* 0x000e620008000800 */
[----:B------:R-:W3:Y:S01]  /*3c090*/  LDL.LU R38, [R1+0x175c] ;  /* 0x00175c0001267983 */ /* 0x000ee20000300800 */
[C---:B------:R-:W-:Y:S02]  /*3c0a0*/  PRMT R46, R47.reuse, 0x7770, RZ ;  /* 0x000077702f2e7816 */ /* 0x040fe400000000ff */
[----:B------:R-:W-:-:S03]  /*3c0b0*/  PRMT R50, R47, 0x7771, RZ ;  /* 0x000077712f327816 */ /* 0x000fc600000000ff */
[----:B------:R-:W-:Y:S01]  /*3c0c0*/  @P4 STG.E.U8 desc[UR40][R40.64], R46 ;  /* 0x0000002e28004986 */ /* 0x000fe2000c101128 */
[----:B------:R-:W-:Y:S01]  /*3c0d0*/  ISETP.GE.AND P4, PT, R45, UR8, PT ;  /* 0x000000082d007c0c */ /* 0x000fe2000bf86270 */
[----:B------:R-:W-:Y:S01]  /*3c0e0*/  VIADD R45, R43, 0x11 ;  /* 0x000000112b2d7836 */ /* 0x000fe20000000000 */
[----:B------:R-:W0:Y:S01]  /*3c0f0*/  LDCU UR8, c[0x0][0x398] ;  /* 0x00007300ff0877ac */ /* 0x000e220008000800 */
[----:B------:R1:W-:Y:S04]  /*3c100*/  @P3 STG.E.U8 desc[UR40][R48.64], R50 ;  /* 0x0000003230003986 */ /* 0x0003e8000c101128 */
[----:B-1----:R-:W3:Y:S04]  /*3c110*/  LDL.LU R50, [R1+0xa38] ;  /* 0x000a380001327983 */ /* 0x002ee80000300800 */
[----:B------:R-:W3:Y:S01]  /*3c120*/  LDL.LU R43, [R1+0x1758] ;  /* 0x00175800012b7983 */ /* 0x000ee20000300800 */
[----:B------:R-:W-:-:S02]  /*3c130*/  IADD3 R40, P5, PT, R44, R58, RZ ;  /* 0x0000003a2c287210 */ /* 0x000fc40007fbe0ff */
[----:B------:R-:W-:-:S03]  /*3c140*/  PRMT R46, R47, 0x7772, RZ ;  /* 0x000077722f2e7816 */ /* 0x000fc600000000ff */
[----:B------:R-:W-:Y:S01]  /*3c150*/  IMAD.X R41, R42, 0x1, R59, P5 ;  /* 0x000000012a297824 */ /* 0x000fe200028e063b */
[----:B----4-:R-:W-:Y:S01]  /*3c160*/  ISETP.LT.AND P5, PT, R51, UR10, !P1 ;  /* 0x0000000a33007c0c */ /* 0x010fe2000cfa1270 */
[----:B------:R-:W1:Y:S03]  /*3c170*/  LDCU UR10, c[0x0][0x398] ;  /* 0x00007300ff0a77ac */ /* 0x000e660008000800 */
[----:B------:R4:W-:Y:S01]  /*3c180*/  @P6 STG.E.U8 desc[UR40][R40.64], R46 ;  /* 0x0000002e28006986 */ /* 0x0009e2000c101128 */
[C---:B------:R-:W-:Y:S01]  /*3c190*/  IADD3 R48, P6, PT, R44.reuse, R60, RZ ;  /* 0x0000003c2c307210 */ /* 0x040fe20007fde0ff */
[----:B------:R-:W-:Y:S01]  /*3c1a0*/  VIADD R44, R44, UR6 ;  /* 0x000000062c2c7c36 */ /* 0x000fe20008000000 */
[----:B--2---:R-:W-:Y:S01]  /*3c1b0*/  ISETP.LT.AND P1, PT, R55, UR14, !P2 ;  /* 0x0000000e37007c0c */ /* 0x004fe2000d721270 */
[----:B------:R-:W2:Y:S01]  /*3c1c0*/  LDCU UR6, c[0x0][0x398] ;  /* 0x00007300ff0677ac */ /* 0x000ea20008000800 */
[----:B------:R-:W-:Y:S01]  /*3c1d0*/  ISETP.GE.AND P3, PT, R45, UR4, PT ;  /* 0x000000042d007c0c */ /* 0x000fe2000bf66270 */
[----:B------:R-:W-:Y:S01]  /*3c1e0*/  IMAD.X R49, R42, 0x1, R61, P6 ;  /* 0x000000012a317824 */ /* 0x000fe200030e063d */
[----:B------:R-:W-:Y:S01]  /*3c1f0*/  SHF.R.S32.HI R45, RZ, 0x1f, R44 ;  /* 0x0000001fff2d7819 */ /* 0x000fe2000001142c */
[----:B------:R-:W1:Y:S01]  /*3c200*/  LDCU UR4, c[0x0][0x3b8] ;  /* 0x00007700ff0477ac */ /* 0x000e620008000800 */
[----:B----4-:R-:W-:Y:S01]  /*3c210*/  IADD3 R40, P6, PT, R44, R3, RZ ;  /* 0x000000032c287210 */ /* 0x010fe20007fde0ff */
[----:B------:R-:W4:Y:S01]  /*3c220*/  LDCU UR14, c[0x0][0x398] ;  /* 0x00007300ff0e77ac */ /* 0x000f220008000800 */
[----:B------:R-:W-:-:S03]  /*3c230*/  PRMT R47, R47, 0x7773, RZ ;  /* 0x000077732f2f7816 */ /* 0x000fc600000000ff */
[----:B------:R-:W-:Y:S01]  /*3c240*/  IMAD.X R41, R45, 0x1, R57, P6 ;  /* 0x000000012d297824 */ /* 0x000fe200030e0639 */
[----:B------:R-:W-:Y:S01]  /*3c250*/  IADD3 R46, P6, PT, R44, R2, RZ ;  /* 0x000000022c2e7210 */ /* 0x000fe20007fde0ff */
[----:B------:R1:W-:Y:S01]  /*3c260*/  @P5 STG.E.U8 desc[UR40][R48.64], R47 ;  /* 0x0000002f30005986 */ /* 0x0003e2000c101128 */
[----:B0-----:R-:W-:Y:S01]  /*3c270*/  ISETP.LT.AND P5, PT, R39, UR8, !P2 ;  /* 0x0000000827007c0c */ /* 0x001fe2000d7a1270 */
[----:B------:R-:W0:Y:S02]  /*3c280*/  LDCU UR8, c[0x0][0x398] ;  /* 0x00007300ff0877ac */ /* 0x000e240008000800 */
[----:B------:R-:W2:Y:S01]  /*3c290*/  LDL.LU R39, [R1+0x1754] ;  /* 0x0017540001277983 */ /* 0x000ea20000300800 */
[----:B-1----:R-:W-:Y:S01]  /*3c2a0*/  IMAD.X R47, R45, 0x1, R56, P6 ;  /* 0x000000012d2f7824 */ /* 0x002fe200030e0638 */
[----:B---3--:R-:W-:-:S05]  /*3c2b0*/  PRMT R42, R43, 0x7770, RZ ;  /* 0x000077702b2a7816 */ /* 0x008fca00000000ff */
[----:B------:R1:W-:Y:S01]  /*3c2c0*/  @P1 STG.E.U8 desc[UR40][R40.64], R42 ;  /* 0x0000002a28001986 */ /* 0x0003e2000c101128 */
[----:B------:R-:W-:Y:S01]  /*3c2d0*/  ISETP.LT.AND P1, PT, R50, UR10, !P2 ;  /* 0x0000000a32007c0c */ /* 0x000fe2000d721270 */
[----:B------:R-:W3:Y:S01]  /*3c2e0*/  LDCU UR10, c[0x0][0x398] ;  /* 0x00007300ff0a77ac */ /* 0x000ee20008000800 */
[C---:B------:R-:W-:Y:S02]  /*3c2f0*/  PRMT R49, R43.reuse, 0x7773, RZ ;  /* 0x000077732b317816 */ /* 0x040fe400000000ff */
[C---:B------:R-:W-:Y:S02]  /*3c300*/  PRMT R48, R43.reuse, 0x7772, RZ ;  /* 0x000077722b307816 */ /* 0x040fe400000000ff */
[----:B------:R-:W-:Y:S02]  /*3c310*/  PRMT R43, R43, 0x7771, RZ ;  /* 0x000077712b2b7816 */ /* 0x000fe400000000ff */
[----:B-1----:R-:W-:-:S03]  /*3c320*/  IADD3 R40, P6, PT, R44, R58, RZ ;  /* 0x0000003a2c287210 */ /* 0x002fc60007fde0ff */
[----:B------:R-:W-:Y:S02]  /*3c330*/  @P5 STG.E.U8 desc[UR40][R46.64], R43 ;  /* 0x0000002b2e005986 */ /* 0x000fe4000c101128 */
[----:B------:R-:W-:Y:S01]  /*3c340*/  IMAD.X R41, R45, 0x1, R59, P6 ;  /* 0x000000012d297824 */ /* 0x000fe200030e063b */
[----:B------:R-:W-:Y:S01]  /*3c350*/  ISETP.LT.AND P2, PT, R51, UR12, !P2 ;  /* 0x0000000c33007c0c */ /* 0x000fe2000d741270 */
[----:B------:R-:W1:Y:S03]  /*3c360*/  LDCU UR12, c[0x0][0x398] ;  /* 0x00007300ff0c77ac */ /* 0x000e660008000800 */
[----:B------:R0:W-:Y:S01]  /*3c370*/  @P1 STG.E.U8 desc[UR40][R40.64], R48 ;  /* 0x0000003028001986 */ /* 0x0001e2000c101128 */
[----:B------:R-:W-:-:S03]  /*3c380*/  IADD3 R42, P5, PT, R44, R60, RZ ;  /* 0x0000003c2c2a7210 */ /* 0x000fc60007fbe0ff */
[----:B0-----:R-:W4:Y:S02]  /*3c390*/  LDL.LU R48, [R1+0xa30] ;  /* 0x000a300001307983 */ /* 0x001f240000300800 */
[----:B------:R-:W-:-:S05]  /*3c3a0*/  IMAD.X R43, R45, 0x1, R61, P5 ;  /* 0x000000012d2b7824 */ /* 0x000fca00028e063d */
[----:B------:R0:W-:Y:S04]  /*3c3b0*/  @P2 STG.E.U8 desc[UR40][R42.64], R49 ;  /* 0x000000312a002986 */ /* 0x0001e8000c101128 */
[----:B0-----:R-:W4:Y:S01]  /*3c3c0*/  LDL.LU R49, [R1+0x7c4] ;  /* 0x0007c40001317983 */ /* 0x001f220000300800 */
[----:B------:R-:W-:Y:S01]  /*3c3d0*/  VIADD R44, R44, UR4 ;  /* 0x000000042c2c7c36 */ /* 0x000fe20008000000 */
[----:B--2---:R-:W-:Y:S01]  /*3c3e0*/  ISETP.LT.AND P1, PT, R55, UR6, !P4 ;  /* 0x0000000637007c0c */ /* 0x004fe2000e721270 */
[----:B------:R-:W0:Y:S03]  /*3c3f0*/  LDCU UR4, c[0x0][0x3b8] ;  /* 0x00007700ff0477ac */ /* 0x000e260008000800 */
[----:B------:R-:W-:Y:S01]  /*3c400*/  SHF.R.S32.HI R45, RZ, 0x1f, R44 ;  /* 0x0000001fff2d7819 */ /* 0x000fe2000001142c */
[----:B------:R-:W2:Y:S01]  /*3c410*/  LDCU UR6, c[0x0][0x39c] ;  /* 0x00007380ff0677ac */ /* 0x000ea20008000800 */
[----:B------:R-:W-:-:S02]  /*3c420*/  IADD3 R40, P5, PT, R44, R3, RZ ;  /* 0x000000032c287210 */ /* 0x000fc40007fbe0ff */
[----:B------:R-:W-:-:S03]  /*3c430*/  PRMT R43, R36, 0x7770, RZ ;  /* 0x00007770242b7816 */ /* 0x000fc600000000ff */
[C---:B------:R-:W-:Y:S01]  /*3c440*/  IMAD.X R41, R45.reuse, 0x1, R57, P5 ;  /* 0x000000012d297824 */ /* 0x040fe200028e0639 */
[----:B---3--:R-:W-:Y:S01]  /*3c450*/  ISETP.LT.AND P5, PT, R50, UR10, !P4 ;  /* 0x0000000a32007c0c */ /* 0x008fe2000e7a1270 */
[----:B------:R-:W3:Y:S01]  /*3c460*/  LDCU UR10, c[0x0][0x398] ;  /* 0x00007300ff0a77ac */ /* 0x000ee20008000800 */
[----:B------:R-:W-:Y:S02]  /*3c470*/  IADD3 R42, P6, PT, R44, R2, RZ ;  /* 0x000000022c2a7210 */ /* 0x000fe40007fde0ff */
[----:B------:R0:W-:Y:S01]  /*3c480*/  @P1 STG.E.U8 desc[UR40][R40.64], R43 ;  /* 0x0000002b28001986 */ /* 0x0001e2000c101128 */
[C---:B------:R-:W-:Y:S02]  /*3c490*/  PRMT R46, R36.reuse, 0x7771, RZ ;  /* 0x00007771242e7816 */ /* 0x040fe400000000ff */
[----:B------:R-:W-:Y:S02]  /*3c4a0*/  PRMT R47, R36, 0x7772, RZ ;  /* 0x00007772242f7816 */ /* 0x000fe400000000ff */
[----:B0-----:R-:W-:Y:S01]  /*3c4b0*/  IADD3 R40, P1, PT, R44, R58, RZ ;  /* 0x0000003a2c287210 */ /* 0x001fe20007f3e0ff */
[----:B------:R-:W-:-:S04]  /*3c4c0*/  IMAD.X R43, R45, 0x1, R56, P6 ;  /* 0x000000012d2b7824 */ /* 0x000fc800030e0638 */
[----:B------:R-:W-:Y:S01]  /*3c4d0*/  IMAD.X R41, R45, 0x1, R59, P1 ;  /* 0x000000012d297824 */ /* 0x000fe200008e063b */
[----:B------:R-:W-:Y:S02]  /*3c4e0*/  PRMT R36, R36, 0x7773, RZ ;  /* 0x0000777324247816 */ /* 0x000fe400000000ff */
[----:B----4-:R-:W-:Y:S01]  /*3c4f0*/  ISETP.LT.AND P2, PT, R48, UR8, !P4 ;  /* 0x0000000830007c0c */ /* 0x010fe2000e741270 */
[----:B------:R-:W0:Y:S01]  /*3c500*/  LDCU UR8, c[0x0][0x39c] ;  /* 0x00007380ff0877ac */ /* 0x000e220008000800 */
[----:B-1----:R-:W-:Y:S01]  /*3c510*/  ISETP.LT.AND P4, PT, R51, UR12, !P4 ;  /* 0x0000000c33007c0c */ /* 0x002fe2000e781270 */
[----:B------:R-:W1:Y:S10]  /*3c520*/  LDCU UR12, c[0x0][0x398] ;  /* 0x00007300ff0c77ac */ /* 0x000e740008000800 */
[----:B------:R4:W-:Y:S01]  /*3c530*/  @P2 STG.E.U8 desc[UR40][R42.64], R46 ;  /* 0x0000002e2a002986 */ /* 0x0009e2000c101128 */
[----:B------:R-:W-:Y:S01]  /*3c540*/  ISETP.LT.AND P2, PT, R55, UR14, !P3 ;  /* 0x0000000e37007c0c */ /* 0x000fe2000df41270 */
[----:B------:R-:W0:Y:S02]  /*3c550*/  LDCU UR14, c[0x0][0x398] ;  /* 0x00007300ff0e77ac */ /* 0x000e240008000800 */
[----:B------:R1:W-:Y:S01]  /*3c560*/  @P5 STG.E.U8 desc[UR40][R40.64], R47 ;  /* 0x0000002f28005986 */ /* 0x0003e2000c101128 */
[C---:B----4-:R-:W-:Y:S01]  /*3c570*/  VIADD R42, R44.reuse, UR4 ;  /* 0x000000042c2a7c36 */ /* 0x050fe20008000000 */
[----:B------:R-:W-:Y:S01]  /*3c580*/  IADD3 R44, P1, PT, R44, R60, RZ ;  /* 0x0000003c2c2c7210 */ /* 0x000fe20007f3e0ff */
[----:B------:R-:W4:Y:S01]  /*3c590*/  LDCU UR4, c[0x0][0x3b8] ;  /* 0x00007700ff0477ac */ /* 0x000f220008000800 */
[----:B-1----:R-:W-:-:S02]  /*3c5a0*/  VIADD R41, R49, 0x12 ;  /* 0x0000001231297836 */ /* 0x002fc40000000000 */
[----:B------:R-:W-:Y:S01]  /*3c5b0*/  SHF.R.S32.HI R43, RZ, 0x1f, R42 ;  /* 0x0000001fff2b7819 */ /* 0x000fe2000001142a */
[----:B------:R-:W-:Y:S01]  /*3c5c0*/  IMAD.X R45, R45, 0x1, R61, P1 ;  /* 0x000000012d2d7824 */ /* 0x000fe200008e063d */
[----:B------:R-:W-:Y:S02]  /*3c5d0*/  IADD3 R40, P5, PT, R42, R3, RZ ;  /* 0x000000032a287210 */ /* 0x000fe40007fbe0ff */
[----:B--2---:R-:W-:Y:S01]  /*3c5e0*/  ISETP.GE.AND P1, PT, R41, UR6, PT ;  /* 0x0000000629007c0c */ /* 0x004fe2000bf26270 */
[----:B------:R-:W1:Y:S01]  /*3c5f0*/  LDCU UR6, c[0x0][0x398] ;  /* 0x00007300ff0677ac */ /* 0x000e620008000800 */
[----:B------:R-:W-:Y:S01]  /*3c600*/  PRMT R46, R32, 0x7770, RZ ;  /* 0x00007770202e7816 */ /* 0x000fe200000000ff */
[----:B------:R-:W-:Y:S01]  /*3c610*/  IMAD.X R41, R43, 0x1, R57, P5 ;  /* 0x000000012b297824 */ /* 0x000fe200028e0639 */
[----:B------:R2:W-:Y:S01]  /*3c620*/  @P4 STG.E.U8 desc[UR40][R44.64], R36 ;  /* 0x000000242c004986 */ /* 0x0005e2000c101128 */
[----:B---3--:R-:W-:Y:S01]  /*3c630*/  ISETP.LT.AND P4, PT, R48, UR10, !P3 ;  /* 0x0000000a30007c0c */ /* 0x008fe2000df81270 */
[----:B------:R-:W3:Y:S02]  /*3c640*/  LDCU UR10, c[0x0][0x398] ;  /* 0x00007300ff0a77ac */ /* 0x000ee40008000800 */
[----:B------:R0:W-:Y:S01]  /*3c650*/  @P2 STG.E.U8 desc[UR40][R40.64], R46 ;  /* 0x0000002e28002986 */ /* 0x0001e2000c101128 */
[----:B------:R-:W-:Y:S01]  /*3c660*/  ISETP.LT.AND P5, PT, R50, UR16, !P3 ;  /* 0x0000001032007c0c */ /* 0x000fe2000dfa1270 */
[----:B------:R-:W3:Y:S01]  /*3c670*/  LDCU UR16, c[0x0][0x398] ;  /* 0x00007300ff1077ac */ /* 0x000ee20008000800 */
[----:B--2---:R-:W-:Y:S01]  /*3c680*/  VIADD R36, R49, 0x13 ;  /* 0x0000001331247836 */ /* 0x004fe20000000000 */
[----:B0-----:R-:W-:-:S02]  /*3c690*/  IADD3 R40, P6, PT, R42, R2, RZ ;  /* 0x000000022a287210 */ /* 0x001fc40007fde0ff */
[----:B------:R-:W-:-:S03]  /*3c6a0*/  PRMT R46, R32, 0x7771, RZ ;  /* 0x00007771202e7816 */ /* 0x000fc600000000ff */
[----:B------:R-:W-:Y:S01]  /*3c6b0*/  IMAD.X R41, R43, 0x1, R56, P6 ;  /* 0x000000012b297824 */ /* 0x000fe200030e0638 */
[----:B-1----:R-:W-:Y:S01]  /*3c6c0*/  ISETP.LT.AND P3, PT, R51, UR6, !P3 ;  /* 0x0000000633007c0c */ /* 0x002fe2000df61270 */
[----:B------:R-:W0:Y:S01]  /*3c6d0*/  LDCU UR6, c[0x0][0x39c] ;  /* 0x00007380ff0677ac */ /* 0x000e220008000800 */
[----:B------:R-:W-:Y:S02]  /*3c6e0*/  ISETP.GE.AND P2, PT, R36, UR8, PT ;  /* 0x0000000824007c0c */ /* 0x000fe4000bf46270 */
[----:B------:R-:W-:Y:S01]  /*3c6f0*/  IADD3 R44, P6, PT, R42, R58, RZ ;  /* 0x0000003a2a2c7210 */ /* 0x000fe20007fde0ff */
[----:B------:R-:W1:Y:S01]  /*3c700*/  LDCU UR8, c[0x0][0x398] ;  /* 0x00007300ff0877ac */ /* 0x000e620008000800 */
[----:B------:R2:W-:Y:S01]  /*3c710*/  @P4 STG.E.U8 desc[UR40][R40.64], R46 ;  /* 0x0000002e28004986 */ /* 0x0005e2000c101128 */
[C---:B------:R-:W-:Y:S02]  /*3c720*/  PRMT R36, R32.reuse, 0x7772, RZ ;  /* 0x0000777220247816 */ /* 0x040fe400000000ff */
[C---:B------:R-:W-:Y:S01]  /*3c730*/  IMAD.X R45, R43.reuse, 0x1, R59, P6 ;  /* 0x000000012b2d7824 */ /* 0x040fe200030e063b */
[----:B------:R-:W-:Y:S01]  /*3c740*/  PRMT R47, R32, 0x7773, RZ ;  /* 0x00007773202f7816 */ /* 0x000fe200000000ff */
[C---:B----4-:R-:W-:Y:S01]  /*3c750*/  VIADD R32, R42.reuse, UR4 ;  /* 0x000000042a207c36 */ /* 0x050fe20008000000 */
[----:B------:R-:W4:Y:S01]  /*3c760*/  LDCU UR4, c[0x0][0x3b8] ;  /* 0x00007700ff0477ac */ /* 0x000f220008000800 */
[----:B--2---:R-:W-:Y:S01]  /*3c770*/  IADD3 R40, P4, PT, R42, R60, RZ ;  /* 0x0000003c2a287210 */ /* 0x004fe20007f9e0ff */
[----:B------:R2:W-:Y:S04]  /*3c780*/  @P5 STG.E.U8 desc[UR40][R44.64], R36 ;  /* 0x000000242c005986 */ /* 0x0005e8000c101128 */
[----:B------:R-:W-:Y:S01]  /*3c790*/  IMAD.X R41, R43, 0x1, R61, P4 ;  /* 0x000000012b297824 */ /* 0x000fe200020e063d */
[----:B---3--:R-:W-:Y:S01]  /*3c7a0*/  ISETP.LT.AND P4, PT, R55, UR10, !P1 ;  /* 0x0000000a37007c0c */ /* 0x008fe2000cf81270 */
[----:B------:R-:W3:Y:S01]  /*3c7b0*/  LDCU UR10, c[0x0][0x398] ;  /* 0x00007300ff0a77ac */ /* 0x000ee20008000800 */
[----:B------:R-:W4:Y:S04]  /*3c7c0*/  LDL.LU R46, [R1+0x10] ;  /* 0x00001000012e7983 */ /* 0x000f280000300800 */
[----:B------:R0:W-:Y:S01]  /*3c7d0*/  @P3 STG.E.U8 desc[UR40][R40.64], R47 ;  /* 0x0000002f28003986 */ /* 0x0001e2000c101128 */
[----:B--2---:R-:W-:-:S02]  /*3c7e0*/  SHF.R.S32.HI R36, RZ, 0x1f, R32 ;  /* 0x0000001fff247819 */ /* 0x004fc40000011420 */
[----:B------:R-:W-:Y:S02]  /*3c7f0*/  PRMT R43, R37, 0x7770, RZ ;  /* 0x00007770252b7816 */ /* 0x000fe400000000ff */
[----:B-1----:R-:W-:Y:S01]  /*3c800*/  ISETP.LT.AND P5, PT, R48, UR8, !P1 ;  /* 0x0000000830007c0c */ /* 0x002fe2000cfa1270 */
[----:B------:R-:W1:Y:S01]  /*3c810*/  LDCU UR8, c[0x0][0x398] ;  /* 0x00007300ff0877ac */ /* 0x000e620008000800 */
[C---:B0-----:R-:W-:Y:S01]  /*3c820*/  IADD3 R40, P3, PT, R32.reuse, R3, RZ ;  /* 0x0000000320287210 */ /* 0x041fe20007f7e0ff */
[----:B------:R-:W-:Y:S01]  /*3c830*/  VIADD R44, R49, 0x14 ;  /* 0x00000014312c7836 */ /* 0x000fe20000000000 */
[----:B------:R-:W-:-:S03]  /*3c840*/  IADD3 R42, P6, PT, R32, R2, RZ ;  /* 0x00000002202a7210 */ /* 0x000fc60007fde0ff */
[----:B------:R-:W-:Y:S01]  /*3c850*/  IMAD.X R41, R36, 0x1, R57, P3 ;  /* 0x0000000124297824 */ /* 0x000fe200018e0639 */
[----:B------:R-:W-:Y:S01]  /*3c860*/  ISETP.LT.AND P3, PT, R50, UR12, !P1 ;  /* 0x0000000c32007c0c */ /* 0x000fe2000cf61270 */
[----:B------:R-:W0:Y:S03]  /*3c870*/  LDCU UR12, c[0x0][0x398] ;  /* 0x00007300ff0c77ac */ /* 0x000e260008000800 */
[----:B------:R2:W-:Y:S01]  /*3c880*/  @P4 STG.E.U8 desc[UR40][R40.64], R43 ;  /* 0x0000002b28004986 */ /* 0x0005e2000c101128 */
[----:B------:R-:W-:Y:S02]  /*3c890*/  PRMT R45, R37, 0x7772, RZ ;  /* 0x00007772252d7816 */ /* 0x000fe400000000ff */
[----:B---3--:R-:W-:Y:S01]  /*3c8a0*/  ISETP.LT.AND P1, PT, R51, UR10, !P1 ;  /* 0x0000000a33007c0c */ /* 0x008fe2000cf21270 */
[----:B------:R-:W3:Y:S01]  /*3c8b0*/  LDCU UR10, c[0x0][0x398] ;  /* 0x00007300ff0a77ac */ /* 0x000ee20008000800 */
[----:B--2---:R-:W-:Y:S01]  /*3c8c0*/  IADD3 R40, P4, PT, R32, R58, RZ ;  /* 0x0000003a20287210 */ /* 0x004fe20007f9e0ff */
[----:B------:R-:W-:Y:S01]  /*3c8d0*/  IMAD.X R43, R36, 0x1, R56, P6 ;  /* 0x00000001242b7824 */ /* 0x000fe200030e0638 */
[----:B------:R-:W-:Y:S01]  /*3c8e0*/  ISETP.GE.AND P6, PT, R44, UR6, PT ;  /* 0x000000062c007c0c */ /* 0x000fe2000bfc6270 */
[----:B------:R-:W2:Y:S01]  /*3c8f0*/  LDCU UR6, c[0x0][0x39c] ;  /* 0x00007380ff0677ac */ /* 0x000ea20008000800 */
[----:B------:R-:W-:Y:S01]  /*3c900*/  PRMT R44, R37, 0x7771, RZ ;  /* 0x00007771252c7816 */ /* 0x000fe200000000ff */
[----:B------:R-:W-:-:S04]  /*3c910*/  IMAD.X R41, R36, 0x1, R59, P4 ;  /* 0x0000000124297824 */ /* 0x000fc800020e063b */
[----:B------:R-:W-:Y:S04]  /*3c920*/  @P5 STG.E.U8 desc[UR40][R42.64], R44 ;  /* 0x0000002c2a005986 */ /* 0x000fe8000c101128 */
[----:B------:R0:W-:Y:S01]  /*3c930*/  @P3 STG.E.U8 desc[UR40][R40.64], R45 ;  /* 0x0000002d28003986 */ /* 0x0001e2000c101128 */
[----:B-1----:R-:W-:Y:S01]  /*3c940*/  ISETP.LT.AND P3, PT, R55, UR8, !P2 ;  /* 0x0000000837007c0c */ /* 0x002fe2000d761270 */
[----:B------:R-:W1:Y:S01]  /*3c950*/  LDCU UR8, c[0x0][0x398] ;  /* 0x00007300ff0877ac */ /* 0x000e620008000800 */
[----:B------:R-:W-:Y:S02]  /*3c960*/  PRMT R37, R37, 0x7773, RZ ;  /* 0x0000777325257816 */ /* 0x000fe400000000ff */
[C---:B0-----:R-:W-:Y:S01]  /*3c970*/  IADD3 R40, P4, PT, R32.reuse, R60, RZ ;  /* 0x0000003c20287210 */ /* 0x041fe20007f9e0ff */
[----:B----4-:R-:W-:Y:S01]  /*3c980*/  VIADD R32, R32, UR4 ;  /* 0x0000000420207c36 */ /* 0x010fe20008000000 */
[----:B------:R-:W-:Y:S01]  /*3c990*/  PRMT R43, R33, 0x7770, RZ ;  /* 0x00007770212b7816 */ /* 0x000fe200000000ff */
[----:B------:R-:W0:Y:S02]  /*3c9a0*/  LDCU UR4, c[0x0][0x3b8] ;  /* 0x00007700ff0477ac */ /* 0x000e240008000800 */
[----:B------:R-:W-:Y:S01]  /*3c9b0*/  IMAD.X R41, R36, 0x1, R61, P4 ;  /* 0x0000000124297824 */ /* 0x000fe200020e063d */
[----:B------:R-:W-:-:S02]  /*3c9c0*/  SHF.R.S32.HI R42, RZ, 0x1f, R32 ;  /* 0x0000001fff2a7819 */ /* 0x000fc40000011420 */
[----:B------:R-:W-:Y:S02]  /*3c9d0*/  IADD3 R36, P4, PT, R32, R3, RZ ;  /* 0x0000000320247210 */ /* 0x000fe40007f9e0ff */
[----:B------:R4:W-:Y:S03]  /*3c9e0*/  @P1 STG.E.U8 desc[UR40][R40.64], R37 ;  /* 0x0000002528001986 */ /* 0x0009e6000c101128 */
[----:B----4-:R-:W-:Y:S01]  /*3c9f0*/  IMAD.X R37, R42, 0x1, R57, P4 ;  /* 0x000000012a257824 */ /* 0x010fe200020e0639 */
[----:B------:R-:W-:Y:S01]  /*3ca00*/  ISETP.LT.AND P4, PT, R48, UR12, !P2 ;  /* 0x0000000c30007c0c */ /* 0x000fe2000d781270 */
[----:B------:R-:W-:Y:S01]  /*3ca10*/  VIADD R41, R49, 0x15 ;  /* 0x0000001531297836 */ /* 0x000fe20000000000 */
[----:B------:R-:W-:Y:S01]  /*3ca20*/  IADD3 R40, P5, PT, R32, R2, RZ ;  /* 0x0000000220287210 */ /* 0x000fe20007fbe0ff */
[----:B------:R-:W4:Y:S01]  /*3ca30*/  LDCU UR12, c[0x0][0x398] ;  /* 0x00007300ff0c77ac */ /* 0x000f220008000800 */
[----:B------:R0:W-:Y:S01]  /*3ca40*/  @P3 STG.E.U8 desc[UR40][R36.64], R43 ;  /* 0x0000002b24003986 */ /* 0x0001e2000c101128 */
[----:B---3--:R-:W-:-:S02]  /*3ca50*/  ISETP.LT.AND P3, PT, R50, UR10, !P2 ;  /* 0x0000000a32007c0c */ /* 0x008fc4000d761270 */
[----:B--2---:R-:W-:Y:S01]  /*3ca60*/  ISETP.GE.AND P1, PT, R41, UR6, PT ;  /* 0x0000000629007c0c */ /* 0x004fe2000bf26270 */
[----:B------:R-:W-:Y:S01]  /*3ca70*/  IMAD.X R41, R42, 0x1, R56, P5 ;  /* 0x000000012a297824 */ /* 0x000fe200028e0638 */
[----:B------:R-:W-:Y:S01]  /*3ca80*/  PRMT R44, R33, 0x7771, RZ ;  /* 0x00007771212c7816 */ /* 0x000fe200000000ff */
[----:B------:R-:W2:Y:S01]  /*3ca90*/  LDCU UR6, c[0x0][0x398] ;  /* 0x00007300ff0677ac */ /* 0x000ea20008000800 */
[----:B-1----:R-:W-:Y:S01]  /*3caa0*/  ISETP.LT.AND P2, PT, R51, UR8, !P2 ;  /* 0x0000000833007c0c */ /* 0x002fe2000d741270 */
[----:B------:R-:W1:Y:S01]  /*3cab0*/  LDCU UR8, c[0x0][0x398] ;  /* 0x00007300ff0877ac */ /* 0x000e620008000800 */
[----:B0-----:R-:W-:Y:S02]  /*3cac0*/  IADD3 R36, P5, PT, R32, R58, RZ ;  /* 0x0000003a20247210 */ /* 0x001fe40007fbe0ff */
[----:B------:R-:W-:Y:S01]  /*3cad0*/  PRMT R43, R33, 0x7772, RZ ;  /* 0x00007772212b7816 */ /* 0x000fe200000000ff */
[----:B------:R-:W0:Y:S02]  /*3cae0*/  LDCU UR10, c[0x0][0x398] ;  /* 0x00007300ff0a77ac */ /* 0x000e240008000800 */
[----:B------:R-:W-:Y:S01]  /*3caf0*/  IMAD.X R37, R42, 0x1, R59, P5 ;  /* 0x000000012a257824 */ /* 0x000fe200028e063b */
[----:B------:R3:W-:Y:S04]  /*3cb00*/  @P4 STG.E.U8 desc[UR40][R40.64], R44 ;  /* 0x0000002c28004986 */ /* 0x0007e8000c101128 */
[----:B------:R0:W-:Y:S01]  /*3cb10*/  @P3 STG.E.U8 desc[UR40][R36.64], R43 ;  /* 0x0000002b24003986 */ /* 0x0001e2000c101128 */
[----:B----4-:R-:W-:Y:S01]  /*3cb20*/  ISETP.LT.AND P3, PT, R55, UR12, !P6 ;  /* 0x0000000c37007c0c */ /* 0x010fe2000f761270 */
[----:B------:R-:W4:Y:S01]  /*3cb30*/  LDCU UR12, c[0x0][0x398] ;  /* 0x00007300ff0c77ac */ /* 0x000f220008000800 */
[C---:B---3--:R-:W-:Y:S01]  /*3cb40*/  IADD3 R40, P4, PT, R32.reuse, R60, RZ ;  /* 0x0000003c20287210 */ /* 0x048fe20007f9e0ff */
[----:B0-----:R-:W-:Y:S01]  /*3cb50*/  VIADD R43, R32, UR4 ;  /* 0x00000004202b7c36 */ /* 0x001fe20008000000 */
[----:B------:R-:W-:-:S03]  /*3cb60*/  PRMT R47, R33, 0x7773, RZ ;  /* 0x00007773212f7816 */ /* 0x000fc600000000ff */
[----:B------:R-:W-:Y:S01]  /*3cb70*/  IMAD.X R41, R42, 0x1, R61, P4 ;  /* 0x000000012a297824 */ /* 0x000fe200020e063d */
[----:B------:R-:W0:Y:S01]  /*3cb80*/  LDCU UR4, c[0x0][0x3b8] ;  /* 0x00007700ff0477ac */ /* 0x000e220008000800 */
[----:B------:R-:W-:Y:S02]  /*3cb90*/  SHF.R.S32.HI R42, RZ, 0x1f, R43 ;  /* 0x0000001fff2a7819 */ /* 0x000fe4000001142b */
[----:B------:R-:W-:Y:S01]  /*3cba0*/  IADD3 R32, P4, PT, R43, R3, RZ ;  /* 0x000000032b207210 */ /* 0x000fe20007f9e0ff */
[----:B------:R3:W-:Y:S01]  /*3cbb0*/  @P2 STG.E.U8 desc[UR40][R40.64], R47 ;  /* 0x0000002f28002986 */ /* 0x0007e2000c101128 */
[----:B------:R-:W-:-:S03]  /*3cbc0*/  PRMT R45, R38, 0x7770, RZ ;  /* 0x00007770262d7816 */ /* 0x000fc600000000ff */
[----:B------:R-:W-:Y:S01]  /*3cbd0*/  IMAD.X R33, R42, 0x1, R57, P4 ;  /* 0x000000012a217824 */ /* 0x000fe200020e0639 */
[----:B--2---:R-:W-:Y:S01]  /*3cbe0*/  ISETP.LT.AND P2, PT, R48, UR6, !P6 ;  /* 0x0000000630007c0c */ /* 0x004fe2000f741270 */
[----:B------:R-:W2:Y:S01]  /*3cbf0*/  LDCU UR6, c[0x0][0x39c] ;  /* 0x00007380ff0677ac */ /* 0x000ea20008000800 */
[----:B-1----:R-:W-:Y:S02]  /*3cc00*/  ISETP.LT.AND P4, PT, R50, UR8, !P6 ;  /* 0x0000000832007c0c */ /* 0x002fe4000f781270 */
[----:B------:R-:W-:Y:S01]  /*3cc10*/  IADD3 R36, P5, PT, R43, R2, RZ ;  /* 0x000000022b247210 */ /* 0x000fe20007fbe0ff */
[----:B------:R1:W-:Y:S01]  /*3cc20*/  @P3 STG.E.U8 desc[UR40][R32.64], R45 ;  /* 0x0000002d20003986 */ /* 0x0003e2000c101128 */
[----:B------:R-:W0:Y:S01]  /*3cc30*/  LDCU UR8, c[0x0][0x39c] ;  /* 0x00007380ff0877ac */ /* 0x000e220008000800 */
[----:B---3--:R-:W-:Y:S02]  /*3cc40*/  PRMT R40, R38, 0x7771, RZ ;  /* 0x0000777126287816 */ /* 0x008fe400000000ff */
[----:B------:R-:W-:Y:S01]  /*3cc50*/  IMAD.X R37, R42, 0x1, R56, P5 ;  /* 0x000000012a257824 */ /* 0x000fe200028e0638 */
[----:B------:R-:W-:-:S02]  /*3cc60*/  PRMT R41, R38, 0x7772, RZ ;  /* 0x0000777226297816 */ /* 0x000fc400000000ff */
[----:B-1----:R-:W-:Y:S02]  /*3cc70*/  IADD3 R32, P3, PT, R43, R58, RZ ;  /* 0x0000003a2b207210 */ /* 0x002fe40007f7e0ff */
[----:B------:R1:W-:Y:S03]  /*3cc80*/  @P2 STG.E.U8 desc[UR40][R36.64], R40 ;  /* 0x0000002824002986 */ /* 0x0003e6000c101128 */
[----:B------:R-:W-:Y:S01]  /*3cc90*/  IMAD.X R33, R42, 0x1, R59, P3 ;  /* 0x000000012a217824 */ /* 0x000fe200018e063b */
[----:B------:R-:W-:Y:S01]  /*3cca0*/  ISETP.LT.AND P6, PT, R51, UR10, !P6 ;  /* 0x0000000a33007c0c */ /* 0x000fe2000f7c1270 */
[----:B------:R-:W3:Y:S03]  /*3ccb0*/  LDCU UR10, c[0x0][0x398] ;  /* 0x00007300ff0a77ac */ /* 0x000ee60008000800 */
[----:B------:R0:W-:Y:S01]  /*3ccc0*/  @P4 STG.E.U8 desc[UR40][R32.64], R41 ;  /* 0x0000002920004986 */ /* 0x0001e2000c101128 */
[----:B----4-:R-:W-:Y:S01]  /*3ccd0*/  ISETP.LT.AND P2, PT, R55, UR12, !P1 ;  /* 0x0000000c37007c0c */ /* 0x010fe2000cf41270 */
[----:B------:R-:W4:Y:S01]  /*3cce0*/  LDCU UR12, c[0x0][0x398] ;  /* 0x00007300ff0c77ac */ /* 0x000f220008000800 */
[C---:B-1----:R-:W-:Y:S01]  /*3ccf0*/  IADD3 R36, P3, PT, R43.reuse, R60, RZ ;  /* 0x0000003c2b247210 */ /* 0x042fe20007f7e0ff */
[----:B0-----:R-:W-:-:S02]  /*3cd00*/  VIADD R41, R43, UR4 ;  /* 0x000000042b297c36 */ /* 0x001fc40008000000 */
[----:B------:R-:W-:Y:S01]  /*3cd10*/  VIADD R33, R49, 0x16 ;  /* 0x0000001631217836 */ /* 0x000fe20000000000 */
[----:B------:R-:W-:Y:S01]  /*3cd20*/  PRMT R43, R38, 0x7773, RZ ;  /* 0x00007773262b7816 */ /* 0x000fe200000000ff */
[----:B------:R-:W-:Y:S01]  /*3cd30*/  IMAD.X R37, R42, 0x1, R61, P3 ;  /* 0x000000012a257824 */ /* 0x000fe200018e063d */
[----:B------:R-:W-:Y:S01]  /*3cd40*/  SHF.R.S32.HI R40, RZ, 0x1f, R41 ;  /* 0x0000001fff287819 */ /* 0x000fe20000011429 */
[----:B------:R-:W0:Y:S01]  /*3cd50*/  LDCU UR4, c[0x0][0x3b8] ;  /* 0x00007700ff0477ac */ /* 0x000e220008000800 */
[----:B------:R-:W-:Y:S02]  /*3cd60*/  IADD3 R32, P5, PT, R41, R3, RZ ;  /* 0x0000000329207210 */ /* 0x000fe40007fbe0ff */
[----:B--2---:R-:W-:Y:S01]  /*3cd70*/  ISETP.GE.AND P4, PT, R33, UR6, PT ;  /* 0x0000000621007c0c */ /* 0x004fe2000bf86270 */
[----:B------:R-:W1:Y:S01]  /*3cd80*/  LDCU UR6, c[0x0][0x39c] ;  /* 0x00007380ff0677ac */ /* 0x000e620008000800 */
[----:B------:R-:W-:Y:S01]  /*3cd90*/  PRMT R45, R34, 0x7770, RZ ;  /* 0x00007770222d7816 */ /* 0x000fe200000000ff */
[----:B------:R-:W-:Y:S01]  /*3cda0*/  IMAD.X R33, R40, 0x1, R57, P5 ;  /* 0x0000000128217824 */ /* 0x000fe200028e0639 */
[----:B------:R2:W-:Y:S01]  /*3cdb0*/  @P6 STG.E.U8 desc[UR40][R36.64], R43 ;  /* 0x0000002b24006986 */ /* 0x0005e2000c101128 */
[----:B------:R-:W-:Y:S01]  /*3cdc0*/  ISETP.LT.AND P3, PT, R48, UR14, !P1 ;  /* 0x0000000e30007c0c */ /* 0x000fe2000cf61270 */
[C---:B------:R-:W-:Y:S01]  /*3cdd0*/  VIADD R38, R49.reuse, 0x17 ;  /* 0x0000001731267836 */ /* 0x040fe20000000000 */
[----:B------:R-:W-:Y:S01]  /*3cde0*/  ISETP.LT.AND P5, PT, R50, UR16, !P1 ;  /* 0x0000001032007c0c */ /* 0x000fe2000cfa1270 */
[----:B------:R0:W-:Y:S01]  /*3cdf0*/  @P2 STG.E.U8 desc[UR40][R32.64], R45 ;  /* 0x0000002d20002986 */ /* 0x0001e2000c101128 */
[----:B------:R-:W-:Y:S01]  /*3ce00*/  VIADD R42, R49, 0x18 ;  /* 0x00000018312a7836 */ /* 0x000fe20000000000 */
[----:B------:R-:W-:Y:S01]  /*3ce10*/  PRMT R47, R34, 0x7773, RZ ;  /* 0x00007773222f7816 */ /* 0x000fe200000000ff */
[----:B------:R-:W1:Y:S01]  /*3ce20*/  LDCU UR14, c[0x0][0x398] ;  /* 0x00007300ff0e77ac */ /* 0x000e620008000800 */
[----:B------:R-:W1:Y:S01]  /*3ce30*/  LDCU UR16, c[0x0][0x398] ;  /* 0x00007300ff1077ac */ /* 0x000e620008000800 */
[----:B--2---:R-:W-:-:S02]  /*3ce40*/  IADD3 R36, P2, PT, R41, R2, RZ ;  /* 0x0000000229247210 */ /* 0x004fc40007f5e0ff */
[----:B0-----:R-:W-:-:S03]  /*3ce50*/  IADD3 R32, P6, PT, R41, R58, RZ ;  /* 0x0000003a29207210 */ /* 0x001fc60007fde0ff */
[----:B------:R-:W-:Y:S01]  /*3ce60*/  IMAD.X R37, R40, 0x1, R56, P2 ;  /* 0x0000000128257824 */ /* 0x000fe200010e0638 */
[----:B------:R-:W-:Y:S01]  /*3ce70*/  ISETP.GE.AND P2, PT, R38, UR8, PT ;  /* 0x0000000826007c0c */ /* 0x000fe2000bf46270 */
[----:B------:R-:W0:Y:S01]  /*3ce80*/  LDCU UR8, c[0x0][0x398] ;  /* 0x00007300ff0877ac */ /* 0x000e220008000800 */
[----:B------:R-:W-:Y:S01]  /*3ce90*/  PRMT R38, R34, 0x7771, RZ ;  /* 0x0000777122267816 */ /* 0x000fe200000000ff */
[----:B------:R-:W-:Y:S01]  /*3cea0*/  IMAD.X R33, R40, 0x1, R59, P6 ;  /* 0x0000000128217824 */ /* 0x000fe200030e063b */
[----:B------:R-:W-:-:S03]  /*3ceb0*/  PRMT R43, R34, 0x7772, RZ ;  /* 0x00007772222b7816 */ /* 0x000fc600000000ff */
[----:B------:R2:W-:Y:S01]  /*3cec0*/  @P3 STG.E.U8 desc[UR40][R36.64], R38 ;  /* 0x0000002624003986 */ /* 0x0005e2000c101128 */
[----:B-1----:R-:W-:Y:S01]  /*3ced0*/  ISETP.GE.AND P3, PT, R42, UR6, PT ;  /* 0x000000062a007c0c */ /* 0x002fe2000bf66270 */
[----:B------:R-:W1:Y:S02]  /*3cee0*/  LDCU UR6, c[0x0][0x398] ;  /* 0x00007300ff0677ac */ /* 0x000e640008000800 */
[----:B------:R0:W-:Y:S01]  /*3cef0*/  @P5 STG.E.U8 desc[UR40][R32.64], R43 ;  /* 0x0000002b20005986 */ /* 0x0001e2000c101128 */
[----:B---3--:R-:W-:Y:S01]  /*3cf00*/  ISETP.LT.AND P1, PT, R51, UR10, !P1 ;  /* 0x0000000a33007c0c */ /* 0x008fe2000cf21270 */
[----:B------:R-:W3:Y:S01]  /*3cf10*/  LDCU UR10, c[0x0][0x398] ;  /* 0x00007300ff0a77ac */ /* 0x000ee20008000800 */
[----:B----4-:R-:W-:Y:S02]  /*3cf20*/  ISETP.LT.AND P6, PT, R55, UR12, !P4 ;  /* 0x0000000c37007c0c */ /* 0x010fe4000e7c1270 */
[----:B------:R-:W-:Y:S01]  /*3cf30*/  PRMT R45, R39, 0x7770, RZ ;  /* 0x00007770272d7816 */ /* 0x000fe200000000ff */
[----:B------:R-:W4:Y:S01]  /*3cf40*/  LDCU UR12, c[0x0][0x398] ;  /* 0x00007300ff0c77ac */ /* 0x000f220008000800 */
[C---:B--2---:R-:W-:Y:S01]  /*3cf50*/  IADD3 R36, P5, PT, R41.reuse, R60, RZ ;  /* 0x0000003c29247210 */ /* 0x044fe20007fbe0ff */
[----:B------:R-:W-:Y:S01]  /*3cf60*/  VIADD R38, R41, UR4 ;  /* 0x0000000429267c36 */ /* 0x000fe20008000000 */
[----:B------:R-:W2:Y:S03]  /*3cf70*/  LDCU UR4, c[0x0][0x3b8] ;  /* 0x00007700ff0477ac */ /* 0x000ea60008000800 */
[----:B------:R-:W-:Y:S01]  /*3cf80*/  IMAD.X R37, R40, 0x1, R61, P5 ;  /* 0x0000000128257824 */ /* 0x000fe200028e063d */
[----:B------:R-:W-:-:S02]  /*3cf90*/  SHF.R.S32.HI R41, RZ, 0x1f, R38 ;  /* 0x0000001fff297819 */ /* 0x000fc40000011426 */
[----:B0-----:R-:W-:-:S05]  /*3cfa0*/  IADD3 R32, P5, PT, R38, R3, RZ ;  /* 0x0000000326207210 */ /* 0x001fca0007fbe0ff */
[----:B------:R-:W-:Y:S01]  /*3cfb0*/  IMAD.X R33, R41, 0x1, R57, P5 ;  /* 0x0000000129217824 */ /* 0x000fe200028e0639 */
[----:B------:R0:W-:Y:S01]  /*3cfc0*/  @P1 STG.E.U8 desc[UR40][R36.64], R47 ;  /* 0x0000002f24001986 */ /* 0x0001e2000c101128 */
[----:B-1----:R-:W-:Y:S01]  /*3cfd0*/  ISETP.LT.AND P5, PT, R48, UR6, !P4 ;  /* 0x0000000630007c0c */ /* 0x002fe2000e7a1270 */
[----:B------:R-:W1:Y:S02]  /*3cfe0*/  LDCU UR6, c[0x0][0x398] ;  /* 0x00007300ff0677ac */ /* 0x000e640008000800 */
[----:B------:R2:W-:Y:S01]  /*3cff0*/  @P6 STG.E.U8 desc[UR40][R32.64], R45 ;  /* 0x0000002d20006986 */ /* 0x0005e2000c101128 */
[----:B------:R-:W-:Y:S01]  /*3d000*/  ISETP.LT.AND P1, PT, R50, UR8, !P4 ;  /* 0x0000000832007c0c */ /* 0x000fe2000e721270 */
[----:B------:R-:W1:Y:S01]  /*3d010*/  LDCU UR8, c[0x0][0x398] ;  /* 0x00007300ff0877ac */ /* 0x000e620008000800 */
[----:B0-----:R-:W-:Y:S02]  /*3d020*/  IADD3 R36, P6, PT, R38, R2, RZ ;  /* 0x0000000226247210 */ /* 0x001fe40007fde0ff */
[----:B------:R-:W-:-:S03]  /*3d030*/  PRMT R43, R39, 0x7771, RZ ;  /* 0x00007771272b7816 */ /* 0x000fc600000000ff */
[----:B------:R-:W-:Y:S01]  /*3d040*/  IMAD.X R37, R41, 0x1, R56, P6 ;  /* 0x0000000129257824 */ /* 0x000fe200030e0638 */
[----:B--2---:R-:W-:Y:S02]  /*3d050*/  IADD3 R32, P6, PT, R38, R58, RZ ;  /* 0x0000003a26207210 */ /* 0x004fe40007fde0ff */
[----:B------:R-:W-:-:S03]  /*3d060*/  PRMT R40, R39, 0x7772, RZ ;  /* 0x0000777227287816 */ /* 0x000fc600000000ff */
[----:B------:R-:W-:Y:S01]  /*3d070*/  IMAD.X R33, R41, 0x1, R59, P6 ;  /* 0x0000000129217824 */ /* 0x000fe200030e063b */
[----:B---3--:R-:W-:Y:S01]  /*3d080*/  ISETP.LT.AND P4, PT, R51, UR10, !P4 ;  /* 0x0000000a33007c0c */ /* 0x008fe2000e781270 */
[----:B------:R0:W-:Y:S01]  /*3d090*/  @P5 STG.E.U8 desc[UR40][R36.64], R43 ;  /* 0x0000002b24005986 */ /* 0x0001e2000c101128 */
[----:B------:R-:W-:Y:S01]  /*3d0a0*/  PRMT R34, R39, 0x7773, RZ ;  /* 0x0000777327227816 */ /* 0x000fe200000000ff */
[C---:B------:R-:W-:Y:S01]  /*3d0b0*/  VIADD R39, R38.reuse, UR4 ;  /* 0x0000000426277c36 */ /* 0x040fe20008000000 */
[----:B------:R-:W2:Y:S01]  /*3d0c0*/  LDCU UR10, c[0x0][0x398] ;  /* 0x00007300ff0a77ac */ /* 0x000ea20008000800 */
[----:B------:R3:W-:Y:S01]  /*3d0d0*/  @P1 STG.E.U8 desc[UR40][R32.64], R40 ;  /* 0x0000002820001986 */ /* 0x0007e2000c101128 */
[----:B----4-:R-:W-:Y:S01]  /*3d0e0*/  ISETP.LT.AND P1, PT, R55, UR12, !P2 ;  /* 0x0000000c37007c0c */ /* 0x010fe2000d721270 */
[----:B------:R-:W4:Y:S01]  /*3d0f0*/  LDCU UR4, c[0x0][0x3b8] ;  /* 0x00007700ff0477ac */ /* 0x000f220008000800 */
[----:B------:R-:W-:Y:S01]  /*3d100*/  PRMT R45, R35, 0x7770, RZ ;  /* 0x00007770232d7816 */ /* 0x000fe200000000ff */
[----:B------:R-:W2:Y:S01]  /*3d110*/  LDCU UR12, c[0x0][0x398] ;  /* 0x00007300ff0c77ac */ /* 0x000ea20008000800 */
[----:B0-----:R-:W-:-:S02]  /*3d120*/  IADD3 R36, P5, PT, R38, R60, RZ ;  /* 0x0000003c26247210 */ /* 0x001fc40007fbe0ff */
[----:B------:R-:W-:-:S03]  /*3d130*/  SHF.R.S32.HI R38, RZ, 0x1f, R39 ;  /* 0x0000001fff267819 */ /* 0x000fc60000011427 */
[----:B------:R-:W-:Y:S01]  /*3d140*/  IMAD.X R37, R41, 0x1, R61, P5 ;  /* 0x0000000129257824 */ /* 0x000fe200028e063d */
[----:B---3--:R-:W-:-:S04]  /*3d150*/  IADD3 R32, P5, PT, R39, R3, RZ ;  /* 0x0000000327207210 */ /* 0x008fc80007fbe0ff */
[----:B------:R0:W-:Y:S01]  /*3d160*/  @P4 STG.E.U8 desc[UR40][R36.64], R34 ;  /* 0x0000002224004986 */ /* 0x0001e2000c101128 */
[----:B------:R-:W-:Y:S01]  /*3d170*/  IMAD.X R33, R38, 0x1, R57, P5 ;  /* 0x0000000126217824 */ /* 0x000fe200028e0639 */
[----:B-1----:R-:W-:Y:S01]  /*3d180*/  ISETP.LT.AND P4, PT, R48, UR6, !P2 ;  /* 0x0000000630007c0c */ /* 0x002fe2000d781270 */
[----:B------:R-:W1:Y:S01]  /*3d190*/  LDCU UR6, c[0x0][0x39c] ;  /* 0x00007380ff0677ac */ /* 0x000e620008000800 */
[----:B------:R-:W-:Y:S02]  /*3d1a0*/  ISETP.LT.AND P5, PT, R50, UR8, !P2 ;  /* 0x0000000832007c0c */ /* 0x000fe4000d7a1270 */
[----:B------:R3:W-:Y:S01]  /*3d1b0*/  @P1 STG.E.U8 desc[UR40][R32.64], R45 ;  /* 0x0000002d20001986 */ /* 0x0007e2000c101128 */
[----:B------:R-:W-:Y:S01]  /*3d1c0*/  PRMT R43, R35, 0x7771, RZ ;  /* 0x00007771232b7816 */ /* 0x000fe200000000ff */
[----:B------:R-:W-:Y:S01]  /*3d1d0*/  VIADD R40, R49, 0x19 ;  /* 0x0000001931287836 */ /* 0x000fe20000000000 */
[----:B------:R-:W-:Y:S01]  /*3d1e0*/  PRMT R41, R35, 0x7772, RZ ;  /* 0x0000777223297816 */ /* 0x000fe200000000ff */
[----:B------:R-:W1:Y:S01]  /*3d1f0*/  LDCU UR8, c[0x0][0x39c] ;  /* 0x00007380ff0877ac */ /* 0x000e620008000800 */
[----:B0-----:R-:W-:-:S02]  /*3d200*/  IADD3 R36, P6, PT, R39, R2, RZ ;  /* 0x0000000227247210 */ /* 0x001fc40007fde0ff */
[----:B---3--:R-:W-:-:S03]  /*3d210*/  IADD3 R32, P1, PT, R39, R58, RZ ;  /* 0x0000003a27207210 */ /* 0x008fc60007f3e0ff */
[C---:B------:R-:W-:Y:S02]  /*3d220*/  IMAD.X R37, R38.reuse, 0x1, R56, P6 ;  /* 0x0000000126257824 */ /* 0x040fe400030e0638 */
[----:B------:R-:W-:-:S03]  /*3d230*/  IMAD.X R33, R38, 0x1, R59, P1 ;  /* 0x0000000126217824 */ /* 0x000fc600008e063b */
[----:B------:R4:W-:Y:S01]  /*3d240*/  @P4 STG.E.U8 desc[UR40][R36.64], R43 ;  /* 0x0000002b24004986 */ /* 0x0009e2000c101128 */
[----:B--2---:R-:W-:Y:S01]  /*3d250*/  ISETP.LT.AND P1, PT, R51, UR10, !P2 ;  /* 0x0000000a33007c0c */ /* 0x004fe2000d721270 */
[----:B------:R-:W0:Y:S02]  /*3d260*/  LDCU UR10, c[0x0][0x398] ;  /* 0x00007300ff0a77ac */ /* 0x000e240008000800 */
[----:B------:R2:W-:Y:S01]  /*3d270*/  @P5 STG.E.U8 desc[UR40][R32.64], R41 ;  /* 0x0000002920005986 */ /* 0x0005e2000c101128 */
[----:B------:R-:W-:Y:S01]  /*3d280*/  ISETP.LT.AND P5, PT, R55, UR12, !P3 ;  /* 0x0000000c37007c0c */ /* 0x000fe2000dfa1270 */
[----:B------:R-:W3:Y:S01]  /*3d290*/  LDCU UR12, c[0x0][0x398] ;  /* 0x00007300ff0c77ac */ /* 0x000ee20008000800 */
[C---:B----4-:R-:W-:Y:S01]  /*3d2a0*/  VIADD R36, R39.reuse, UR4 ;  /* 0x0000000427247c36 */ /* 0x050fe20008000000 */
[----:B------:R-:W4:Y:S01]  /*3d2b0*/  LDCU UR4, c[0x0][0x3b8] ;  /* 0x00007700ff0477ac */ /* 0x000f220008000800 */
[----:B--2---:R-:W-:-:S03]  /*3d2c0*/  IADD3 R32, P2, PT, R39, R60, RZ ;  /* 0x0000003c27207210 */ /* 0x004fc60007f5e0ff */
[----:B------:R-:W-:Y:S02]  /*3d2d0*/  SHF.R.S32.HI R37, RZ, 0x1f, R36 ;  /* 0x0000001fff257819 */ /* 0x000fe40000011424 */
[----:B------:R-:W-:Y:S01]  /*3d2e0*/  IADD3 R34, P4, PT, R36, R3, RZ ;  /* 0x0000000324227210 */ /* 0x000fe20007f9e0ff */
[----:B------:R-:W-:Y:S01]  /*3d2f0*/  IMAD.X R33, R38, 0x1, R61, P2 ;  /* 0x0000000126217824 */ /* 0x000fe200010e063d */
[----:B-1----:R-:W-:Y:S01]  /*3d300*/  ISETP.GE.AND P2, PT, R40, UR6, PT ;  /* 0x0000000628007c0c */ /* 0x002fe2000bf46270 */
[----:B------:R-:W1:Y:S01]  /*3d310*/  LDCU UR6, c[0x0][0x398] ;  /* 0x00007300ff0677ac */ /* 0x000e620008000800 */
[----:B------:R-:W-:Y:S01]  /*3d320*/  PRMT R39, R35, 0x7773, RZ ;  /* 0x0000777323277816 */ /* 0x000fe200000000ff */
[----:B------:R-:W-:Y:S01]  /*3d330*/  IMAD.X R35, R37, 0x1, R57, P4 ;  /* 0x0000000125237824 */ /* 0x000fe200020e0639 */
[----:B------:R-:W-:Y:S02]  /*3d340*/  PRMT R41, R28, 0x7770, RZ ;  /* 0x000077701c297816 */ /* 0x000fe400000000ff */
[----:B------:R-:W-:Y:S01]  /*3d350*/  ISETP.LT.AND P4, PT, R48, UR14, !P3 ;  /* 0x0000000e30007c0c */ /* 0x000fe2000df81270 */
[----:B------:R-:W-:Y:S01]  /*3d360*/  @P1 STG.E.U8 desc[UR40][R32.64], R39 ;  /* 0x0000002720001986 */ /* 0x000fe2000c101128 */
[----:B------:R-:W-:Y:S01]  /*3d370*/  VIADD R38, R49, 0x1a ;  /* 0x0000001a31267836 */ /* 0x000fe20000000000 */
[----:B------:R-:W-:Y:S01]  /*3d380*/  PRMT R43, R28, 0x7771, RZ ;  /* 0x000077711c2b7816 */ /* 0x000fe200000000ff */
[----:B------:R-:W2:Y:S01]  /*3d390*/  LDCU UR14, c[0x0][0x398] ;  /* 0x00007300ff0e77ac */ /* 0x000ea20008000800 */
[----:B------:R0:W-:Y:S01]  /*3d3a0*/  @P5 STG.E.U8 desc[UR40][R34.64], R41 ;  /* 0x0000002922005986 */ /* 0x0001e2000c101128 */
[----:B------:R-:W-:-:S02]  /*3d3b0*/  ISETP.LT.AND P5, PT, R50, UR16, !P3 ;  /* 0x0000001032007c0c */ /* 0x000fc4000dfa1270 */
[----:B------:R-:W-:Y:S01]  /*3d3c0*/  ISETP.GE.AND P1, PT, R38, UR8, PT ;  /* 0x0000000826007c0c */ /* 0x000fe2000bf26270 */
[----:B------:R-:W2:Y:S01]  /*3d3d0*/  LDCU UR8, c[0x0][0x398] ;  /* 0x00007300ff0877ac */ /* 0x000ea20008000800 */
[----:B0-----:R-:W-:Y:S01]  /*3d3e0*/  IADD3 R34, P6, PT, R36, R2, RZ ;  /* 0x0000000224227210 */ /* 0x001fe20007fde0ff */
[----:B------:R-:W0:Y:S01]  /*3d3f0*/  LDCU UR16, c[0x0][0x398] ;  /* 0x00007300ff1077ac */ /* 0x000e220008000800 */
[----:B-1----:R-:W-:-:S03]  /*3d400*/  ISETP.LT.AND P3, PT, R51, UR6, !P3 ;  /* 0x0000000633007c0c */ /* 0x002fc6000df61270 */
[C---:B------:R-:W-:Y:S01]  /*3d410*/  IMAD.X R35, R37.reuse, 0x1, R56, P6 ;  /* 0x0000000125237824 */ /* 0x040fe200030e0638 */
[----:B------:R-:W-:Y:S01]  /*3d420*/  IADD3 R32, P6, PT, R36, R58, RZ ;  /* 0x0000003a24207210 */ /* 0x000fe20007fde0ff */
[----:B------:R-:W1:Y:S03]  /*3d430*/  LDCU UR6, c[0x0][0x39c] ;  /* 0x00007380ff0677ac */ /* 0x000e660008000800 */
[----:B------:R0:W-:Y:S01]  /*3d440*/  @P4 STG.E.U8 desc[UR40][R34.64], R43 ;  /* 0x0000002b22004986 */ /* 0x0001e2000c101128 */
[C---:B------:R-:W-:Y:S01]  /*3d450*/  IMAD.X R33, R37.reuse, 0x1, R59, P6 ;  /* 0x0000000125217824 */ /* 0x040fe200030e063b */
[C---:B------:R-:W-:Y:S02]  /*3d460*/  PRMT R41, R28.reuse, 0x7772, RZ ;  /* 0x000077721c297816 */ /* 0x040fe400000000ff */
[----:B------:R-:W-:Y:S02]  /*3d470*/  PRMT R39, R28, 0x7773, RZ ;  /* 0x000077731c277816 */ /* 0x000fe400000000ff */
[----:B0-----:R-:W-:Y:S01]  /*3d480*/  IADD3 R34, P4, PT, R36, R60, RZ ;  /* 0x0000003c24227210 */ /* 0x001fe20007f9e0ff */
[----:B------:R0:W-:Y:S04]  /*3d490*/  @P5 STG.E.U8 desc[UR40][R32.64], R41 ;  /* 0x0000002920005986 */ /* 0x0001e8000c101128 */
[----:B------:R-:W-:-:S02]  /*3d4a0*/  IMAD.X R35, R37, 0x1, R61, P4 ;  /* 0x0000000125237824 */ /* 0x000fc400020e063d */
[----:B----4-:R-:W-:Y:S01]  /*3d4b0*/  VIADD R37, R36, UR4 ;  /* 0x0000000424257c36 */ /* 0x010fe20008000000 */
[----:B------:R-:W-:Y:S01]  /*3d4c0*/  ISETP.LT.AND P4, PT, R55, UR10, !P2 ;  /* 0x0000000a37007c0c */ /* 0x000fe2000d781270 */
[----:B------:R-:W4:Y:S01]  /*3d4d0*/  LDCU UR10, c[0x0][0x398] ;  /* 0x00007300ff0a77ac */ /* 0x000f220008000800 */
[----:B------:R1:W-:Y:S02]  /*3d4e0*/  @P3 STG.E.U8 desc[UR40][R34.64], R39 ;  /* 0x0000002722003986 */ /* 0x0003e4000c101128 */
[----:B------:R-:W-:Y:S01]  /*3d4f0*/  SHF.R.S32.HI R28, RZ, 0x1f, R37 ;  /* 0x0000001fff1c7819 */ /* 0x000fe20000011425 */
[----:B------:R-:W4:Y:S01]  /*3d500*/  LDCU UR4, c[0x0][0x3b8] ;  /* 0x00007700ff0477ac */ /* 0x000f220008000800 */
[----:B--2---:R-:W-:Y:S02]  /*3d510*/  ISETP.LT.AND P5, PT, R48, UR8, !P2 ;  /* 0x0000000830007c0c */ /* 0x004fe4000d7a1270 */
[----:B0-----:R-:W-:Y:S01]  /*3d520*/  PRMT R41, R24, 0x7770, RZ ;  /* 0x0000777018297816 */ /* 0x001fe200000000ff */
[----:B------:R-:W0:Y:S01]  /*3d530*/  LDCU UR8, c[0x0][0x398] ;  /* 0x00007300ff0877ac */ /* 0x000e220008000800 */
[----:B-1----:R-:W-:-:S02]  /*3d540*/  IADD3 R34, P3, PT, R37, R3, RZ ;  /* 0x0000000325227210 */ /* 0x002fc40007f7e0ff */
[----:B------:R-:W-:-:S03]  /*3d550*/  IADD3 R32, P6, PT, R37, R2, RZ ;  /* 0x0000000225207210 */ /* 0x000fc60007fde0ff */
[----:B------:R-:W-:Y:S01]  /*3d560*/  IMAD.X R35, R28, 0x1, R57, P3 ;  /* 0x000000011c237824 */ /* 0x000fe200018e0639 */
[----:B---3--:R-:W-:Y:S01]  /*3d570*/  ISETP.LT.AND P3, PT, R50, UR12, !P2 ;  /* 0x0000000c32007c0c */ /* 0x008fe2000d761270 */
[----:B------:R-:W-:Y:S01]  /*3d580*/  IMAD.X R33, R28, 0x1, R56, P6 ;  /* 0x000000011c217824 */ /* 0x000fe200030e0638 */
[C---:B------:R-:W-:Y:S01]  /*3d590*/  PRMT R43, R24.reuse, 0x7771, RZ ;  /* 0x00007771182b7816 */ /* 0x040fe200000000ff */
[----:B------:R-:W1:Y:S01]  /*3d5a0*/  LDCU UR12, c[0x0][0x398] ;  /* 0x00007300ff0c77ac */ /* 0x000e620008000800 */
[----:B------:R2:W-:Y:S01]  /*3d5b0*/  @P4 STG.E.U8 desc[UR40][R34.64], R41 ;  /* 0x0000002922004986 */ /* 0x0005e2000c101128 */
[----:B------:R-:W-:Y:S01]  /*3d5c0*/  PRMT R39, R24, 0x7772, RZ ;  /* 0x0000777218277816 */ /* 0x000fe200000000ff */
[----:B------:R-:W-:Y:S01]  /*3d5d0*/  VIADD R36, R49, 0x1b ;  /* 0x0000001b31247836 */ /* 0x000fe20000000000 */
[----:B----4-:R-:W-:Y:S01]  /*3d5e0*/  ISETP.LT.AND P2, PT, R51, UR10, !P2 ;  /* 0x0000000a33007c0c */ /* 0x010fe2000d741270 */
[----:B------:R3:W-:Y:S01]  /*3d5f0*/  @P5 STG.E.U8 desc[UR40][R32.64], R43 ;  /* 0x0000002b20005986 */ /* 0x0007e2000c101128 */
[----:B------:R-:W4:Y:S01]  /*3d600*/  LDCU UR10, c[0x0][0x398] ;  /* 0x00007300ff0a77ac */ /* 0x000f220008000800 */
[----:B--2---:R-:W-:-:S05]  /*3d610*/  IADD3 R34, P4, PT, R37, R58, RZ ;  /* 0x0000003a25227210 */ /* 0x004fca0007f9e0ff */
[----:B------:R-:W-:Y:S01]  /*3d620*/  IMAD.X R35, R28, 0x1, R59, P4 ;  /* 0x000000011c237824 */ /* 0x000fe200020e063b */
[C---:B---3--:R-:W-:Y:S01]  /*3d630*/  IADD3 R32, P4, PT, R37.reuse, R60, RZ ;  /* 0x0000003c25207210 */ /* 0x048fe20007f9e0ff */
[----:B------:R-:W-:Y:S01]  /*3d640*/  VIADD R37, R37, UR4 ;  /* 0x0000000425257c36 */ /* 0x000fe20008000000 */
[----:B------:R-:W-:Y:S01]  /*3d650*/  ISETP.GE.AND P6, PT, R36, UR6, PT ;  /* 0x0000000624007c0c */ /* 0x000fe2000bfc6270 */
[----:B------:R-:W2:Y:S01]  /*3d660*/  LDCU UR6, c[0x0][0x39c] ;  /* 0x00007380ff0677ac */ /* 0x000ea20008000800 */
[----:B------:R3:W-:Y:S01]  /*3d670*/  @P3 STG.E.U8 desc[UR40][R34.64], R39 ;  /* 0x0000002722003986 */ /* 0x0007e2000c101128 */
[----:B0-----:R-:W-:Y:S01]  /*3d680*/  ISETP.LT.AND P3, PT, R55, UR8, !P1 ;  /* 0x0000000837007c0c */ /* 0x001fe2000cf61270 */
[----:B------:R-:W-:Y:S01]  /*3d690*/  IMAD.X R33, R28, 0x1, R61, P4 ;  /* 0x000000011c217824 */ /* 0x000fe200020e063d */
[----:B------:R-:W-:Y:S01]  /*3d6a0*/  PRMT R41, R24, 0x7773, RZ ;  /* 0x0000777318297816 */ /* 0x000fe200000000ff */
[----:B------:R-:W0:Y:S01]  /*3d6b0*/  LDCU UR8, c[0x0][0x398] ;  /* 0x00007300ff0877ac */ /* 0x000e220008000800 */
[----:B------:R-:W-:Y:S01]  /*3d6c0*/  SHF.R.S32.HI R24, RZ, 0x1f, R37 ;  /* 0x0000001fff187819 */ /* 0x000fe20000011425 */
[----:B------:R-:W0:Y:S01]  /*3d6d0*/  LDCU UR4, c[0x0][0x3b8] ;  /* 0x00007700ff0477ac */ /* 0x000e220008000800 */
[----:B---3--:R-:W-:-:S02]  /*3d6e0*/  IADD3 R34, P4, PT, R37, R3, RZ ;  /* 0x0000000325227210 */ /* 0x008fc40007f9e0ff */
[----:B------:R-:W-:Y:S01]  /*3d6f0*/  PRMT R39, R29, 0x7770, RZ ;  /* 0x000077701d277816 */ /* 0x000fe200000000ff */
[----:B------:R3:W-:Y:S02]  /*3d700*/  @P2 STG.E.U8 desc[UR40][R32.64], R41 ;  /* 0x0000002920002986 */ /* 0x0007e4000c101128 */
[----:B------:R-:W-:Y:S01]  /*3d710*/  IMAD.X R35, R24, 0x1, R57, P4 ;  /* 0x0000000118237824 */ /* 0x000fe200020e0639 */
[----:B-1----:R-:W-:Y:S01]  /*3d720*/  ISETP.LT.AND P4, PT, R48, UR12, !P1 ;  /* 0x0000000c30007c0c */ /* 0x002fe2000cf81270 */
[----:B------:R-:W1:Y:S01]  /*3d730*/  LDCU UR12, c[0x0][0x398] ;  /* 0x00007300ff0c77ac */ /* 0x000e620008000800 */
[----:B------:R-:W-:Y:S02]  /*3d740*/  VIADD R28, R49, 0x1c ;  /* 0x0000001c311c7836 */ /* 0x000fe40000000000 */
[----:B------:R0:W-:Y:S01]  /*3d750*/  @P3 STG.E.U8 desc[UR40][R34.64], R39 ;  /* 0x0000002722003986 */ /* 0x0001e2000c101128 */
[----:B----4-:R-:W-:Y:S01]  /*3d760*/  ISETP.LT.AND P3, PT, R50, UR10, !P1 ;  /* 0x0000000a32007c0c */ /* 0x010fe2000cf61270 */
[----:B------:R-:W4:Y:S01]  /*3d770*/  LDCU UR10, c[0x0][0x398] ;  /* 0x00007300ff0a77ac */ /* 0x000f220008000800 */
[----:B---3--:R-:W-:-:S02]  /*3d780*/  IADD3 R32, P5, PT, R37, R2, RZ ;  /* 0x0000000225207210 */ /* 0x008fc40007fbe0ff */
[----:B--2---:R-:W-:Y:S01]  /*3d790*/  ISETP.GE.AND P2, PT, R28, UR6, PT ;  /* 0x000000061c007c0c */ /* 0x004fe2000bf46270 */
[----:B------:R-:W2:Y:S02]  /*3d7a0*/  LDCU UR6, c[0x0][0x398] ;  /* 0x00007300ff0677ac */ /* 0x000ea40008000800 */
[C---:B------:R-:W-:Y:S01]  /*3d7b0*/  IMAD.X R33, R24.reuse, 0x1, R56, P5 ;  /* 0x0000000118217824 */ /* 0x040fe200028e0638 */
[----:B0-----:R-:W-:Y:S02]  /*3d7c0*/  IADD3 R34, P5, PT, R37, R58, RZ ;  /* 0x0000003a25227210 */ /* 0x001fe40007fbe0ff */
[----:B------:R-:W-:Y:S02]  /*3d7d0*/  PRMT R43, R29, 0x7771, RZ ;  /* 0x000077711d2b7816 */ /* 0x000fe400000000ff */
[----:B------:R-:W-:Y:S01]  /*3d7e0*/  ISETP.LT.AND P1, PT, R51, UR8, !P1 ;  /* 0x0000000833007c0c */ /* 0x000fe2000cf21270 */
[----:B------:R-:W0:Y:S01]  /*3d7f0*/  LDCU UR8, c[0x0][0x398] ;  /* 0x00007300ff0877ac */ /* 0x000e220008000800 */
[C---:B------:R-:W-:Y:S01]  /*3d800*/  IMAD.X R35, R24.reuse, 0x1, R59, P5 ;  /* 0x0000000118237824 */ /* 0x040fe200028e063b */
[----:B------:R-:W-:Y:S01]  /*3d810*/  PRMT R41, R29, 0x7772, RZ ;  /* 0x000077721d297816 */ /* 0x000fe200000000ff */
[----:B------:R3:W-:Y:S04]  /*3d820*/  @P4 STG.E.U8 desc[UR40][R32.64], R43 ;  /* 0x0000002b20004986 */ /* 0x0007e8000c101128 */
[----:B------:R0:W-:Y:S01]  /*3d830*/  @P3 STG.E.U8 desc[UR40][R34.64], R41 ;  /* 0x0000002922003986 */ /* 0x0001e2000c101128 */
[----:B-1----:R-:W-:Y:S01]  /*3d840*/  ISETP.LT.AND P3, PT, R55, UR12, !P6 ;  /* 0x0000000c37007c0c */ /* 0x002fe2000f761270 */
[----:B------:R-:W1:Y:S01]  /*3d850*/  LDCU UR12, c[0x0][0x398] ;  /* 0x00007300ff0c77ac */ /* 0x000e620008000800 */
[C---:B---3--:R-:W-:Y:S01]  /*3d860*/  IADD3 R32, P4, PT, R37.reuse, R60, RZ ;  /* 0x0000003c25207210 */ /* 0x048fe20007f9e0ff */
[----:B------:R-:W-:Y:S01]  /*3d870*/  VIADD R37, R37, UR4 ;  /* 0x0000000425257c36 */ /* 0x000fe20008000000 */
[----:B------:R-:W-:Y:S01]  /*3d880*/  PRMT R39, R29, 0x7773, RZ ;  /* 0x000077731d277816 */ /* 0x000fe200000000ff */
[----:B------:R-:W3:Y:S02]  /*3d890*/  LDCU UR4, c[0x0][0x3b8] ;  /* 0x00007700ff0477ac */ /* 0x000ee40008000800 */
[----:B------:R-:W-:Y:S01]  /*3d8a0*/  IMAD.X R33, R24, 0x1, R61, P4 ;  /* 0x0000000118217824 */ /* 0x000fe200020e063d */
[----:B------:R-:W-:-:S02]  /*3d8b0*/  SHF.R.S32.HI R36, RZ, 0x1f, R37 ;  /* 0x0000001fff247819 */ /* 0x000fc40000011425 */
[----:B------:R-:W-:Y:S02]  /*3d8c0*/  IADD3 R28, P4, PT, R37, R3, RZ ;  /* 0x00000003251c7210 */ /* 0x000fe40007f9e0ff */
[C---:B0-----:R-:W-:Y:S01]  /*3d8d0*/  PRMT R35, R25.reuse, 0x7770, RZ ;  /* 0x0000777019237816 */ /* 0x041fe200000000ff */
[----:B------:R0:W-:Y:S02]  /*3d8e0*/  @P1 STG.E.U8 desc[UR40][R32.64], R39 ;  /* 0x0000002720001986 */ /* 0x0001e4000c101128 */
[----:B------:R-:W-:Y:S01]  /*3d8f0*/  IMAD.X R29, R36, 0x1, R57, P4 ;  /* 0x00000001241d7824 */ /* 0x000fe200020e0639 */
[----:B--2---:R-:W-:Y:S01]  /*3d900*/  ISETP.LT.AND P1, PT, R48, UR6, !P6 ;  /* 0x0000000630007c0c */ /* 0x004fe2000f721270 */
[----:B------:R-:W2:Y:S01]  /*3d910*/  LDCU UR6, c[0x0][0x39c] ;  /* 0x00007380ff0677ac */ /* 0x000ea20008000800 */
[----:B------:R-:W-:Y:S02]  /*3d920*/  ISETP.LT.AND P4, PT, R50, UR8, !P6 ;  /* 0x0000000832007c0c */ /* 0x000fe4000f781270 */
[----:B------:R1:W-:Y:S01]  /*3d930*/  @P3 STG.E.U8 desc[UR40][R28.64], R35 ;  /* 0x000000231c003986 */ /* 0x0003e2000c101128 */
[----:B------:R-:W-:Y:S01]  /*3d940*/  PRMT R41, R25, 0x7771, RZ ;  /* 0x0000777119297816 */ /* 0x000fe200000000ff */
[----:B------:R-:W-:Y:S01]  /*3d950*/  VIADD R38, R49, 0x1d ;  /* 0x0000001d31267836 */ /* 0x000fe20000000000 */
[----:B------:R-:W2:Y:S01]  /*3d960*/  LDCU UR8, c[0x0][0x39c] ;  /* 0x00007380ff0877ac */ /* 0x000ea20008000800 */
[----:B0-----:R-:W-:-:S02]  /*3d970*/  IADD3 R32, P5, PT, R37, R2, RZ ;  /* 0x0000000225207210 */ /* 0x001fc40007fbe0ff */
[----:B------:R-:W-:Y:S02]  /*3d980*/  PRMT R39, R25, 0x7772, RZ ;  /* 0x0000777219277816 */ /* 0x000fe400000000ff */
[----:B-1----:R-:W-:Y:S01]  /*3d990*/  IADD3 R28, P3, PT, R37, R58, RZ ;  /* 0x0000003a251c7210 */ /* 0x002fe20007f7e0ff */
[----:B------:R-:W-:-:S04]  /*3d9a0*/  IMAD.X R33, R36, 0x1, R56, P5 ;  /* 0x0000000124217824 */ /* 0x000fc800028e0638 */
[C---:B------:R-:W-:Y:S01]  /*3d9b0*/  IMAD.X R29, R36.reuse, 0x1, R59, P3 ;  /* 0x00000001241d7824 */ /* 0x040fe200018e063b */
[----:B------:R-:W-:Y:S04]  /*3d9c0*/  @P1 STG.E.U8 desc[UR40][R32.64], R41 ;  /* 0x0000002920001986 */ /* 0x000fe8000c101128 */
[----:B------:R0:W-:Y:S01]  /*3d9d0*/  @P4 STG.E.U8 desc[UR40][R28.64], R39 ;  /* 0x000000271c004986 */ /* 0x0001e2000c101128 */
[----:B----4-:R-:W-:Y:S01]  /*3d9e0*/  ISETP.LT.AND P6, PT, R51, UR10, !P6 ;  /* 0x0000000a33007c0c */ /* 0x010fe2000f7c1270 */
[----:B---3--:R-:W-:Y:S01]  /*3d9f0*/  VIADD R35, R37, UR4 ;  /* 0x0000000425237c36 */ /* 0x008fe20008000000 */
[----:B------:R-:W-:Y:S01]  /*3da00*/  ISETP.LT.AND P1, PT, R55, UR12, !P2 ;  /* 0x0000000c37007c0c */ /* 0x000fe2000d721270 */
[----:B------:R-:W1:Y:S01]  /*3da10*/  LDCU UR4, c[0x0][0x3b8] ;  /* 0x00007700ff0477ac */ /* 0x000e620008000800 */
[----:B0-----:R-:W-:Y:S01]  /*3da20*/  IADD3 R28, P3, PT, R37, R60, RZ ;  /* 0x0000003c251c7210 */ /* 0x001fe20007f7e0ff */
[----:B------:R-:W0:Y:S04]  /*3da30*/  LDCU UR10, c[0x0][0x398] ;  /* 0x00007300ff0a77ac */ /* 0x000e280008000800 */
[----:B------:R-:W-:Y:S01]  /*3da40*/  IMAD.X R29, R36, 0x1, R61, P3 ;  /* 0x00000001241d7824 */ /* 0x000fe200018e063d */
[----:B--2---:R-:W-:Y:S01]  /*3da50*/  ISETP.GE.AND P3, PT, R38, UR6, PT ;  /* 0x0000000626007c0c */ /* 0x004fe2000bf66270 */
[----:B------:R-:W2:Y:S01]  /*3da60*/  LDCU UR6, c[0x0][0x398] ;  /* 0x00007300ff0677ac */ /* 0x000ea20008000800 */
[----:B------:R-:W-:-:S02]  /*3da70*/  PRMT R37, R25, 0x7773, RZ ;  /* 0x0000777319257816 */ /* 0x000fc400000000ff */
[----:B------:R-:W-:Y:S02]  /*3da80*/  SHF.R.S32.HI R34, RZ, 0x1f, R35 ;  /* 0x0000001fff227819 */ /* 0x000fe40000011423 */
[----:B------:R-:W-:Y:S02]  /*3da90*/  ISETP.LT.AND P5, PT, R48, UR14, !P2 ;  /* 0x0000000e30007c0c */ /* 0x000fe4000d7a1270 */
[----:B------:R-:W-:Y:S01]  /*3daa0*/  IADD3 R24, P4, PT, R35, R3, RZ ;  /* 0x0000000323187210 */ /* 0x000fe20007f9e0ff */
[----:B------:R3:W-:Y:S01]  /*3dab0*/  @P6 STG.E.U8 desc[UR40][R28.64], R37 ;  /* 0x000000251c006986 */ /* 0x0007e2000c101128 */
[C---:B------:R-:W-:Y:S01]  /*3dac0*/  PRMT R33, R30.reuse, 0x7770, RZ ;  /* 0x000077701e217816 */ /* 0x040fe200000000ff */
[----:B------:R-:W-:Y:S01]  /*3dad0*/  VIADD R32, R49, 0x1e ;  /* 0x0000001e31207836 */ /* 0x000fe20000000000 */
[----:B------:R-:W-:Y:S01]  /*3dae0*/  PRMT R39, R30, 0x7771, RZ ;  /* 0x000077711e277816 */ /* 0x000fe200000000ff */
[----:B------:R-:W-:Y:S01]  /*3daf0*/  IMAD.X R25, R34, 0x1, R57, P4 ;  /* 0x0000000122197824 */ /* 0x000fe200020e0639 */
[----:B------:R-:W-:Y:S01]  /*3db00*/  ISETP.LT.AND P4, PT, R50, UR16, !P2 ;  /* 0x0000001032007c0c */ /* 0x000fe2000d781270 */
[----:B------:R-:W4:Y:S01]  /*3db10*/  LDCU UR12, c[0x0][0x398] ;  /* 0x00007300ff0c77ac */ /* 0x000f220008000800 */
[----:B------:R-:W0:Y:S01]  /*3db20*/  LDCU UR14, c[0x0][0x398] ;  /* 0x00007300ff0e77ac */ /* 0x000e220008000800 */
[----:B---3--:R-:W-:Y:S01]  /*3db30*/  IADD3 R28, P6, PT, R35, R2, RZ ;  /* 0x00000002231c7210 */ /* 0x008fe20007fde0ff */
[----:B------:R3:W-:Y:S01]  /*3db40*/  @P1 STG.E.U8 desc[UR40][R24.64], R33 ;  /* 0x0000002118001986 */ /* 0x0007e2000c101128 */
[----:B--2---:R-:W-:Y:S01]  /*3db50*/  ISETP.LT.AND P2, PT, R51, UR6, !P2 ;  /* 0x0000000633007c0c */ /* 0x004fe2000d741270 */
[----:B------:R-:W2:Y:S02]  /*3db60*/  LDCU UR6, c[0x0][0x39c] ;  /* 0x00007380ff0677ac */ /* 0x000ea40008000800 */
[----:B------:R-:W-:Y:S01]  /*3db70*/  IMAD.X R29, R34, 0x1, R56, P6 ;  /* 0x00000001221d7824 */ /* 0x000fe200030e0638 */
[----:B------:R-:W-:Y:S01]  /*3db80*/  ISETP.GE.AND P1, PT, R32, UR8, PT ;  /* 0x0000000820007c0c */ /* 0x000fe2000bf26270 */
[----:B------:R-:W0:Y:S03]  /*3db90*/  LDCU UR8, c[0x0][0x398] ;  /* 0x00007300ff0877ac */ /* 0x000e260008000800 */
[----:B------:R1:W-:Y:S01]  /*3dba0*/  @P5 STG.E.U8 desc[UR40][R28.64], R39 ;  /* 0x000000271c005986 */ /* 0x0003e2000c101128 */
[----:B------:R-:W-:Y:S01]  /*3dbb0*/  PRMT R37, R30, 0x7772, RZ ;  /* 0x000077721e257816 */ /* 0x000fe200000000ff */
[----:B------:R-:W2:Y:S01]  /*3dbc0*/  LDCU UR16, c[0x0][0x398] ;  /* 0x00007300ff1077ac */ /* 0x000ea20008000800 */
[----:B---3--:R-:W-:-:S02]  /*3dbd0*/  IADD3 R24, P6, PT, R35, R58, RZ ;  /* 0x0000003a23187210 */ /* 0x008fc40007fde0ff */
[----:B------:R-:W-:-:S03]  /*3dbe0*/  PRMT R33, R30, 0x7773, RZ ;  /* 0x000077731e217816 */ /* 0x000fc600000000ff */
[----:B------:R-:W-:Y:S01]  /*3dbf0*/  IMAD.X R25, R34, 0x1, R59, P6 ;  /* 0x0000000122197824 */ /* 0x000fe200030e063b */
[C---:B-1----:R-:W-:Y:S01]  /*3dc00*/  IADD3 R28, P5, PT, R35.reuse, R60, RZ ;  /* 0x0000003c231c7210 */ /* 0x042fe20007fbe0ff */
[----:B------:R-:W-:-:S03]  /*3dc10*/  VIADD R35, R35, UR4 ;  /* 0x0000000423237c36 */ /* 0x000fc60008000000 */
[----:B------:R1:W-:Y:S01]  /*3dc20*/  @P4 STG.E.U8 desc[UR40][R24.64], R37 ;  /* 0x0000002518004986 */ /* 0x0003e2000c101128 */
[----:B------:R-:W-:Y:S01]  /*3dc30*/  IMAD.X R29, R34, 0x1, R61, P5 ;  /* 0x00000001221d7824 */ /* 0x000fe200028e063d */
[----:B0-----:R-:W-:Y:S01]  /*3dc40*/  ISETP.LT.AND P4, PT, R55, UR10, !P3 ;  /* 0x0000000a37007c0c */ /* 0x001fe2000df81270 */
[----:B------:R-:W0:Y:S01]  /*3dc50*/  LDCU UR10, c[0x0][0x398] ;  /* 0x00007300ff0a77ac */ /* 0x000e220008000800 */
[----:B------:R-:W-:Y:S02]  /*3dc60*/  SHF.R.S32.HI R30, RZ, 0x1f, R35 ;  /* 0x0000001fff1e7819 */ /* 0x000fe40000011423 */
[----:B------:R3:W-:Y:S01]  /*3dc70*/  @P2 STG.E.U8 desc[UR40][R28.64], R33 ;  /* 0x000000211c002986 */ /* 0x0007e2000c101128 */
[----:B------:R-:W0:Y:S01]  /*3dc80*/  LDCU UR4, c[0x0][0x3b8] ;  /* 0x00007700ff0477ac */ /* 0x000e220008000800 */
[----:B-1----:R-:W-:Y:S02]  /*3dc90*/  PRMT R37, R26, 0x7770, RZ ;  /* 0x000077701a257816 */ /* 0x002fe400000000ff */
[----:B---3--:R-:W-:-:S02]  /*3dca0*/  IADD3 R28, P2, PT, R35, R3, RZ ;  /* 0x00000003231c7210 */ /* 0x008fc40007f5e0ff */
[----:B------:R-:W-:Y:S01]  /*3dcb0*/  ISETP.LT.AND P5, PT, R48, UR8, !P3 ;  /* 0x0000000830007c0c */ /* 0x000fe2000dfa1270 */
[----:B------:R-:W-:Y:S01]  /*3dcc0*/  VIADD R32, R49, 0x1f ;  /* 0x0000001f31207836 */ /* 0x000fe20000000000 */
[----:B------:R-:W-:Y:S01]  /*3dcd0*/  IADD3 R24, P6, PT, R35, R2, RZ ;  /* 0x0000000223187210 */ /* 0x000fe20007fde0ff */
[----:B------:R-:W-:Y:S01]  /*3dce0*/  IMAD.X R29, R30, 0x1, R57, P2 ;  /* 0x000000011e1d7824 */ /* 0x000fe200010e0639 */
[----:B------:R-:W-:Y:S01]  /*3dcf0*/  PRMT R33, R26, 0x7771, RZ ;  /* 0x000077711a217816 */ /* 0x000fe200000000ff */
[----:B------:R-:W1:Y:S03]  /*3dd00*/  LDCU UR8, c[0x0][0x39c] ;  /* 0x00007380ff0877ac */ /* 0x000e660008000800 */
[----:B------:R3:W-:Y:S01]  /*3dd10*/  @P4 STG.E.U8 desc[UR40][R28.64], R37 ;  /* 0x000000251c004986 */ /* 0x0007e2000c101128 */
[----:B----4-:R-:W-:Y:S01]  /*3dd20*/  ISETP.LT.AND P4, PT, R50, UR12, !P3 ;  /* 0x0000000c32007c0c */ /* 0x010fe2000df81270 */
[----:B------:R-:W-:Y:S01]  /*3dd30*/  IMAD.X R25, R30, 0x1, R56, P6 ;  /* 0x000000011e197824 */ /* 0x000fe200030e0638 */
[----:B------:R-:W4:Y:S01]  /*3dd40*/  LDCU UR12, c[0x0][0x398] ;  /* 0x00007300ff0c77ac */ /* 0x000f220008000800 */
[----:B0-----:R-:W-:-:S02]  /*3dd50*/  ISETP.LT.AND P3, PT, R51, UR10, !P3 ;  /* 0x0000000a33007c0c */ /* 0x001fc4000df61270 */
[C---:B------:R-:W-:Y:S02]  /*3dd60*/  PRMT R39, R26.reuse, 0x7772, RZ ;  /* 0x000077721a277816 */ /* 0x040fe400000000ff */
[----:B---3--:R-:W-:Y:S01]  /*3dd70*/  IADD3 R28, P6, PT, R35, R58, RZ ;  /* 0x0000003a231c7210 */ /* 0x008fe20007fde0ff */
[----:B------:R0:W-:Y:S01]  /*3dd80*/  @P5 STG.E.U8 desc[UR40][R24.64], R33 ;  /* 0x0000002118005986 */ /* 0x0001e2000c101128 */
[----:B------:R-:W-:Y:S01]  /*3dd90*/  PRMT R37, R26, 0x7773, RZ ;  /* 0x000077731a257816 */ /* 0x000fe200000000ff */
[----:B------:R-:W3:Y:S02]  /*3dda0*/  LDCU UR10, c[0x0][0x398] ;  /* 0x00007300ff0a77ac */ /* 0x000ee40008000800 */
[----:B------:R-:W-:-:S05]  /*3ddb0*/  IMAD.X R29, R30, 0x1, R59, P6 ;  /* 0x000000011e1d7824 */ /* 0x000fca00030e063b */
[----:B------:R1:W-:Y:S01]  /*3ddc0*/  @P4 STG.E.U8 desc[UR40][R28.64], R39 ;  /* 0x000000271c004986 */ /* 0x0003e2000c101128 */
[C---:B0-----:R-:W-:Y:S01]  /*3ddd0*/  IADD3 R24, P5, PT, R35.reuse, R60, RZ ;  /* 0x0000003c23187210 */ /* 0x041fe20007fbe0ff */
[----:B------:R-:W-:Y:S01]  /*3dde0*/  VIADD R33, R35, UR4 ;  /* 0x0000000423217c36 */ /* 0x000fe20008000000 */
[----:B------:R-:W-:Y:S01]  /*3ddf0*/  ISETP.LT.AND P4, PT, R55, UR14, !P1 ;  /* 0x0000000e37007c0c */ /* 0x000fe2000cf81270 */
[----:B------:R-:W0:Y:S02]  /*3de00*/  LDCU UR14, c[0x0][0x398] ;  /* 0x00007300ff0e77ac */ /* 0x000e240008000800 */
[----:B------:R-:W-:Y:S01]  /*3de10*/  IMAD.X R25, R30, 0x1, R61, P5 ;  /* 0x000000011e197824 */ /* 0x000fe200028e063d */
[----:B------:R-:W-:Y:S01]  /*3de20*/  SHF.R.S32.HI R26, RZ, 0x1f, R33 ;  /* 0x0000001fff1a7819 */ /* 0x000fe20000011421 */
[----:B------:R-:W0:Y:S01]  /*3de30*/  LDCU UR4, c[0x0][0x39c] ;  /* 0x00007380ff0477ac */ /* 0x000e220008000800 */
[----:B-1----:R-:W-:Y:S02]  /*3de40*/  IADD3 R28, P6, PT, R33, R3, RZ ;  /* 0x00000003211c7210 */ /* 0x002fe40007fde0ff */
[----:B------:R1:W-:Y:S01]  /*3de50*/  @P3 STG.E.U8 desc[UR40][R24.64], R37 ;  /* 0x0000002518003986 */ /* 0x0003e2000c101128 */
[----:B--2---:R-:W-:Y:S01]  /*3de60*/  ISETP.GE.AND P2, PT, R32, UR6, PT ;  /* 0x0000000620007c0c */ /* 0x004fe2000bf46270 */
[----:B------:R-:W2:Y:S01]  /*3de70*/  LDCU UR6, c[0x0][0x3b8] ;  /* 0x00007700ff0677ac */ /* 0x000ea20008000800 */
[----:B------:R-:W-:Y:S01]  /*3de80*/  PRMT R39, R31, 0x7770, RZ ;  /* 0x000077701f277816 */ /* 0x000fe200000000ff */
[----:B------:R-:W-:Y:S01]  /*3de90*/  IMAD.X R29, R26, 0x1, R57, P6 ;  /* 0x000000011a1d7824 */ /* 0x000fe200030e0639 */
[----:B------:R-:W-:Y:S01]  /*3dea0*/  ISETP.LT.AND P3, PT, R48, UR16, !P1 ;  /* 0x0000001030007c0c */ /* 0x000fe2000cf61270 */
[----:B------:R-:W-:Y:S01]  /*3deb0*/  VIADD R30, R49, 0x20 ;  /* 0x00000020311e7836 */ /* 0x000fe20000000000 */
[----:B----4-:R-:W-:Y:S01]  /*3dec0*/  ISETP.LT.AND P6, PT, R50, UR12, !P1 ;  /* 0x0000000c32007c0c */ /* 0x010fe2000cfc1270 */
[----:B------:R-:W4:Y:S01]  /*3ded0*/  LDCU UR12, c[0x0][0x398] ;  /* 0x00007300ff0c77ac */ /* 0x000f220008000800 */
[----:B-1----:R-:W-:Y:S01]  /*3dee0*/  IADD3 R24, P5, PT, R33, R2, RZ ;  /* 0x0000000221187210 */ /* 0x002fe20007fbe0ff */
[----:B------:R1:W-:Y:S01]  /*3def0*/  @P4 STG.E.U8 desc[UR40][R28.64], R39 ;  /* 0x000000271c004986 */ /* 0x0003e2000c101128 */
[C---:B------:R-:W-:Y:S01]  /*3df00*/  PRMT R37, R31.reuse, 0x7771, RZ ;  /* 0x000077711f257816 */ /* 0x040fe200000000ff */
[----:B------:R-:W0:Y:S02]  /*3df10*/  LDCU UR16, c[0x0][0x398] ;  /* 0x00007300ff1077ac */ /* 0x000e240008000800 */
[----:B------:R-:W-:Y:S01]  /*3df20*/  IMAD.X R25, R26, 0x1, R56, P5 ;  /* 0x000000011a197824 */ /* 0x000fe200028e0638 */
[----:B------:R-:W-:-:S02]  /*3df30*/  PRMT R35, R31, 0x7772, RZ ;  /* 0x000077721f237816 */ /* 0x000fc400000000ff */
[----:B-1----:R-:W-:Y:S02]  /*3df40*/  IADD3 R28, P5, PT, R33, R58, RZ ;  /* 0x0000003a211c7210 */ /* 0x002fe40007fbe0ff */
[----:B------:R-:W-:Y:S01]  /*3df50*/  ISETP.GE.AND P4, PT, R30, UR8, PT ;  /* 0x000000081e007c0c */ /* 0x000fe2000bf86270 */
[----:B------:R-:W1:Y:S02]  /*3df60*/  LDCU UR8, c[0x0][0x398] ;  /* 0x00007300ff0877ac */ /* 0x000e640008000800 */
[----:B------:R-:W-:Y:S01]  /*3df70*/  IMAD.X R29, R26, 0x1, R59, P5 ;  /* 0x000000011a1d7824 */ /* 0x000fe200028e063b */
[----:B------:R2:W-:Y:S01]  /*3df80*/  @P3 STG.E.U8 desc[UR40][R24.64], R37 ;  /* 0x0000002518003986 */ /* 0x0005e2000c101128 */
[----:B---3--:R-:W-:Y:S01]  /*3df90*/  ISETP.LT.AND P5, PT, R51, UR10, !P1 ;  /* 0x0000000a33007c0c */ /* 0x008fe2000cfa1270 */
[----:B------:R-:W3:Y:S01]  /*3dfa0*/  LDCU UR10, c[0x0][0x398] ;  /* 0x00007300ff0a77ac */ /* 0x000ee20008000800 */
[----:B------:R-:W-:Y:S01]  /*3dfb0*/  VIADD R30, R49, 0x21 ;  /* 0x00000021311e7836 */ /* 0x000fe20000000000 */
[----:B------:R1:W-:Y:S01]  /*3dfc0*/  @P6 STG.E.U8 desc[UR40][R28.64], R35 ;  /* 0x000000231c006986 */ /* 0x0003e2000c101128 */
[----:B0-----:R-:W-:Y:S01]  /*3dfd0*/  ISETP.LT.AND P1, PT, R55, UR14, !P2 ;  /* 0x0000000e37007c0c */ /* 0x001fe2000d721270 */
[----:B------:R-:W0:Y:S01]  /*3dfe0*/  LDCU UR14, c[0x0][0x398] ;  /* 0x00007300ff0e77ac */ /* 0x000e220008000800 */
[C---:B--2---:R-:W-:Y:S01]  /*3dff0*/  IADD3 R24, P6, PT, R33.reuse, R60, RZ ;  /* 0x0000003c21187210 */ /* 0x044fe20007fde0ff */
[----:B------:R-:W-:Y:S01]  /*3e000*/  VIADD R33, R33, UR6 ;  /* 0x0000000621217c36 */ /* 0x000fe20008000000 */
[----:B------:R-:W-:Y:S01]  /*3e010*/  ISETP.GE.AND P3, PT, R30, UR4, PT ;  /* 0x000000041e007c0c */ /* 0x000fe2000bf66270 */
[----:B------:R-:W2:Y:S02]  /*3e020*/  LDCU UR4, c[0x0][0x3b8] ;  /* 0x00007700ff0477ac */ /* 0x000ea40008000800 */
[----:B------:R-:W-:Y:S01]  /*3e030*/  IMAD.X R25, R26, 0x1, R61, P6 ;  /* 0x000000011a197824 */ /* 0x000fe200030e063d */
[----:B------:R-:W-:Y:S01]  /*3e040*/  SHF.R.S32.HI R30, RZ, 0x1f, R33 ;  /* 0x0000001fff1e7819 */ /* 0x000fe20000011421 */
[----:B------:R-:W0:Y:S01]  /*3e050*/  LDCU UR6, c[0x0][0x398] ;  /* 0x00007300ff0677ac */ /* 0x000e220008000800 */
[----:B-1----:R-:W-:-:S02]  /*3e060*/  IADD3 R28, P6, PT, R33, R3, RZ ;  /* 0x00000003211c7210 */ /* 0x002fc40007fde0ff */
[----:B------:R-:W-:Y:S02]  /*3e070*/  PRMT R31, R31, 0x7773, RZ ;  /* 0x000077731f1f7816 */ /* 0x000fe400000000ff */
[----:B------:R-:W-:Y:S01]  /*3e080*/  PRMT R35, R27, 0x7770, RZ ;  /* 0x000077701b237816 */ /* 0x000fe200000000ff */
[----:B------:R-:W-:Y:S02]  /*3e090*/  IMAD.X R29, R30, 0x1, R57, P6 ;  /* 0x000000011e1d7824 */ /* 0x000fe400030e0639 */
[----:B------:R1:W-:Y:S01]  /*3e0a0*/  @P5 STG.E.U8 desc[UR40][R24.64], R31 ;  /* 0x0000001f18005986 */ /* 0x0003e2000c101128 */
[----:B------:R-:W-:Y:S01]  /*3e0b0*/  ISETP.LT.AND P5, PT, R48, UR8, !P2 ;  /* 0x0000000830007c0c */ /* 0x000fe2000d7a1270 */
[----:B------:R-:W0:Y:S02]  /*3e0c0*/  LDCU UR8, c[0x0][0x398] ;  /* 0x00007300ff0877ac */ /* 0x000e240008000800 */
[----:B------:R0:W-:Y:S01]  /*3e0d0*/  @P1 STG.E.U8 desc[UR40][R28.64], R35 ;  /* 0x000000231c001986 */ /* 0x0001e2000c101128 */
[----:B---3--:R-:W-:Y:S01]  /*3e0e0*/  ISETP.LT.AND P1, PT, R50, UR10, !P2 ;  /* 0x0000000a32007c0c */ /* 0x008fe2000d721270 */
[----:B------:R-:W3:Y:S01]  /*3e0f0*/  LDCU UR10, c[0x0][0x398] ;  /* 0x00007300ff0a77ac */ /* 0x000ee20008000800 */
[----:B-1----:R-:W-:-:S02]  /*3e100*/  IADD3 R24, P6, PT, R33, R2, RZ ;  /* 0x0000000221187210 */ /* 0x002fc40007fde0ff */
[----:B------:R-:W-:-:S03]  /*3e110*/  PRMT R41, R27, 0x7771, RZ ;  /* 0x000077711b297816 */ /* 0x000fc600000000ff */
[C---:B------:R-:W-:Y:S01]  /*3e120*/  IMAD.X R25, R30.reuse, 0x1, R56, P6 ;  /* 0x000000011e197824 */ /* 0x040fe200030e0638 */
[----:B------:R-:W-:Y:S02]  /*3e130*/  IADD3 R26, P6, PT, R33, R58, RZ ;  /* 0x0000003a211a7210 */ /* 0x000fe40007fde0ff */
[C---:B------:R-:W-:Y:S02]  /*3e140*/  PRMT R37, R27.reuse, 0x7773, RZ ;  /* 0x000077731b257816 */ /* 0x040fe400000000ff */
[----:B------:R-:W-:Y:S01]  /*3e150*/  PRMT R39, R27, 0x7772, RZ ;  /* 0x000077721b277816 */ /* 0x000fe200000000ff */
[C---:B------:R-:W-:Y:S01]  /*3e160*/  IMAD.X R27, R30.reuse, 0x1, R59, P6 ;  /* 0x000000011e1b7824 */ /* 0x040fe200030e063b */
[----:B------:R-:W-:Y:S01]  /*3e170*/  @P5 STG.E.U8 desc[UR40][R24.64], R41 ;  /* 0x0000002918005986 */ /* 0x000fe2000c101128 */
[C---:B0-----:R-:W-:Y:S01]  /*3e180*/  IADD3 R28, P5, PT, R33.reuse, R60, RZ ;  /* 0x0000003c211c7210 */ /* 0x041fe20007fbe0ff */
[----:B--2---:R-:W-:Y:S01]  /*3e190*/  VIADD R35, R33, UR4 ;  /* 0x0000000421237c36 */ /* 0x004fe20008000000 */
[----:B----4-:R-:W-:Y:S01]  /*3e1a0*/  ISETP.LT.AND P2, PT, R51, UR12, !P2 ;  /* 0x0000000c33007c0c */ /* 0x010fe2000d741270 */
[----:B------:R0:W-:Y:S01]  /*3e1b0*/  @P1 STG.E.U8 desc[UR40][R26.64], R39 ;  /* 0x000000271a001986 */ /* 0x0001e2000c101128 */
[----:B------:R-:W-:Y:S01]  /*3e1c0*/  ISETP.LT.AND P1, PT, R55, UR6, !P4 ;  /* 0x0000000637007c0c */ /* 0x000fe2000e721270 */
[----:B------:R-:W-:Y:S01]  /*3e1d0*/  IMAD.X R29, R30, 0x1, R61, P5 ;  /* 0x000000011e1d7824 */ /* 0x000fe200028e063d */
[----:B------:R-:W1:Y:S01]  /*3e1e0*/  LDCU UR12, c[0x0][0x398] ;  /* 0x00007300ff0c77ac */ /* 0x000e620008000800 */
[----:B------:R-:W-:-:S02]  /*3e1f0*/  SHF.R.S32.HI R32, RZ, 0x1f, R35 ;  /* 0x0000001fff207819 */ /* 0x000fc40000011423 */
[----:B------:R-:W-:Y:S01]  /*3e200*/  IADD3 R30, P5, PT, R35, R3, RZ ;  /* 0x00000003231e7210 */ /* 0x000fe20007fbe0ff */
[----:B------:R-:W2:Y:S01]  /*3e210*/  LDCU UR6, c[0x0][0x39c] ;  /* 0x00007380ff0677ac */ /* 0x000ea20008000800 */
[----:B------:R-:W-:-:S03]  /*3e220*/  PRMT R33, R20, 0x7770, RZ ;  /* 0x0000777014217816 */ /* 0x000fc600000000ff */
[----:B------:R-:W-:Y:S01]  /*3e230*/  IMAD.X R31, R32, 0x1, R57, P5 ;  /* 0x00000001201f7824 */ /* 0x000fe200028e0639 */
[----:B------:R-:W4:Y:S01]  /*3e240*/  LDCU UR4, c[0x0][0x3b8] ;  /* 0x00007700ff0477ac */ /* 0x000f220008000800 */
[----:B------:R2:W-:Y:S01]  /*3e250*/  @P2 STG.E.U8 desc[UR40][R28.64], R37 ;  /* 0x000000251c002986 */ /* 0x0005e2000c101128 */
[----:B------:R-:W-:Y:S02]  /*3e260*/  ISETP.LT.AND P2, PT, R48, UR8, !P4 ;  /* 0x0000000830007c0c */ /* 0x000fe4000e741270 */
[----:B---3--:R-:W-:Y:S01]  /*3e270*/  ISETP.LT.AND P5, PT, R50, UR10, !P4 ;  /* 0x0000000a32007c0c */ /* 0x008fe2000e7a1270 */
[----:B------:R3:W-:Y:S01]  /*3e280*/  @P1 STG.E.U8 desc[UR40][R30.64], R33 ;  /* 0x000000211e001986 */ /* 0x0007e2000c101128 */
[C---:B0-----:R-:W-:Y:S01]  /*3e290*/  IADD3 R26, P1, PT, R35.reuse, R58, RZ ;  /* 0x0000003a231a7210 */ /* 0x041fe20007f3e0ff */
[----:B------:R-:W0:Y:S01]  /*3e2a0*/  LDCU UR10, c[0x0][0x398] ;  /* 0x00007300ff0a77ac */ /* 0x000e220008000800 */
[----:B------:R-:W-:Y:S02]  /*3e2b0*/  IADD3 R24, P6, PT, R35, R2, RZ ;  /* 0x0000000223187210 */ /* 0x000fe40007fde0ff */
[----:B-1----:R-:W-:Y:S01]  /*3e2c0*/  ISETP.LT.AND P4, PT, R51, UR12, !P4 ;  /* 0x0000000c33007c0c */ /* 0x002fe2000e781270 */
[----:B------:R-:W-:Y:S01]  /*3e2d0*/  IMAD.X R27, R32, 0x1, R59, P1 ;  /* 0x00000001201b7824 */ /* 0x000fe200008e063b */
[----:B------:R-:W-:Y:S01]  /*3e2e0*/  PRMT R39, R20, 0x7771, RZ ;  /* 0x0000777114277816 */ /* 0x000fe200000000ff */
[----:B------:R-:W-:Y:S01]  /*3e2f0*/  IMAD.X R25, R32, 0x1, R56, P6 ;  /* 0x0000000120197824 */ /* 0x000fe200030e0638 */
[----:B--2---:R-:W-:Y:S01]  /*3e300*/  IADD3 R28, P1, PT, R35, R60, RZ ;  /* 0x0000003c231c7210 */ /* 0x004fe20007f3e0ff */
[----:B------:R-:W1:Y:S01]  /*3e310*/  LDCU UR8, c[0x0][0x39c] ;  /* 0x00007380ff0877ac */ /* 0x000e620008000800 */
[----:B---3--:R-:W-:Y:S01]  /*3e320*/  VIADD R31, R49, 0x22 ;  /* 0x00000022311f7836 */ /* 0x008fe20000000000 */
[----:B------:R-:W-:-:S02]  /*3e330*/  PRMT R37, R20, 0x7772, RZ ;  /* 0x0000777214257816 */ /* 0x000fc400000000ff */
[----:B------:R-:W-:Y:S01]  /*3e340*/  IMAD.X R29, R32, 0x1, R61, P1 ;  /* 0x00000001201d7824 */ /* 0x000fe200008e063d */
[----:B------:R2:W-:Y:S01]  /*3e350*/  @P2 STG.E.U8 desc[UR40][R24.64], R39 ;  /* 0x0000002718002986 */ /* 0x0005e2000c101128 */
[----:B----4-:R-:W-:Y:S01]  /*3e360*/  VIADD R33, R35, UR4 ;  /* 0x0000000423217c36 */ /* 0x010fe20008000000 */
[----:B------:R-:W-:Y:S01]  /*3e370*/  ISETP.GE.AND P1, PT, R31, UR6, PT ;  /* 0x000000061f007c0c */ /* 0x000fe2000bf26270 */
[----:B------:R-:W3:Y:S01]  /*3e380*/  LDCU UR6, c[0x0][0x398] ;  /* 0x00007300ff0677ac */ /* 0x000ee20008000800 */
[----:B------:R-:W-:Y:S02]  /*3e390*/  PRMT R35, R20, 0x7773, RZ ;  /* 0x0000777314237816 */ /* 0x000fe400000000ff */
[----:B------:R-:W-:Y:S01]  /*3e3a0*/  ISETP.LT.AND P2, PT, R55, UR14, !P3 ;  /* 0x0000000e37007c0c */ /* 0x000fe2000df41270 */
[----:B------:R4:W-:Y:S01]  /*3e3b0*/  @P5 STG.E.U8 desc[UR40][R26.64], R37 ;  /* 0x000000251a005986 */ /* 0x0009e2000c101128 */
[----:B------:R-:W-:Y:S01]  /*3e3c0*/  SHF.R.S32.HI R34, RZ, 0x1f, R33 ;  /* 0x0000001fff227819 */ /* 0x000fe20000011421 */
[----:B------:R-:W3:Y:S01]  /*3e3d0*/  LDCU UR4, c[0x0][0x3b8] ;  /* 0x00007700ff0477ac */ /* 0x000ee20008000800 */
[----:B------:R-:W-:Y:S01]  /*3e3e0*/  IADD3 R30, P5, PT, R33, R3, RZ ;  /* 0x00000003211e7210 */ /* 0x000fe20007fbe0ff */
[----:B------:R1:W-:Y:S01]  /*3e3f0*/  @P4 STG.E.U8 desc[UR40][R28.64], R35 ;  /* 0x000000231c004986 */ /* 0x0003e2000c101128 */
[----:B0-----:R-:W-:Y:S01]  /*3e400*/  ISETP.LT.AND P4, PT, R48, UR10, !P3 ;  /* 0x0000000a30007c0c */ /* 0x001fe2000df81270 */
[----:B------:R-:W-:Y:S01]  /*3e410*/  VIADD R20, R49, 0x23 ;  /* 0x0000002331147836 */ /* 0x000fe20000000000 */
[----:B--2---:R-:W-:Y:S01]  /*3e420*/  PRMT R39, R16, 0x7770, RZ ;  /* 0x0000777010277816 */ /* 0x004fe200000000ff */
[----:B------:R-:W-:Y:S01]  /*3e430*/  IMAD.X R31, R34, 0x1, R57, P5 ;  /* 0x00000001221f7824 */ /* 0x000fe200028e0639 */
[----:B------:R-:W0:Y:S01]  /*3e440*/  LDCU UR10, c[0x0][0x398] ;  /* 0x00007300ff0a77ac */ /* 0x000e220008000800 */
[----:B----4-:R-:W-:-:S03]  /*3e450*/  IADD3 R26, P6, PT, R33, R2, RZ ;  /* 0x00000002211a7210 */ /* 0x010fc60007fde0ff */
[----:B------:R2:W-:Y:S01]  /*3e460*/  @P2 STG.E.U8 desc[UR40][R30.64], R39 ;  /* 0x000000271e002986 */ /* 0x0005e2000c101128 */
[----:B------:R-:W-:Y:S01]  /*3e470*/  PRMT R37, R16, 0x7771, RZ ;  /* 0x0000777110257816 */ /* 0x000fe200000000ff */
[----:B------:R-:W4:Y:S01]  /*3e480*/  LDCU UR12, c[0x0][0x398] ;  /* 0x00007300ff0c77ac */ /* 0x000f220008000800 */
[----:B-1----:R-:W-:Y:S01]  /*3e490*/  ISETP.GE.AND P2, PT, R20, UR8, PT ;  /* 0x0000000814007c0c */ /* 0x002fe2000bf46270 */
[----:B------:R-:W-:Y:S01]  /*3e4a0*/  IMAD.X R27, R34, 0x1, R56, P6 ;  /* 0x00000001221b7824 */ /* 0x000fe200030e0638 */
[----:B------:R-:W-:Y:S01]  /*3e4b0*/  ISETP.LT.AND P5, PT, R50, UR16, !P3 ;  /* 0x0000001032007c0c */ /* 0x000fe2000dfa1270 */
[----:B------:R-:W1:Y:S01]  /*3e4c0*/  LDCU UR8, c[0x0][0x398] ;  /* 0x00007300ff0877ac */ /* 0x000e620008000800 */
[----:B---3--:R-:W-:Y:S02]  /*3e4d0*/  ISETP.LT.AND P3, PT, R51, UR6, !P3 ;  /* 0x0000000633007c0c */ /* 0x008fe4000df61270 */
[C---:B------:R-:W-:Y:S01]  /*3e4e0*/  IADD3 R24, P6, PT, R33.reuse, R58, RZ ;  /* 0x0000003a21187210 */ /* 0x040fe20007fde0ff */
[----:B------:R3:W-:Y:S01]  /*3e4f0*/  @P4 STG.E.U8 desc[UR40][R26.64], R37 ;  /* 0x000000251a004986 */ /* 0x0007e2000c101128 */
[C---:B------:R-:W-:Y:S01]  /*3e500*/  IADD3 R28, P4, PT, R33.reuse, R60, RZ ;  /* 0x0000003c211c7210 */ /* 0x040fe20007f9e0ff */
[----:B------:R-:W4:Y:S01]  /*3e510*/  LDCU UR14, c[0x0][0x398] ;  /* 0x00007300ff0e77ac */ /* 0x000f220008000800 */
[----:B--2---:R-:W-:Y:S01]  /*3e520*/  PRMT R31, R16, 0x7772, RZ ;  /* 0x00007772101f7816 */ /* 0x004fe200000000ff */
[----:B------:R-:W-:Y:S01]  /*3e530*/  IMAD.X R25, R34, 0x1, R59, P6 ;  /* 0x0000000122197824 */ /* 0x000fe200030e063b */
[----:B------:R-:W-:Y:S01]  /*3e540*/  PRMT R35, R16, 0x7773, RZ ;  /* 0x0000777310237816 */ /* 0x000fe200000000ff */
[----:B------:R-:W-:Y:S01]  /*3e550*/  IMAD.X R29, R34, 0x1, R61, P4 ;  /* 0x00000001221d7824 */ /* 0x000fe200020e063d */
[----:B------:R-:W2:Y:S01]  /*3e560*/  LDCU UR6, c[0x0][0x39c] ;  /* 0x00007380ff0677ac */ /* 0x000ea20008000800 */
[----:B------:R-:W-:Y:S01]  /*3e570*/  VIADD R33, R33, UR4 ;  /* 0x0000000421217c36 */ /* 0x000fe20008000000 */
[----:B0-----:R-:W-:Y:S01]  /*3e580*/  ISETP.LT.AND P4, PT, R55, UR10, !P1 ;  /* 0x0000000a37007c0c */ /* 0x001fe2000cf81270 */
[----:B------:R0:W-:Y:S01]  /*3e590*/  @P5 STG.E.U8 desc[UR40][R24.64], R31 ;  /* 0x0000001f18005986 */ /* 0x0001e2000c101128 */
[----:B------:R-:W2:Y:S02]  /*3e5a0*/  LDCU UR10, c[0x0][0x398] ;  /* 0x00007300ff0a77ac */ /* 0x000ea40008000800 */
[----:B------:R-:W-:Y:S01]  /*3e5b0*/  SHF.R.S32.HI R16, RZ, 0x1f, R33 ;  /* 0x0000001fff107819 */ /* 0x000fe20000011421 */
[----:B------:R2:W-:Y:S01]  /*3e5c0*/  @P3 STG.E.U8 desc[UR40][R28.64], R35 ;  /* 0x000000231c003986 */ /* 0x0005e2000c101128 */
[----:B---3--:R-:W-:Y:S01]  /*3e5d0*/  IADD3 R26, P3, PT, R33, R3, RZ ;  /* 0x00000003211a7210 */ /* 0x008fe20007f7e0ff */
[----:B------:R-:W3:Y:S01]  /*3e5e0*/  LDCU UR4, c[0x0][0x3b8] ;  /* 0x00007700ff0477ac */ /* 0x000ee20008000800 */
[----:B-1----:R-:W-:Y:S01]  /*3e5f0*/  ISETP.LT.AND P5, PT, R48, UR8, !P1 ;  /* 0x0000000830007c0c */ /* 0x002fe2000cfa1270 */
[----:B------:R-:W1:Y:S02]  /*3e600*/  LDCU UR8, c[0x0][0x398] ;  /* 0x00007300ff0877ac */ /* 0x000e640008000800 */
[----:B------:R-:W-:Y:S01]  /*3e610*/  IMAD.X R27, R16, 0x1, R57, P3 ;  /* 0x00000001101b7824 */ /* 0x000fe200018e0639 */
[----:B0-----:R-:W-:-:S02]  /*3e620*/  PRMT R31, R21, 0x7770, RZ ;  /* 0x00007770151f7816 */ /* 0x001fc400000000ff */
[----:B----4-:R-:W-:Y:S01]  /*3e630*/  ISETP.LT.AND P3, PT, R50, UR12, !P1 ;  /* 0x0000000c32007c0c */ /* 0x010fe2000cf61270 */
[----:B------:R-:W-:Y:S01]  /*3e640*/  VIADD R20, R49, 0x24 ;  /* 0x0000002431147836 */ /* 0x000fe20000000000 */
[C---:B------:R-:W-:Y:S01]  /*3e650*/  IADD3 R24, P6, PT, R33.reuse, R2, RZ ;  /* 0x0000000221187210 */ /* 0x040fe20007fde0ff */
[----:B------:R0:W-:Y:S01]  /*3e660*/  @P4 STG.E.U8 desc[UR40][R26.64], R31 ;  /* 0x0000001f1a004986 */ /* 0x0001e2000c101128 */
[----:B--2---:R-:W-:Y:S01]  /*3e670*/  IADD3 R28, P4, PT, R33, R58, RZ ;  /* 0x0000003a211c7210 */ /* 0x004fe20007f9e0ff */
[----:B------:R-:W2:Y:S01]  /*3e680*/  LDCU UR12, c[0x0][0x398] ;  /* 0x00007300ff0c77ac */ /* 0x000ea20008000800 */
[C---:B------:R-:W-:Y:S01]  /*3e690*/  PRMT R37, R21.reuse, 0x7771, RZ ;  /* 0x0000777115257816 */ /* 0x040fe200000000ff */
[C---:B------:R-:W-:Y:S01]  /*3e6a0*/  IMAD.X R25, R16.reuse, 0x1, R56, P6 ;  /* 0x0000000110197824 */ /* 0x040fe200030e0638 */
[----:B------:R-:W-:Y:S01]  /*3e6b0*/  PRMT R35, R21, 0x7772, RZ ;  /* 0x0000777215237816 */ /* 0x000fe200000000ff */
[----:B------:R-:W-:Y:S01]  /*3e6c0*/  IMAD.X R29, R16, 0x1, R59, P4 ;  /* 0x00000001101d7824 */ /* 0x000fe200020e063b */
[----:B------:R-:W-:Y:S01]  /*3e6d0*/  ISETP.GE.AND P6, PT, R20, UR6, PT ;  /* 0x0000000614007c0c */ /* 0x000fe2000bfc6270 */
[----:B------:R-:W4:Y:S01]  /*3e6e0*/  LDCU UR6, c[0x0][0x39c] ;  /* 0x00007380ff0677ac */ /* 0x000f220008000800 */
[----:B------:R-:W-:Y:S01]  /*3e6f0*/  ISETP.LT.AND P1, PT, R51, UR10, !P1 ;  /* 0x0000000a33007c0c */ /* 0x000fe2000cf21270 */
[----:B------:R2:W-:Y:S01]  /*3e700*/  @P5 STG.E.U8 desc[UR40][R24.64], R37 ;  /* 0x0000002518005986 */ /* 0x0005e2000c101128 */
[----:B------:R-:W4:Y:S01]  /*3e710*/  LDCU UR10, c[0x0][0x398] ;  /* 0x00007300ff0a77ac */ /* 0x000f220008000800 */
[C---:B0-----:R-:W-:Y:S01]  /*3e720*/  IADD3 R26, P4, PT, R33.reuse, R60, RZ ;  /* 0x0000003c211a7210 */ /* 0x041fe20007f9e0ff */
[----:B---3--:R-:W-:Y:S01]  /*3e730*/  VIADD R33, R33, UR4 ;  /* 0x0000000421217c36 */ /* 0x008fe20008000000 */
[----:B------:R0:W-:Y:S01]  /*3e740*/  @P3 STG.E.U8 desc[UR40][R28.64], R35 ;  /* 0x000000231c003986 */ /* 0x0001e2000c101128 */
[----:B-1----:R-:W-:Y:S01]  /*3e750*/  ISETP.LT.AND P3, PT, R55, UR8, !P2 ;  /* 0x0000000837007c0c */ /* 0x002fe2000d761270 */
[----:B------:R-:W1:Y:S01]  /*3e760*/  LDCU UR8, c[0x0][0x398] ;  /* 0x00007300ff0877ac */ /* 0x000e620008000800 */
[----:B------:R-:W-:Y:S01]  /*3e770*/  IMAD.X R27, R16, 0x1, R61, P4 ;  /* 0x00000001101b7824 */ /* 0x000fe200020e063d */
[----:B------:R-:W-:-:S02]  /*3e780*/  SHF.R.S32.HI R16, RZ, 0x1f, R33 ;  /* 0x0000001fff107819 */ /* 0x000fc40000011421 */
[----:B------:R-:W-:Y:S01]  /*3e790*/  IADD3 R20, P4, PT, R33, R3, RZ ;  /* 0x0000000321147210 */ /* 0x000fe20007f9e0ff */
[----:B------:R-:W3:Y:S01]  /*3e7a0*/  LDCU UR4, c[0x0][0x3b8] ;  /* 0x00007700ff0477ac */ /* 0x000ee20008000800 */
[----:B------:R-:W-:Y:S01]  /*3e7b0*/  PRMT R31, R21, 0x7773, RZ ;  /* 0x00007773151f7816 */ /* 0x000fe200000000ff */
[----:B--2---:R-:W-:Y:S02]  /*3e7c0*/  VIADD R25, R49, 0x25 ;  /* 0x0000002531197836 */ /* 0x004fe40000000000 */
[----:B------:R-:W-:Y:S01]  /*3e7d0*/  IMAD.X R21, R16, 0x1, R57, P4 ;  /* 0x0000000110157824 */ /* 0x000fe200020e0639 */
[----:B0-----:R-:W-:Y:S01]  /*3e7e0*/  PRMT R29, R17, 0x7770, RZ ;  /* 0x00007770111d7816 */ /* 0x001fe200000000ff */
[----:B------:R-:W0:Y:S01]  /*3e7f0*/  LDCU UR16, c[0x0][0x398] ;  /* 0x00007300ff1077ac */ /* 0x000e220008000800 */
[----:B------:R-:W-:Y:S01]  /*3e800*/  ISETP.LT.AND P4, PT, R48, UR12, !P2 ;  /* 0x0000000c30007c0c */ /* 0x000fe2000d781270 */
[----:B------:R2:W-:Y:S01]  /*3e810*/  @P1 STG.E.U8 desc[UR40][R26.64], R31 ;  /* 0x0000001f1a001986 */ /* 0x0005e2000c101128 */
[----:B------:R-:W-:Y:S01]  /*3e820*/  IADD3 R24, P5, PT, R33, R2, RZ ;  /* 0x0000000221187210 */ /* 0x000fe20007fbe0ff */
[----:B------:R-:W0:Y:S01]  /*3e830*/  LDCU UR12, c[0x0][0x398] ;  /* 0x00007300ff0c77ac */ /* 0x000e220008000800 */
[----:B----4-:R-:W-:Y:S01]  /*3e840*/  ISETP.GE.AND P1, PT, R25, UR6, PT ;  /* 0x0000000619007c0c */ /* 0x010fe2000bf26270 */
[----:B------:R4:W-:Y:S01]  /*3e850*/  @P3 STG.E.U8 desc[UR40][R20.64], R29 ;  /* 0x0000001d14003986 */ /* 0x0009e2000c101128 */
[----:B------:R-:W-:Y:S01]  /*3e860*/  ISETP.LT.AND P3, PT, R50, UR10, !P2 ;  /* 0x0000000a32007c0c */ /* 0x000fe2000d761270 */
[----:B------:R-:W0:Y:S01]  /*3e870*/  LDCU UR6, c[0x0][0x398] ;  /* 0x00007300ff0677ac */ /* 0x000e220008000800 */
[----:B------:R-:W-:Y:S01]  /*3e880*/  IMAD.X R25, R16, 0x1, R56, P5 ;  /* 0x0000000110197824 */ /* 0x000fe200028e0638 */
[----:B------:R-:W-:-:S02]  /*3e890*/  PRMT R37, R17, 0x7771, RZ ;  /* 0x0000777111257816 */ /* 0x000fc400000000ff */
[----:B-1----:R-:W-:Y:S01]  /*3e8a0*/  ISETP.LT.AND P2, PT, R51, UR8, !P2 ;  /* 0x0000000833007c0c */ /* 0x002fe2000d741270 */
[----:B------:R-:W1:Y:S01]  /*3e8b0*/  LDCU UR8, c[0x0][0x398] ;  /* 0x00007300ff0877ac */ /* 0x000e620008000800 */
[----:B--2---:R-:W-:Y:S01]  /*3e8c0*/  IADD3 R26, P5, PT, R33, R58, RZ ;  /* 0x0000003a211a7210 */ /* 0x004fe20007fbe0ff */
[----:B------:R-:W-:Y:S01]  /*3e8d0*/  @P4 STG.E.U8 desc[UR40][R24.64], R37 ;  /* 0x0000002518004986 */ /* 0x000fe2000c101128 */
[----:B------:R-:W-:Y:S01]  /*3e8e0*/  PRMT R35, R17, 0x7772, RZ ;  /* 0x0000777211237816 */ /* 0x000fe200000000ff */
[----:B------:R-:W2:Y:S01]  /*3e8f0*/  LDCU UR10, c[0x0][0x398] ;  /* 0x00007300ff0a77ac */ /* 0x000ea20008000800 */
[----:B----4-:R-:W-:Y:S01]  /*3e900*/  IADD3 R20, P4, PT, R33, R60, RZ ;  /* 0x0000003c21147210 */ /* 0x010fe20007f9e0ff */
[C---:B------:R-:W-:Y:S01]  /*3e910*/  IMAD.X R27, R16.reuse, 0x1, R59, P5 ;  /* 0x00000001101b7824 */ /* 0x040fe200028e063b */
[----:B------:R-:W-:Y:S01]  /*3e920*/  PRMT R31, R17, 0x7773, RZ ;  /* 0x00007773111f7816 */ /* 0x000fe200000000ff */
[----:B---3--:R-:W-:Y:S01]  /*3e930*/  VIADD R33, R33, UR4 ;  /* 0x0000000421217c36 */ /* 0x008fe20008000000 */
[----:B------:R-:W3:Y:S01]  /*3e940*/  LDCU UR4, c[0x0][0x3b8] ;  /* 0x00007700ff0477ac */ /* 0x000ee20008000800 */
[----:B------:R-:W-:Y:S01]  /*3e950*/  IMAD.X R21, R16, 0x1, R61, P4 ;  /* 0x0000000110157824 */ /* 0x000fe200020e063d */
[----:B------:R4:W-:Y:S01]  /*3e960*/  @P3 STG.E.U8 desc[UR40][R26.64], R35 ;  /* 0x000000231a003986 */ /* 0x0009e2000c101128 */
[----:B0-----:R-:W-:Y:S01]  /*3e970*/  ISETP.LT.AND P3, PT, R55, UR12, !P6 ;  /* 0x0000000c37007c0c */ /* 0x001fe2000f761270 */
[----:B------:R-:W0:Y:S01]  /*3e980*/  LDCU UR12, c[0x0][0x398] ;  /* 0x00007300ff0c77ac */ /* 0x000e220008000800 */
[----:B------:R-:W-:Y:S01]  /*3e990*/  SHF.R.S32.HI R30, RZ, 0x1f, R33 ;  /* 0x0000001fff1e7819 */ /* 0x000fe20000011421 */
[----:B------:R3:W-:Y:S01]  /*3e9a0*/  @P2 STG.E.U8 desc[UR40][R20.64], R31 ;  /* 0x0000001f14002986 */ /* 0x0007e2000c101128 */
[----:B------:R-:W-:-:S02]  /*3e9b0*/  IADD3 R28, P4, PT, R33, R3, RZ ;  /* 0x00000003211c7210 */ /* 0x000fc40007f9e0ff */
[----:B------:R-:W-:Y:S01]  /*3e9c0*/  ISETP.LT.AND P2, PT, R48, UR6, !P6 ;  /* 0x0000000630007c0c */ /* 0x000fe2000f741270 */
[----:B------:R-:W0:Y:S01]  /*3e9d0*/  LDCU UR6, c[0x0][0x39c] ;  /* 0x00007380ff0677ac */ /* 0x000e220008000800 */
[C---:B------:R-:W-:Y:S01]  /*3e9e0*/  IADD3 R16, P5, PT, R33.reuse, R2, RZ ;  /* 0x0000000221107210 */ /* 0x040fe20007fbe0ff */
[----:B------:R-:W-:Y:S01]  /*3e9f0*/  IMAD.X R29, R30, 0x1, R57, P4 ;  /* 0x000000011e1d7824 */ /* 0x000fe200020e0639 */
[----:B----4-:R-:W-:Y:S02]  /*3ea00*/  PRMT R27, R22, 0x7770, RZ ;  /* 0x00007770161b7816 */ /* 0x010fe400000000ff */
[----:B-1----:R-:W-:Y:S01]  /*3ea10*/  ISETP.LT.AND P4, PT, R50, UR8, !P6 ;  /* 0x0000000832007c0c */ /* 0x002fe2000f781270 */
[----:B------:R-:W-:Y:S01]  /*3ea20*/  IMAD.X R17, R30, 0x1, R56, P5 ;  /* 0x000000011e117824 */ /* 0x000fe200028e0638 */
[C---:B------:R-:W-:Y:S01]  /*3ea30*/  PRMT R35, R22.reuse, 0x7771, RZ ;  /* 0x0000777116237816 */ /* 0x040fe200000000ff */
[----:B------:R1:W-:Y:S01]  /*3ea40*/  @P3 STG.E.U8 desc[UR40][R28.64], R27 ;  /* 0x0000001b1c003986 */ /* 0x0003e2000c101128 */
[C---:B------:R-:W-:Y:S01]  /*3ea50*/  IADD3 R24, P3, PT, R33.reuse, R58, RZ ;  /* 0x0000003a21187210 */ /* 0x040fe20007f7e0ff */
[----:B---3--:R-:W-:Y:S01]  /*3ea60*/  VIADD R31, R33, UR4 ;  /* 0x00000004211f7c36 */ /* 0x008fe20008000000 */
[----:B--2---:R-:W-:Y:S01]  /*3ea70*/  ISETP.LT.AND P6, PT, R51, UR10, !P6 ;  /* 0x0000000a33007c0c */ /* 0x004fe2000f7c1270 */
[----:B------:R2:W-:Y:S01]  /*3ea80*/  @P2 STG.E.U8 desc[UR40][R16.64], R35 ;  /* 0x0000002310002986 */ /* 0x0005e2000c101128 */
[----:B------:R-:W-:Y:S01]  /*3ea90*/  PRMT R21, R22, 0x7772, RZ ;  /* 0x0000777216157816 */ /* 0x000fe200000000ff */
[----:B------:R-:W-:Y:S01]  /*3eaa0*/  IMAD.X R25, R30, 0x1, R59, P3 ;  /* 0x000000011e197824 */ /* 0x000fe200018e063b */
[----:B0-----:R-:W-:Y:S01]  /*3eab0*/  ISETP.LT.AND P2, PT, R55, UR12, !P1 ;  /* 0x0000000c37007c0c */ /* 0x001fe2000cf41270 */
[----:B------:R-:W-:Y:S01]  /*3eac0*/  VIADD R20, R49, 0x26 ;  /* 0x0000002631147836 */ /* 0x000fe20000000000 */
[----:B------:R-:W0:Y:S01]  /*3ead0*/  LDCU UR8, c[0x0][0x39c] ;  /* 0x00007380ff0877ac */ /* 0x000e220008000800 */
[----:B------:R-:W-:-:S02]  /*3eae0*/  SHF.R.S32.HI R32, RZ, 0x1f, R31 ;  /* 0x0000001fff207819 */ /* 0x000fc4000001141f */
[----:B-1----:R-:W-:Y:S01]  /*3eaf0*/  IADD3 R28, P3, PT, R33, R60, RZ ;  /* 0x0000003c211c7210 */ /* 0x002fe20007f7e0ff */
[----:B------:R-:W1:Y:S01]  /*3eb00*/  LDCU UR4, c[0x0][0x3b8] ;  /* 0x00007700ff0477ac */ /* 0x000e620008000800 */
[----:B------:R-:W-:Y:S01]  /*3eb10*/  IADD3 R26, P5, PT, R31, R3, RZ ;  /* 0x000000031f1a7210 */ /* 0x000fe20007fbe0ff */
[----:B------:R3:W-:Y:S01]  /*3eb20*/  @P4 STG.E.U8 desc[UR40][R24.64], R21 ;  /* 0x0000001518004986 */ /* 0x0007e2000c101128 */
[----:B------:R-:W-:Y:S01]  /*3eb30*/  ISETP.GE.AND P4, PT, R20, UR6, PT ;  /* 0x0000000614007c0c */ /* 0x000fe2000bf86270 */
[----:B------:R-:W-:Y:S01]  /*3eb40*/  IMAD.X R29, R30, 0x1, R61, P3 ;  /* 0x000000011e1d7824 */ /* 0x000fe200018e063d */
[----:B------:R-:W4:Y:S01]  /*3eb50*/  LDCU UR6, c[0x0][0x39c] ;  /* 0x00007380ff0677ac */ /* 0x000f220008000800 */
[----:B------:R-:W-:Y:S01]  /*3eb60*/  IMAD.X R27, R32, 0x1, R57, P5 ;  /* 0x00000001201b7824 */ /* 0x000fe200028e0639 */
[----:B--2---:R-:W-:Y:S02]  /*3eb70*/  PRMT R35, R18, 0x7770, RZ ;  /* 0x0000777012237816 */ /* 0x004fe400000000ff */
[----:B------:R-:W-:Y:S01]  /*3eb80*/  ISETP.LT.AND P3, PT, R48, UR14, !P1 ;  /* 0x0000000e30007c0c */ /* 0x000fe2000cf61270 */
[----:B------:R-:W2:Y:S01]  /*3eb90*/  LDCU UR10, c[0x0][0x398] ;  /* 0x00007300ff0a77ac */ /* 0x000ea20008000800 */
[----:B---3--:R-:W-:Y:S01]  /*3eba0*/  PRMT R25, R22, 0x7773, RZ ;  /* 0x0000777316197816 */ /* 0x008fe200000000ff */
[----:B------:R-:W3:Y:S01]  /*3ebb0*/  LDCU UR12, c[0x0][0x398] ;  /* 0x00007300ff0c77ac */ /* 0x000ee20008000800 */
[----:B------:R-:W-:-:S03]  /*3ebc0*/  ISETP.LT.AND P5, PT, R50, UR16, !P1 ;  /* 0x0000001032007c0c */ /* 0x000fc6000cfa1270 */
[----:B------:R1:W-:Y:S01]  /*3ebd0*/  @P6 STG.E.U8 desc[UR40][R28.64], R25 ;  /* 0x000000191c006986 */ /* 0x0003e2000c101128 */
[C---:B------:R-:W-:Y:S01]  /*3ebe0*/  VIADD R17, R49.reuse, 0x27 ;  /* 0x0000002731117836 */ /* 0x040fe20000000000 */
[----:B------:R-:W-:Y:S01]  /*3ebf0*/  PRMT R33, R18, 0x7771, RZ ;  /* 0x0000777112217816 */ /* 0x000fe200000000ff */
[----:B------:R-:W-:Y:S01]  /*3ec00*/  VIADD R22, R49, 0x28 ;  /* 0x0000002831167836 */ /* 0x000fe20000000000 */
[----:B------:R2:W-:Y:S01]  /*3ec10*/  @P2 STG.E.U8 desc[UR40][R26.64], R35 ;  /* 0x000000231a002986 */ /* 0x0005e2000c101128 */
[C---:B------:R-:W-:Y:S01]  /*3ec20*/  IADD3 R20, P2, PT, R31.reuse, R2, RZ ;  /* 0x000000021f147210 */ /* 0x040fe20007f5e0ff */
[----:B------:R-:W3:Y:S01]  /*3ec30*/  LDCU UR14, c[0x0][0x398] ;  /* 0x00007300ff0e77ac */ /* 0x000ee20008000800 */
[----:B------:R-:W-:-:S03]  /*3ec40*/  IADD3 R16, P6, PT, R31, R58, RZ ;  /* 0x0000003a1f107210 */ /* 0x000fc60007fde0ff */
[C---:B------:R-:W-:Y:S01]  /*3ec50*/  IMAD.X R21, R32.reuse, 0x1, R56, P2 ;  /* 0x0000000120157824 */ /* 0x040fe200010e0638 */
[----:B0-----:R-:W-:Y:S01]  /*3ec60*/  ISETP.GE.AND P2, PT, R17, UR8, PT ;  /* 0x0000000811007c0c */ /* 0x001fe2000bf46270 */
[----:B------:R-:W-:Y:S01]  /*3ec70*/  IMAD.X R17, R32, 0x1, R59, P6 ;  /* 0x0000000120117824 */ /* 0x000fe200030e063b */
[----:B-1----:R-:W-:Y:S01]  /*3ec80*/  PRMT R25, R18, 0x7772, RZ ;  /* 0x0000777212197816 */ /* 0x002fe200000000ff */
[C---:B------:R-:W-:Y:S01]  /*3ec90*/  VIADD R29, R31.reuse, UR4 ;  /* 0x000000041f1d7c36 */ /* 0x040fe20008000000 */
[----:B------:R0:W-:Y:S01]  /*3eca0*/  @P3 STG.E.U8 desc[UR40][R20.64], R33 ;  /* 0x0000002114003986 */ /* 0x0001e2000c101128 */
[----:B----4-:R-:W-:Y:S01]  /*3ecb0*/  ISETP.GE.AND P3, PT, R22, UR6, PT ;  /* 0x0000000616007c0c */ /* 0x010fe2000bf66270 */
[----:B------:R-:W1:Y:S02]  /*3ecc0*/  LDCU UR6, c[0x0][0x398] ;  /* 0x00007300ff0677ac */ /* 0x000e640008000800 */
[----:B------:R4:W-:Y:S01]  /*3ecd0*/  @P5 STG.E.U8 desc[UR40][R16.64], R25 ;  /* 0x0000001910005986 */ /* 0x0009e2000c101128 */
[----:B--2---:R-:W-:Y:S01]  /*3ece0*/  IADD3 R26, P5, PT, R31, R60, RZ ;  /* 0x0000003c1f1a7210 */ /* 0x004fe20007fbe0ff */
[----:B------:R-:W2:Y:S01]  /*3ecf0*/  LDCU UR8, c[0x0][0x398] ;  /* 0x00007300ff0877ac */ /* 0x000ea20008000800 */
[----:B------:R-:W-:-:S02]  /*3ed00*/  ISETP.LT.AND P1, PT, R51, UR10, !P1 ;  /* 0x0000000a33007c0c */ /* 0x000fc4000cf21270 */
[----:B---3--:R-:W-:Y:S01]  /*3ed10*/  ISETP.LT.AND P6, PT, R55, UR12, !P4 ;  /* 0x0000000c37007c0c */ /* 0x008fe2000e7c1270 */
[----:B------:R-:W-:Y:S01]  /*3ed20*/  IMAD.X R27, R32, 0x1, R61, P5 ;  /* 0x00000001201b7824 */ /* 0x000fe200028e063d */
[----:B------:R-:W-:Y:S01]  /*3ed30*/  SHF.R.S32.HI R22, RZ, 0x1f, R29 ;  /* 0x0000001fff167819 */ /* 0x000fe2000001141d */
[----:B------:R-:W3:Y:S01]  /*3ed40*/  LDCU UR10, c[0x0][0x398] ;  /* 0x00007300ff0a77ac */ /* 0x000ee20008000800 */
[----:B0-----:R-:W-:Y:S02]  /*3ed50*/  IADD3 R20, P5, PT, R29, R3, RZ ;  /* 0x000000031d147210 */ /* 0x001fe40007fbe0ff */
[----:B------:R-:W-:Y:S01]  /*3ed60*/  PRMT R37, R18, 0x7773, RZ ;  /* 0x0000777312257816 */ /* 0x000fe200000000ff */
[----:B------:R-:W0:Y:S01]  /*3ed70*/  LDCU UR4, c[0x0][0x3b8] ;  /* 0x00007700ff0477ac */ /* 0x000e220008000800 */
[----:B------:R-:W-:Y:S01]  /*3ed80*/  PRMT R35, R23, 0x7770, RZ ;  /* 0x0000777017237816 */ /* 0x000fe200000000ff */
[----:B------:R-:W-:Y:S02]  /*3ed90*/  IMAD.X R21, R22, 0x1, R57, P5 ;  /* 0x0000000116157824 */ /* 0x000fe400028e0639 */
[----:B------:R3:W-:Y:S01]  /*3eda0*/  @P1 STG.E.U8 desc[UR40][R26.64], R37 ;  /* 0x000000251a001986 */ /* 0x0007e2000c101128 */
[----:B------:R-:W0:Y:S01]  /*3edb0*/  LDCU UR12, c[0x0][0x398] ;  /* 0x00007300ff0c77ac */ /* 0x000e220008000800 */
[----:B-1----:R-:W-:-:S02]  /*3edc0*/  ISETP.LT.AND P5, PT, R48, UR6, !P4 ;  /* 0x0000000630007c0c */ /* 0x002fc4000e7a1270 */
[----:B------:R1:W-:Y:S01]  /*3edd0*/  @P6 STG.E.U8 desc[UR40][R20.64], R35 ;  /* 0x0000002314006986 */ /* 0x0003e2000c101128 */
[----:B------:R-:W-:Y:S01]  /*3ede0*/  IADD3 R24, P6, PT, R29, R2, RZ ;  /* 0x000000021d187210 */ /* 0x000fe20007fde0ff */
[----:B------:R-:W0:Y:S01]  /*3edf0*/  LDCU UR6, c[0x0][0x398] ;  /* 0x00007300ff0677ac */ /* 0x000e220008000800 */
[----:B--2---:R-:W-:-:S03]  /*3ee00*/  ISETP.LT.AND P1, PT, R50, UR8, !P4 ;  /* 0x0000000832007c0c */ /* 0x004fc6000e721270 */
[C---:B----4-:R-:W-:Y:S01]  /*3ee10*/  IMAD.X R25, R22.reuse, 0x1, R56, P6 ;  /* 0x0000000116197824 */ /* 0x050fe200030e0638 */
[----:B------:R-:W-:Y:S01]  /*3ee20*/  IADD3 R16, P6, PT, R29, R58, RZ ;  /* 0x0000003a1d107210 */ /* 0x000fe20007fde0ff */
[----:B------:R-:W2:Y:S01]  /*3ee30*/  LDCU UR8, c[0x0][0x398] ;  /* 0x00007300ff0877ac */ /* 0x000ea20008000800 */
[C---:B---3--:R-:W-:Y:S02]  /*3ee40*/  PRMT R27, R23.reuse, 0x7771, RZ ;  /* 0x00007771171b7816 */ /* 0x048fe400000000ff */
[----:B------:R-:W-:Y:S01]  /*3ee50*/  PRMT R33, R23, 0x7772, RZ ;  /* 0x0000777217217816 */ /* 0x000fe200000000ff */
[C---:B------:R-:W-:Y:S01]  /*3ee60*/  IMAD.X R17, R22.reuse, 0x1, R59, P6 ;  /* 0x0000000116117824 */ /* 0x040fe200030e063b */
[----:B------:R-:W-:Y:S01]  /*3ee70*/  ISETP.LT.AND P4, PT, R51, UR10, !P4 ;  /* 0x0000000a33007c0c */ /* 0x000fe2000e781270 */
[----:B------:R3:W-:Y:S01]  /*3ee80*/  @P5 STG.E.U8 desc[UR40][R24.64], R27 ;  /* 0x0000001b18005986 */ /* 0x0007e2000c101128 */
[C---:B-1----:R-:W-:Y:S01]  /*3ee90*/  IADD3 R20, P5, PT, R29.reuse, R60, RZ ;  /* 0x0000003c1d147210 */ /* 0x042fe20007fbe0ff */
[----:B0-----:R-:W-:Y:S01]  /*3eea0*/  VIADD R29, R29, UR4 ;  /* 0x000000041d1d7c36 */ /* 0x001fe20008000000 */
[----:B------:R-:W-:Y:S01]  /*3eeb0*/  PRMT R31, R23, 0x7773, RZ ;  /* 0x00007773171f7816 */ /* 0x000fe200000000ff */
[----:B------:R0:W-:Y:S01]  /*3eec0*/  @P1 STG.E.U8 desc[UR40][R16.64], R33 ;  /* 0x0000002110001986 */ /* 0x0001e2000c101128 */
[----:B------:R-:W-:Y:S01]  /*3eed0*/  ISETP.LT.AND P1, PT, R55, UR12, !P2 ;  /* 0x0000000c37007c0c */ /* 0x000fe2000d721270 */
[----:B------:R-:W-:Y:S01]  /*3eee0*/  IMAD.X R21, R22, 0x1, R61, P5 ;  /* 0x0000000116157824 */ /* 0x000fe200028e063d */
[----:B------:R-:W1:Y:S01]  /*3eef0*/  LDCU UR10, c[0x0][0x398] ;  /* 0x00007300ff0a77ac */ /* 0x000e620008000800 */
[----:B------:R-:W-:-:S02]  /*3ef00*/  SHF.R.S32.HI R26, RZ, 0x1f, R29 ;  /* 0x0000001fff1a7819 */ /* 0x000fc4000001141d */
[----:B------:R-:W-:Y:S01]  /*3ef10*/  IADD3 R22, P5, PT, R29, R3, RZ ;  /* 0x000000031d167210 */ /* 0x000fe20007fbe0ff */
[----:B------:R-:W4:Y:S01]  /*3ef20*/  LDCU UR4, c[0x0][0x3b8] ;  /* 0x00007700ff0477ac */ /* 0x000f220008000800 */
[----:B------:R0:W-:Y:S01]  /*3ef30*/  @P4 STG.E.U8 desc[UR40][R20.64], R31 ;  /* 0x0000001f14004986 */ /* 0x0001e2000c101128 */
[----:B------:R-:W-:Y:S02]  /*3ef40*/  ISETP.LT.AND P4, PT, R48, UR6, !P2 ;  /* 0x0000000630007c0c */ /* 0x000fe4000d781270 */
[----:B------:R-:W-:Y:S01]  /*3ef50*/  IMAD.X R23, R26, 0x1, R57, P5 ;  /* 0x000000011a177824 */ /* 0x000fe200028e0639 */
[----:B---3--:R-:W-:Y:S01]  /*3ef60*/  PRMT R27, R19, 0x7770, RZ ;  /* 0x00007770131b7816 */ /* 0x008fe200000000ff */
[----:B------:R-:W3:Y:S01]  /*3ef70*/  LDCU UR6, c[0x0][0x39c] ;  /* 0x00007380ff0677ac */ /* 0x000ee20008000800 */
[----:B------:R-:W3:Y:S03]  /*3ef80*/  LDCU UR12, c[0x0][0x398] ;  /* 0x00007300ff0c77ac */ /* 0x000ee60008000800 */
[----:B------:R4:W-:Y:S01]  /*3ef90*/  @P1 STG.E.U8 desc[UR40][R22.64], R27 ;  /* 0x0000001b16001986 */ /* 0x0009e2000c101128 */
[----:B------:R-:W-:-:S02]  /*3efa0*/  IADD3 R24, P1, PT, R29, R58, RZ ;  /* 0x0000003a1d187210 */ /* 0x000fc40007f3e0ff */
[----:B--2---:R-:W-:Y:S01]  /*3efb0*/  ISETP.LT.AND P5, PT, R50, UR8, !P2 ;  /* 0x0000000832007c0c */ /* 0x004fe2000d7a1270 */
[----:B------:R-:W2:Y:S01]  /*3efc0*/  LDCU UR8, c[0x0][0x39c] ;  /* 0x00007380ff0877ac */ /* 0x000ea20008000800 */
[----:B0-----:R-:W-:Y:S01]  /*3efd0*/  IADD3 R16, P6, PT, R29, R2, RZ ;  /* 0x000000021d107210 */ /* 0x001fe20007fde0ff */
[C---:B------:R-:W-:Y:S01]  /*3efe0*/  IMAD.X R25, R26.reuse, 0x1, R59, P1 ;  /* 0x000000011a197824 */ /* 0x040fe200008e063b */
[----:B-1----:R-:W-:Y:S01]  /*3eff0*/  ISETP.LT.AND P1, PT, R51, UR10, !P2 ;  /* 0x0000000a33007c0c */ /* 0x002fe2000d721270 */
[----:B------:R-:W0:Y:S01]  /*3f000*/  LDCU UR16, c[0x0][0x398] ;  /* 0x00007300ff1077ac */ /* 0x000e220008000800 */
[----:B------:R-:W-:Y:S01]  /*3f010*/  IADD3 R20, P2, PT, R29, R60, RZ ;  /* 0x0000003c1d147210 */ /* 0x000fe20007f5e0ff */
[C---:B------:R-:W-:Y:S01]  /*3f020*/  IMAD.X R17, R26.reuse, 0x1, R56, P6 ;  /* 0x000000011a117824 */ /* 0x040fe200030e0638 */
[----:B------:R-:W-:Y:S01]  /*3f030*/  PRMT R33, R19, 0x7771, RZ ;  /* 0x0000777113217816 */ /* 0x000fe200000000ff */
[----:B----4-:R-:W-:Y:S01]  /*3f040*/  VIADD R22, R49, 0x29 ;  /* 0x0000002931167836 */ /* 0x010fe20000000000 */
[----:B------:R-:W-:Y:S01]  /*3f050*/  PRMT R31, R19, 0x7772, RZ ;  /* 0x00007772131f7816 */ /* 0x000fe200000000ff */
[----:B------:R-:W-:Y:S01]  /*3f060*/  VIADD R27, R29, UR4 ;  /* 0x000000041d1b7c36 */ /* 0x000fe20008000000 */
[----:B------:R-:W1:Y:S01]  /*3f070*/  LDCU UR4, c[0x0][0x3b8] ;  /* 0x00007700ff0477ac */ /* 0x000e620008000800 */
[----:B------:R-:W-:Y:S01]  /*3f080*/  IMAD.X R21, R26, 0x1, R61, P2 ;  /* 0x000000011a157824 */ /* 0x000fe200010e063d */
[----:B---3--:R-:W-:Y:S01]  /*3f090*/  ISETP.GE.AND P2, PT, R22, UR6, PT ;  /* 0x0000000616007c0c */ /* 0x008fe2000bf46270 */
[----:B------:R-:W-:Y:S01]  /*3f0a0*/  @P4 STG.E.U8 desc[UR40][R16.64], R33 ;  /* 0x0000002110004986 */ /* 0x000fe2000c101128 */
[----:B------:R-:W3:Y:S01]  /*3f0b0*/  LDCU UR6, c[0x0][0x398] ;  /* 0x00007300ff0677ac */ /* 0x000ee20008000800 */
[----:B------:R-:W-:-:S02]  /*3f0c0*/  SHF.R.S32.HI R28, RZ, 0x1f, R27 ;  /* 0x0000001fff1c7819 */ /* 0x000fc4000001141b */
[----:B------:R-:W-:Y:S01]  /*3f0d0*/  IADD3 R18, P4, PT, R27, R3, RZ ;  /* 0x000000031b127210 */ /* 0x000fe20007f9e0ff */
[----:B------:R4:W-:Y:S01]  /*3f0e0*/  @P5 STG.E.U8 desc[UR40][R24.64], R31 ;  /* 0x0000001f18005986 */ /* 0x0009e2000c101128 */
[----:B------:R-:W-:Y:S01]  /*3f0f0*/  ISETP.LT.AND P5, PT, R55, UR12, !P3 ;  /* 0x0000000c37007c0c */ /* 0x000fe2000dfa1270 */
[----:B------:R-:W0:Y:S01]  /*3f100*/  LDCU UR10, c[0x0][0x398] ;  /* 0x00007300ff0a77ac */ /* 0x000e220008000800 */
[----:B------:R-:W-:Y:S02]  /*3f110*/  IADD3 R22, P6, PT, R27, R2, RZ ;  /* 0x000000021b167210 */ /* 0x000fe40007fde0ff */
[----:B------:R-:W-:Y:S01]  /*3f120*/  PRMT R29, R12, 0x7770, RZ ;  /* 0x000077700c1d7816 */ /* 0x000fe200000000ff */
[----:B------:R-:W1:Y:S01]  /*3f130*/  LDCU UR12, c[0x0][0x398] ;  /* 0x00007300ff0c77ac */ /* 0x000e620008000800 */
[----:B----4-:R-:W-:Y:S01]  /*3f140*/  PRMT R25, R19, 0x7773, RZ ;  /* 0x0000777313197816 */ /* 0x010fe200000000ff */
[----:B------:R-:W-:Y:S01]  /*3f150*/  IMAD.X R19, R28, 0x1, R57, P4 ;  /* 0x000000011c137824 */ /* 0x000fe200020e0639 */
[----:B------:R-:W-:Y:S01]  /*3f160*/  ISETP.LT.AND P4, PT, R48, UR14, !P3 ;  /* 0x0000000e30007c0c */ /* 0x000fe2000df81270 */
[----:B------:R-:W-:Y:S01]  /*3f170*/  VIADD R16, R49, 0x2a ;  /* 0x0000002a31107836 */ /* 0x000fe20000000000 */
[----:B------:R-:W-:Y:S01]  /*3f180*/  PRMT R31, R8, 0x7770, RZ ;  /* 0x00007770081f7816 */ /* 0x000fe200000000ff */
[----:B------:R4:W-:Y:S01]  /*3f190*/  @P1 STG.E.U8 desc[UR40][R20.64], R25 ;  /* 0x0000001914001986 */ /* 0x0009e2000c101128 */
[----:B------:R-:W-:Y:S01]  /*3f1a0*/  IMAD.X R23, R28, 0x1, R56, P6 ;  /* 0x000000011c177824 */ /* 0x000fe200030e0638 */
[----:B------:R-:W1:Y:S01]  /*3f1b0*/  LDCU UR14, c[0x0][0x398] ;  /* 0x00007300ff0e77ac */ /* 0x000e620008000800 */
[----:B--2---:R-:W-:Y:S01]  /*3f1c0*/  ISETP.GE.AND P1, PT, R16, UR8, PT ;  /* 0x0000000810007c0c */ /* 0x004fe2000bf26270 */
[----:B------:R2:W-:Y:S01]  /*3f1d0*/  @P5 STG.E.U8 desc[UR40][R18.64], R29 ;  /* 0x0000001d12005986 */ /* 0x0005e2000c101128 */
[----:B0-----:R-:W-:Y:S01]  /*3f1e0*/  ISETP.LT.AND P5, PT, R50, UR16, !P3 ;  /* 0x0000001032007c0c */ /* 0x001fe2000dfa1270 */
[----:B------:R-:W0:Y:S01]  /*3f1f0*/  LDCU UR8, c[0x0][0x398] ;  /* 0x00007300ff0877ac */ /* 0x000e220008000800 */
[----:B---3--:R-:W-:-:S02]  /*3f200*/  ISETP.LT.AND P3, PT, R51, UR6, !P3 ;  /* 0x0000000633007c0c */ /* 0x008fc4000df61270 */
[----:B----4-:R-:W-:Y:S01]  /*3f210*/  PRMT R21, R12, 0x7771, RZ ;  /* 0x000077710c157816 */ /* 0x010fe200000000ff */
[----:B------:R-:W3:Y:S01]  /*3f220*/  LDCU UR6, c[0x0][0x39c] ;  /* 0x00007380ff0677ac */ /* 0x000ee20008000800 */
[----:B------:R-:W-:-:S03]  /*3f230*/  IADD3 R16, P6, PT, R27, R58, RZ ;  /* 0x0000003a1b107210 */ /* 0x000fc60007fde0ff */
[----:B------:R4:W-:Y:S01]  /*3f240*/  @P4 STG.E.U8 desc[UR40][R22.64], R21 ;  /* 0x0000001516004986 */ /* 0x0009e2000c101128 */
[C---:B--2---:R-:W-:Y:S01]  /*3f250*/  IADD3 R18, P4, PT, R27.reuse, R60, RZ ;  /* 0x0000003c1b127210 */ /* 0x044fe20007f9e0ff */
[----:B------:R-:W-:Y:S01]  /*3f260*/  IMAD.X R17, R28, 0x1, R59, P6 ;  /* 0x000000011c117824 */ /* 0x000fe200030e063b */
[C---:B------:R-:W-:Y:S01]  /*3f270*/  PRMT R29, R12.reuse, 0x7772, RZ ;  /* 0x000077720c1d7816 */ /* 0x040fe200000000ff */
[----:B-1----:R-:W-:Y:S01]  /*3f280*/  VIADD R27, R27, UR4 ;  /* 0x000000041b1b7c36 */ /* 0x002fe20008000000 */
[----:B------:R-:W-:Y:S01]  /*3f290*/  PRMT R25, R12, 0x7773, RZ ;  /* 0x000077730c197816 */ /* 0x000fe200000000ff */
[----:B------:R-:W-:Y:S01]  /*3f2a0*/  IMAD.X R19, R28, 0x1, R61, P4 ;  /* 0x000000011c137824 */ /* 0x000fe200020e063d */
[----:B------:R-:W-:Y:S01]  /*3f2b0*/  ISETP.LT.AND P4, PT, R55, UR10, !P2 ;  /* 0x0000000a37007c0c */ /* 0x000fe2000d781270 */
[----:B------:R1:W-:Y:S01]  /*3f2c0*/  @P5 STG.E.U8 desc[UR40][R16.64], R29 ;  /* 0x0000001d10005986 */ /* 0x0003e2000c101128 */
[----:B------:R-:W2:Y:S01]  /*3f2d0*/  LDCU UR10, c[0x0][0x398] ;  /* 0x00007300ff0a77ac */ /* 0x000ea20008000800 */
[----:B------:R-:W-:-:S02]  /*3f2e0*/  SHF.R.S32.HI R12, RZ, 0x1f, R27 ;  /* 0x0000001fff0c7819 */ /* 0x000fc4000001141b */
[----:B------:R3:W-:Y:S01]  /*3f2f0*/  @P3 STG.E.U8 desc[UR40][R18.64], R25 ;  /* 0x0000001912003986 */ /* 0x0007e2000c101128 */
[C---:B------:R-:W-:Y:S01]  /*3f300*/  IADD3 R20, P3, PT, R27.reuse, R3, RZ ;  /* 0x000000031b147210 */ /* 0x040fe20007f7e0ff */
[----:B------:R-:W2:Y:S01]  /*3f310*/  LDCU UR4, c[0x0][0x3b8] ;  /* 0x00007700ff0477ac */ /* 0x000ea20008000800 */
[----:B0-----:R-:W-:Y:S01]  /*3f320*/  ISETP.LT.AND P5, PT, R48, UR8, !P2 ;  /* 0x0000000830007c0c */ /* 0x001fe2000d7a1270 */
[----:B------:R-:W0:Y:S02]  /*3f330*/  LDCU UR8, c[0x0][0x398] ;  /* 0x00007300ff0877ac */ /* 0x000e240008000800 */
[----:B----4-:R-:W-:Y:S01]  /*3f340*/  IMAD.X R21, R12, 0x1, R57, P3 ;  /* 0x000000010c157824 */ /* 0x010fe200018e0639 */
[----:B------:R-:W-:Y:S02]  /*3f350*/  ISETP.LT.AND P3, PT, R50, UR12, !P2 ;  /* 0x0000000c32007c0c */ /* 0x000fe4000d761270 */
[C---:B-1----:R-:W-:Y:S01]  /*3f360*/  IADD3 R16, P6, PT, R27.reuse, R2, RZ ;  /* 0x000000021b107210 */ /* 0x042fe20007fde0ff */
[----:B------:R-:W1:Y:S01]  /*3f370*/  LDCU UR12, c[0x0][0x398] ;  /* 0x00007300ff0c77ac */ /* 0x000e620008000800 */
[----:B------:R4:W-:Y:S01]  /*3f380*/  @P4 STG.E.U8 desc[UR40][R20.64], R31 ;  /* 0x0000001f14004986 */ /* 0x0009e2000c101128 */
[----:B---3--:R-:W-:Y:S01]  /*3f390*/  IADD3 R18, P4, PT, R27, R58, RZ ;  /* 0x0000003a1b127210 */ /* 0x008fe20007f9e0ff */
[----:B------:R-:W-:Y:S01]  /*3f3a0*/  VIADD R22, R49, 0x2b ;  /* 0x0000002b31167836 */ /* 0x000fe20000000000 */
[----:B------:R-:W-:Y:S01]  /*3f3b0*/  PRMT R29, R8, 0x7771, RZ ;  /* 0x00007771081d7816 */ /* 0x000fe200000000ff */
[----:B------:R-:W-:Y:S01]  /*3f3c0*/  IMAD.X R17, R12, 0x1, R56, P6 ;  /* 0x000000010c117824 */ /* 0x000fe200030e0638 */
[----:B------:R-:W-:Y:S01]  /*3f3d0*/  PRMT R23, R8, 0x7772, RZ ;  /* 0x0000777208177816 */ /* 0x000fe200000000ff */
[----:B------:R-:W-:Y:S01]  /*3f3e0*/  IMAD.X R19, R12, 0x1, R59, P4 ;  /* 0x000000010c137824 */ /* 0x000fe200020e063b */
[----:B--2---:R-:W-:Y:S01]  /*3f3f0*/  ISETP.LT.AND P2, PT, R51, UR10, !P2 ;  /* 0x0000000a33007c0c */ /* 0x004fe2000d741270 */
[----:B------:R-:W2:Y:S01]  /*3f400*/  LDCU UR10, c[0x0][0x398] ;  /* 0x00007300ff0a77ac */ /* 0x000ea20008000800 */
[----:B------:R-:W-:Y:S01]  /*3f410*/  ISETP.GE.AND P6, PT, R22, UR6, PT ;  /* 0x0000000616007c0c */ /* 0x000fe2000bfc6270 */
[----:B------:R3:W-:Y:S01]  /*3f420*/  @P5 STG.E.U8 desc[UR40][R16.64], R29 ;  /* 0x0000001d10005986 */ /* 0x0007e2000c101128 */
[C---:B----4-:R-:W-:Y:S01]  /*3f430*/  IADD3 R20, P4, PT, R27.reuse, R60, RZ ;  /* 0x0000003c1b147210 */ /* 0x050fe20007f9e0ff */
[----:B------:R-:W4:Y:S01]  /*3f440*/  LDCU UR6, c[0x0][0x39c] ;  /* 0x00007380ff0677ac */ /* 0x000f220008000800 */
[----:B------:R-:W-:Y:S01]  /*3f450*/  VIADD R27, R27, UR4 ;  /* 0x000000041b1b7c36 */ /* 0x000fe20008000000 */
[----:B------:R1:W-:Y:S01]  /*3f460*/  @P3 STG.E.U8 desc[UR40][R18.64], R23 ;  /* 0x0000001712003986 */ /* 0x0003e2000c101128 */
[----:B0-----:R-:W-:Y:S01]  /*3f470*/  ISETP.LT.AND P3, PT, R55, UR8, !P1 ;  /* 0x0000000837007c0c */ /* 0x001fe2000cf61270 */
[----:B------:R-:W-:Y:S01]  /*3f480*/  IMAD.X R21, R12, 0x1, R61, P4 ;  /* 0x000000010c157824 */ /* 0x000fe200020e063d */
[----:B------:R-:W-:Y:S01]  /*3f490*/  PRMT R25, R8, 0x7773, RZ ;  /* 0x0000777308197816 */ /* 0x000fe200000000ff */
[----:B------:R-:W0:Y:S01]  /*3f4a0*/  LDCU UR8, c[0x0][0x398] ;  /* 0x00007300ff0877ac */ /* 0x000e220008000800 */
[----:B------:R-:W-:-:S02]  /*3f4b0*/  SHF.R.S32.HI R8, RZ, 0x1f, R27 ;  /* 0x0000001fff087819 */ /* 0x000fc4000001141b */
[----:B---3--:R-:W-:Y:S01]  /*3f4c0*/  IADD3 R16, P4, PT, R27, R3, RZ ;  /* 0x000000031b107210 */ /* 0x008fe20007f9e0ff */
[----:B------:R-:W3:Y:S01]  /*3f4d0*/  LDCU UR4, c[0x0][0x3b8] ;  /* 0x00007700ff0477ac */ /* 0x000ee20008000800 */
[----:B------:R-:W-:-:S03]  /*3f4e0*/  VIADD R12, R49, 0x2c ;  /* 0x0000002c310c7836 */ /* 0x000fc60000000000 */
[----:B------:R-:W-:Y:S01]  /*3f4f0*/  IMAD.X R17, R8, 0x1, R57, P4 ;  /* 0x0000000108117824 */ /* 0x000fe200020e0639 */
[----:B-1----:R-:W-:Y:S01]  /*3f500*/  PRMT R23, R13, 0x7770, RZ ;  /* 0x000077700d177816 */ /* 0x002fe200000000ff */
[----:B------:R-:W1:Y:S01]  /*3f510*/  LDCU UR16, c[0x0][0x398] ;  /* 0x00007300ff1077ac */ /* 0x000e620008000800 */
[----:B------:R-:W-:Y:S01]  /*3f520*/  ISETP.LT.AND P4, PT, R48, UR12, !P1 ;  /* 0x0000000c30007c0c */ /* 0x000fe2000cf81270 */
[----:B------:R0:W-:Y:S01]  /*3f530*/  @P2 STG.E.U8 desc[UR40][R20.64], R25 ;  /* 0x0000001914002986 */ /* 0x0001e2000c101128 */
[----:B------:R-:W-:Y:S01]  /*3f540*/  IADD3 R18, P5, PT, R27, R2, RZ ;  /* 0x000000021b127210 */ /* 0x000fe20007fbe0ff */
[----:B------:R-:W1:Y:S02]  /*3f550*/  LDCU UR12, c[0x0][0x398] ;  /* 0x00007300ff0c77ac */ /* 0x000e640008000800 */
[----:B------:R3:W-:Y:S01]  /*3f560*/  @P3 STG.E.U8 desc[UR40][R16.64], R23 ;  /* 0x0000001710003986 */ /* 0x0007e2000c101128 */
[----:B--2---:R-:W-:Y:S01]  /*3f570*/  ISETP.LT.AND P3, PT, R50, UR10, !P1 ;  /* 0x0000000a32007c0c */ /* 0x004fe2000cf61270 */
[----:B------:R-:W-:Y:S01]  /*3f580*/  IMAD.X R19, R8, 0x1, R56, P5 ;  /* 0x0000000108137824 */ /* 0x000fe200028e0638 */
[----:B----4-:R-:W-:Y:S01]  /*3f590*/  ISETP.GE.AND P2, PT, R12, UR6, PT ;  /* 0x000000060c007c0c */ /* 0x010fe2000bf46270 */
[----:B------:R-:W2:Y:S01]  /*3f5a0*/  LDCU UR6, c[0x0][0x398] ;  /* 0x00007300ff0677ac */ /* 0x000ea20008000800 */
[----:B------:R-:W-:-:S02]  /*3f5b0*/  PRMT R31, R13, 0x7771, RZ ;  /* 0x000077710d1f7816 */ /* 0x000fc400000000ff */
[----:B0-----:R-:W-:Y:S01]  /*3f5c0*/  IADD3 R20, P5, PT, R27, R58, RZ ;  /* 0x0000003a1b147210 */ /* 0x001fe20007fbe0ff */
[----:B------:R-:W0:Y:S01]  /*3f5d0*/  LDCU UR10, c[0x0][0x398] ;  /* 0x00007300ff0a77ac */ /* 0x000e220008000800 */
[----:B------:R-:W-:Y:S01]  /*3f5e0*/  ISETP.LT.AND P1, PT, R51, UR8, !P1 ;  /* 0x0000000833007c0c */ /* 0x000fe2000cf21270 */
[----:B------:R-:W-:Y:S01]  /*3f5f0*/  @P4 STG.E.U8 desc[UR40][R18.64], R31 ;  /* 0x0000001f12004986 */ /* 0x000fe2000c101128 */
[----:B------:R-:W-:Y:S01]  /*3f600*/  PRMT R29, R13, 0x7772, RZ ;  /* 0x000077720d1d7816 */ /* 0x000fe200000000ff */
[C---:B------:R-:W-:Y:S01]  /*3f610*/  IMAD.X R21, R8.reuse, 0x1, R59, P5 ;  /* 0x0000000108157824 */ /* 0x040fe200028e063b */
[----:B------:R-:W4:Y:S01]  /*3f620*/  LDCU UR8, c[0x0][0x398] ;  /* 0x00007300ff0877ac */ /* 0x000f220008000800 */
[C---:B---3--:R-:W-:Y:S01]  /*3f630*/  IADD3 R16, P4, PT, R27.reuse, R60, RZ ;  /* 0x0000003c1b107210 */ /* 0x048fe20007f9e0ff */
[----:B------:R-:W-:Y:S02]  /*3f640*/  VIADD R27, R27, UR4 ;  /* 0x000000041b1b7c36 */ /* 0x000fe40008000000 */
[----:B------:R3:W-:Y:S01]  /*3f650*/  @P3 STG.E.U8 desc[UR40][R20.64], R29 ;  /* 0x0000001d14003986 */ /* 0x0007e2000c101128 */
[----:B-1----:R-:W-:Y:S01]  /*3f660*/  ISETP.LT.AND P3, PT, R55, UR12, !P6 ;  /* 0x0000000c37007c0c */ /* 0x002fe2000f761270 */
[----:B------:R-:W-:Y:S01]  /*3f670*/  IMAD.X R17, R8, 0x1, R61, P4 ;  /* 0x0000000108117824 */ /* 0x000fe200020e063d */
[----:B------:R-:W-:Y:S01]  /*3f680*/  PRMT R25, R13, 0x7773, RZ ;  /* 0x000077730d197816 */ /* 0x000fe200000000ff */
[----:B------:R-:W1:Y:S01]  /*3f690*/  LDCU UR4, c[0x0][0x3b8] ;  /* 0x00007700ff0477ac */ /* 0x000e620008000800 */
[----:B------:R-:W-:-:S02]  /*3f6a0*/  SHF.R.S32.HI R24, RZ, 0x1f, R27 ;  /* 0x0000001fff187819 */ /* 0x000fc4000001141b */
[----:B------:R-:W-:Y:S01]  /*3f6b0*/  IADD3 R22, P4, PT, R27, R3, RZ ;  /* 0x000000031b167210 */ /* 0x000fe20007f9e0ff */
[----:B------:R0:W-:Y:S01]  /*3f6c0*/  @P1 STG.E.U8 desc[UR40][R16.64], R25 ;  /* 0x0000001910001986 */ /* 0x0001e2000c101128 */
[----:B--2---:R-:W-:Y:S01]  /*3f6d0*/  ISETP.LT.AND P1, PT, R48, UR6, !P6 ;  /* 0x0000000630007c0c */ /* 0x004fe2000f721270 */
[----:B------:R-:W2:Y:S02]  /*3f6e0*/  LDCU UR12, c[0x0][0x398] ;  /* 0x00007300ff0c77ac */ /* 0x000ea40008000800 */
[----:B------:R-:W-:Y:S01]  /*3f6f0*/  IMAD.X R23, R24, 0x1, R57, P4 ;  /* 0x0000000118177824 */ /* 0x000fe200020e0639 */
[----:B---3--:R-:W-:Y:S01]  /*3f700*/  PRMT R21, R9, 0x7770, RZ ;  /* 0x0000777009157816 */ /* 0x008fe200000000ff */
[----:B------:R-:W3:Y:S01]  /*3f710*/  LDCU UR6, c[0x0][0x39c] ;  /* 0x00007380ff0677ac */ /* 0x000ee20008000800 */
[----:B----4-:R-:W-:Y:S02]  /*3f720*/  ISETP.LT.AND P4, PT, R50, UR8, !P6 ;  /* 0x0000000832007c0c */ /* 0x010fe4000f781270 */
[C---:B------:R-:W-:Y:S01]  /*3f730*/  IADD3 R12, P5, PT, R27.reuse, R2, RZ ;  /* 0x000000021b0c7210 */ /* 0x040fe20007fbe0ff */
[----:B------:R4:W-:Y:S01]  /*3f740*/  @P3 STG.E.U8 desc[UR40][R22.64], R21 ;  /* 0x0000001516003986 */ /* 0x0009e2000c101128 */
[----:B------:R-:W-:Y:S01]  /*3f750*/  IADD3 R18, P3, PT, R27, R58, RZ ;  /* 0x0000003a1b127210 */ /* 0x000fe20007f7e0ff */
[----:B------:R-:W3:Y:S01]  /*3f760*/  LDCU UR8, c[0x0][0x39c] ;  /* 0x00007380ff0877ac */ /* 0x000ee20008000800 */
[----:B------:R-:W-:Y:S01]  /*3f770*/  PRMT R29, R9, 0x7771, RZ ;  /* 0x00007771091d7816 */ /* 0x000fe200000000ff */
[----:B------:R-:W-:-:S02]  /*3f780*/  IMAD.X R13, R24, 0x1, R56, P5 ;  /* 0x00000001180d7824 */ /* 0x000fc400028e0638 */
[C---:B------:R-:W-:Y:S01]  /*3f790*/  IMAD.X R19, R24.reuse, 0x1, R59, P3 ;  /* 0x0000000118137824 */ /* 0x040fe200018e063b */
[----:B0-----:R-:W-:Y:S02]  /*3f7a0*/  IADD3 R16, P3, PT, R27, R60, RZ ;  /* 0x0000003c1b107210 */ /* 0x001fe40007f7e0ff */
[----:B------:R-:W-:Y:S02]  /*3f7b0*/  ISETP.LT.AND P6, PT, R51, UR10, !P6 ;  /* 0x0000000a33007c0c */ /* 0x000fe4000f7c1270 */
[----:B------:R-:W-:Y:S01]  /*3f7c0*/  PRMT R25, R9, 0x7772, RZ ;  /* 0x0000777209197816 */ /* 0x000fe200000000ff */
[----:B----4-:R-:W-:Y:S01]  /*3f7d0*/  VIADD R22, R49, 0x2d ;  /* 0x0000002d31167836 */ /* 0x010fe20000000000 */
[----:B------:R0:W-:Y:S01]  /*3f7e0*/  @P1 STG.E.U8 desc[UR40][R12.64], R29 ;  /* 0x0000001d0c001986 */ /* 0x0001e2000c101128 */
[----:B-1----:R-:W-:Y:S01]  /*3f7f0*/  VIADD R21, R27, UR4 ;  /* 0x000000041b157c36 */ /* 0x002fe20008000000 */
[----:B--2---:R-:W-:Y:S01]  /*3f800*/  ISETP.LT.AND P1, PT, R55, UR12, !P2 ;  /* 0x0000000c37007c0c */ /* 0x004fe2000d721270 */
[----:B------:R-:W-:Y:S01]  /*3f810*/  IMAD.X R17, R24, 0x1, R61, P3 ;  /* 0x0000000118117824 */ /* 0x000fe200018e063d */
[----:B---3--:R-:W-:Y:S01]  /*3f820*/  ISETP.GE.AND P3, PT, R22, UR6, PT ;  /* 0x0000000616007c0c */ /* 0x008fe2000bf66270 */
[----:B------:R1:W-:Y:S01]  /*3f830*/  @P4 STG.E.U8 desc[UR40][R18.64], R25 ;  /* 0x0000001912004986 */ /* 0x0003e2000c101128 */
[----:B------:R-:W2:Y:S01]  /*3f840*/  LDCU UR6, c[0x0][0x398] ;  /* 0x00007300ff0677ac */ /* 0x000ea20008000800 */
[----:B------:R-:W-:-:S02]  /*3f850*/  SHF.R.S32.HI R20, RZ, 0x1f, R21 ;  /* 0x0000001fff147819 */ /* 0x000fc40000011415 */
[----:B------:R-:W-:Y:S01]  /*3f860*/  IADD3 R8, P4, PT, R21, R3, RZ ;  /* 0x0000000315087210 */ /* 0x000fe20007f9e0ff */
[----:B------:R-:W3:Y:S01]  /*3f870*/  LDCU UR10, c[0x0][0x398] ;  /* 0x00007300ff0a77ac */ /* 0x000ee20008000800 */
[----:B------:R-:W-:Y:S01]  /*3f880*/  PRMT R23, R14, 0x7770, RZ ;  /* 0x000077700e177816 */ /* 0x000fe200000000ff */
[----:B0-----:R-:W-:Y:S01]  /*3f890*/  VIADD R13, R49, 0x2e ;  /* 0x0000002e310d7836 */ /* 0x001fe20000000000 */
[----:B------:R-:W-:Y:S01]  /*3f8a0*/  ISETP.LT.AND P5, PT, R48, UR14, !P2 ;  /* 0x0000000e30007c0c */ /* 0x000fe2000d7a1270 */
[----:B------:R-:W0:Y:S01]  /*3f8b0*/  LDCU UR4, c[0x0][0x3b8] ;  /* 0x00007700ff0477ac */ /* 0x000e220008000800 */
[----:B-1----:R-:W-:Y:S01]  /*3f8c0*/  PRMT R25, R9, 0x7773, RZ ;  /* 0x0000777309197816 */ /* 0x002fe200000000ff */
[----:B------:R-:W-:Y:S01]  /*3f8d0*/  IMAD.X R9, R20, 0x1, R57, P4 ;  /* 0x0000000114097824 */ /* 0x000fe200020e0639 */
[----:B------:R-:W1:Y:S03]  /*3f8e0*/  LDCU UR12, c[0x0][0x398] ;  /* 0x00007300ff0c77ac */ /* 0x000e660008000800 */
[----:B------:R4:W-:Y:S01]  /*3f8f0*/  @P6 STG.E.U8 desc[UR40][R16.64], R25 ;  /* 0x0000001910006986 */ /* 0x0009e2000c101128 */
[----:B------:R-:W-:Y:S01]  /*3f900*/  IADD3 R12, P6, PT, R21, R2, RZ ;  /* 0x00000002150c7210 */ /* 0x000fe20007fde0ff */
[----:B------:R-:W0:Y:S01]  /*3f910*/  LDCU UR14, c[0x0][0x398] ;  /* 0x00007300ff0e77ac */ /* 0x000e220008000800 */
[----:B------:R-:W-:Y:S01]  /*3f920*/  ISETP.LT.AND P4, PT, R50, UR16, !P2 ;  /* 0x0000001032007c0c */ /* 0x000fe2000d781270 */
[----:B------:R1:W-:Y:S01]  /*3f930*/  @P1 STG.E.U8 desc[UR40][R8.64], R23 ;  /* 0x0000001708001986 */ /* 0x0003e2000c101128 */
[----:B------:R-:W-:Y:S01]  /*3f940*/  ISETP.GE.AND P1, PT, R13, UR8, PT ;  /* 0x000000080d007c0c */ /* 0x000fe2000bf26270 */
[----:B------:R-:W-:Y:S01]  /*3f950*/  IMAD.X R13, R20, 0x1, R56, P6 ;  /* 0x00000001140d7824 */ /* 0x000fe200030e0638 */
[----:B------:R-:W-:Y:S01]  /*3f960*/  IADD3 R18, P6, PT, R21, R58, RZ ;  /* 0x0000003a15127210 */ /* 0x000fe20007fde0ff */
[----:B------:R-:W0:Y:S01]  /*3f970*/  LDCU UR8, c[0x0][0x398] ;  /* 0x00007300ff0877ac */ /* 0x000e220008000800 */
[----:B--2---:R-:W-:-:S02]  /*3f980*/  ISETP.LT.AND P2, PT, R51, UR6, !P2 ;  /* 0x0000000633007c0c */ /* 0x004fc4000d741270 */
[----:B----4-:R-:W-:Y:S01]  /*3f990*/  PRMT R25, R14, 0x7771, RZ ;  /* 0x000077710e197816 */ /* 0x010fe200000000ff */
[----:B------:R-:W-:Y:S01]  /*3f9a0*/  IMAD.X R19, R20, 0x1, R59, P6 ;  /* 0x0000000114137824 */ /* 0x000fe200030e063b */
[C---:B------:R-:W-:Y:S01]  /*3f9b0*/  PRMT R17, R14.reuse, 0x7773, RZ ;  /* 0x000077730e117816 */ /* 0x040fe200000000ff */
[----:B------:R-:W2:Y:S01]  /*3f9c0*/  LDCU UR6, c[0x0][0x39c] ;  /* 0x00007380ff0677ac */ /* 0x000ea20008000800 */
[----:B-1----:R-:W-:Y:S01]  /*3f9d0*/  PRMT R23, R14, 0x7772, RZ ;  /* 0x000077720e177816 */ /* 0x002fe200000000ff */
[----:B------:R1:W-:Y:S01]  /*3f9e0*/  @P5 STG.E.U8 desc[UR40][R12.64], R25 ;  /* 0x000000190c005986 */ /* 0x0003e2000c101128 */
[----:B------:R-:W-:Y:S01]  /*3f9f0*/  IADD3 R8, P5, PT, R21, R60, RZ ;  /* 0x0000003c15087210 */ /* 0x000fe20007fbe0ff */
[----:B------:R-:W-:Y:S01]  /*3fa00*/  VIADD R16, R49, 0x2f ;  /* 0x0000002f31107836 */ /* 0x000fe20000000000 */
[----:B------:R-:W4:Y:S01]  /*3fa10*/  LDCU UR16, c[0x0][0x398] ;  /* 0x00007300ff1077ac */ /* 0x000f220008000800 */
[----:B------:R2:W-:Y:S01]  /*3fa20*/  @P4 STG.E.U8 desc[UR40][R18.64], R23 ;  /* 0x0000001712004986 */ /* 0x0005e2000c101128 */
[----:B---3--:R-:W-:Y:S01]  /*3fa30*/  ISETP.LT.AND P4, PT, R55, UR10, !P3 ;  /* 0x0000000a37007c0c */ /* 0x008fe2000df81270 */
[----:B------:R-:W-:Y:S01]  /*3fa40*/  IMAD.X R9, R20, 0x1, R61, P5 ;  /* 0x0000000114097824 */ /* 0x000fe200028e063d */
[----:B------:R-:W3:Y:S01]  /*3fa50*/  LDCU UR10, c[0x0][0x398] ;  /* 0x00007300ff0a77ac */ /* 0x000ee20008000800 */
[----:B0-----:R-:W-:Y:S01]  /*3fa60*/  VIADD R21, R21, UR4 ;  /* 0x0000000415157c36 */ /* 0x001fe20008000000 */
[----:B------:R-:W-:-:S02]  /*3fa70*/  ISETP.LT.AND P5, PT, R48, UR8, !P3 ;  /* 0x0000000830007c0c */ /* 0x000fc4000dfa1270 */
[----:B------:R0:W-:Y:S01]  /*3fa80*/  @P2 STG.E.U8 desc[UR40][R8.64], R17 ;  /* 0x0000001108002986 */ /* 0x0001e2000c101128 */
[----:B------:R-:W3:Y:S01]  /*3fa90*/  LDCU UR4, c[0x0][0x3b8] ;  /* 0x00007700ff0477ac */ /* 0x000ee20008000800 */
[----:B------:R-:W-:Y:S02]  /*3faa0*/  SHF.R.S32.HI R14, RZ, 0x1f, R21 ;  /* 0x0000001fff0e7819 */ /* 0x000fe40000011415 */
[----:B-1----:R-:W-:Y:S01]  /*3fab0*/  IADD3 R12, P2, PT, R21, R3, RZ ;  /* 0x00000003150c7210 */ /* 0x002fe20007f5e0ff */
[----:B------:R-:W1:Y:S01]  /*3fac0*/  LDCU UR8, c[0x0][0x39c] ;  /* 0x00007380ff0877ac */ /* 0x000e620008000800 */
[----:B--2---:R-:W-:-:S03]  /*3fad0*/  PRMT R23, R10, 0x7770, RZ ;  /* 0x000077700a177816 */ /* 0x004fc600000000ff */
[----:B------:R-:W-:Y:S01]  /*3fae0*/  IMAD.X R13, R14, 0x1, R57, P2 ;  /* 0x000000010e0d7824 */ /* 0x000fe200010e0639 */
[----:B0-----:R-:W-:Y:S02]  /*3faf0*/  IADD3 R8, P6, PT, R21, R2, RZ ;  /* 0x0000000215087210 */ /* 0x001fe40007fde0ff */
[----:B------:R-:W-:Y:S02]  /*3fb00*/  PRMT R25, R10, 0x7771, RZ ;  /* 0x000077710a197816 */ /* 0x000fe400000000ff */
[----:B------:R0:W-:Y:S01]  /*3fb10*/  @P4 STG.E.U8 desc[UR40][R12.64], R23 ;  /* 0x000000170c004986 */ /* 0x0001e2000c101128 */
[----:B------:R-:W-:Y:S01]  /*3fb20*/  IMAD.X R9, R14, 0x1, R56, P6 ;  /* 0x000000010e097824 */ /* 0x000fe200030e0638 */
[----:B------:R-:W-:Y:S01]  /*3fb30*/  ISETP.LT.AND P4, PT, R50, UR12, !P3 ;  /* 0x0000000c32007c0c */ /* 0x000fe2000df81270 */
[----:B------:R-:W2:Y:S01]  /*3fb40*/  LDCU UR12, c[0x0][0x398] ;  /* 0x00007300ff0c77ac */ /* 0x000ea20008000800 */
[----:B---3--:R-:W-:Y:S02]  /*3fb50*/  ISETP.LT.AND P3, PT, R51, UR10, !P3 ;  /* 0x0000000a33007c0c */ /* 0x008fe4000df61270 */
[----:B------:R-:W-:Y:S01]  /*3fb60*/  ISETP.GE.AND P2, PT, R16, UR6, PT ;  /* 0x0000000610007c0c */ /* 0x000fe2000bf46270 */
[----:B------:R3:W-:Y:S01]  /*3fb70*/  @P5 STG.E.U8 desc[UR40][R8.64], R25 ;  /* 0x0000001908005986 */ /* 0x0007e2000c101128 */
[C---:B------:R-:W-:Y:S01]  /*3fb80*/  IADD3 R16, P6, PT, R21.reuse, R58, RZ ;  /* 0x0000003a15107210 */ /* 0x040fe20007fde0ff */
[----:B------:R-:W1:Y:S01]  /*3fb90*/  LDCU UR10, c[0x0][0x398] ;  /* 0x00007300ff0a77ac */ /* 0x000e620008000800 */
[----:B------:R-:W-:-:S02]  /*3fba0*/  IADD3 R18, P5, PT, R21, R60, RZ ;  /* 0x0000003c15127210 */ /* 0x000fc40007fbe0ff */
[----:B0-----:R-:W-:Y:S01]  /*3fbb0*/  PRMT R13, R10, 0x7772, RZ ;  /* 0x000077720a0d7816 */ /* 0x001fe200000000ff */
[----:B------:R-:W-:Y:S01]  /*3fbc0*/  IMAD.X R17, R14, 0x1, R59, P6 ;  /* 0x000000010e117824 */ /* 0x000fe200030e063b */
[----:B------:R-:W-:Y:S01]  /*3fbd0*/  PRMT R23, R10, 0x7773, RZ ;  /* 0x000077730a177816 */ /* 0x000fe200000000ff */
[----:B------:R-:W-:Y:S01]  /*3fbe0*/  IMAD.X R19, R14, 0x1, R61, P5 ;  /* 0x000000010e137824 */ /* 0x000fe200028e063d */
[----:B------:R-:W0:Y:S01]  /*3fbf0*/  LDCU UR6, c[0x0][0x3b8] ;  /* 0x00007700ff0677ac */ /* 0x000e220008000800 */
[----:B------:R-:W-:Y:S01]  /*3fc00*/  VIADD R21, R21, UR4 ;  /* 0x0000000415157c36 */ /* 0x000fe20008000000 */
[----:B------:R0:W-:Y:S01]  /*3fc10*/  @P4 STG.E.U8 desc[UR40][R16.64], R13 ;  /* 0x0000000d10004986 */ /* 0x0001e2000c101128 */
[----:B----4-:R-:W-:Y:S01]  /*3fc20*/  ISETP.LT.AND P5, PT, R48, UR16, !P1 ;  /* 0x0000001030007c0c */ /* 0x010fe2000cfa1270 */
[----:B------:R-:W-:Y:S01]  /*3fc30*/  VIADD R14, R49, 0x30 ;  /* 0x00000030310e7836 */ /* 0x000fe20000000000 */
[----:B---3--:R-:W-:Y:S01]  /*3fc40*/  PRMT R25, R15, 0x7770, RZ ;  /* 0x000077700f197816 */ /* 0x008fe200000000ff */
[----:B------:R3:W-:Y:S01]  /*3fc50*/  @P3 STG.E.U8 desc[UR40][R18.64], R23 ;  /* 0x0000001712003986 */ /* 0x0007e2000c101128 */
[----:B------:R-:W-:Y:S01]  /*3fc60*/  ISETP.LT.AND P3, PT, R55, UR14, !P1 ;  /* 0x0000000e37007c0c */ /* 0x000fe2000cf61270 */
[----:B------:R-:W4:Y:S01]  /*3fc70*/  LDCU UR14, c[0x0][0x398] ;  /* 0x00007300ff0e77ac */ /* 0x000f220008000800 */
[----:B------:R-:W-:-:S02]  /*3fc80*/  SHF.R.S32.HI R10, RZ, 0x1f, R21 ;  /* 0x0000001fff0a7819 */ /* 0x000fc40000011415 */
[C---:B------:R-:W-:Y:S01]  /*3fc90*/  IADD3 R8, P4, PT, R21.reuse, R3, RZ ;  /* 0x0000000315087210 */ /* 0x040fe20007f9e0ff */
[----:B------:R-:W4:Y:S01]  /*3fca0*/  LDCU UR4, c[0x0][0x39c] ;  /* 0x00007380ff0477ac */ /* 0x000f220008000800 */
[----:B------:R-:W-:-:S03]  /*3fcb0*/  IADD3 R12, P6, PT, R21, R2, RZ ;  /* 0x00000002150c7210 */ /* 0x000fc60007fde0ff */
[----:B------:R-:W-:Y:S01]  /*3fcc0*/  IMAD.X R9, R10, 0x1, R57, P4 ;  /* 0x000000010a097824 */ /* 0x000fe200020e0639 */
[----:B--2---:R-:W-:Y:S01]  /*3fcd0*/  ISETP.LT.AND P4, PT, R50, UR12, !P1 ;  /* 0x0000000c32007c0c */ /* 0x004fe2000cf81270 */
[----:B0-----:R-:W-:Y:S01]  /*3fce0*/  IMAD.X R13, R10, 0x1, R56, P6 ;  /* 0x000000010a0d7824 */ /* 0x001fe200030e0638 */
[----:B---3--:R-:W-:Y:S01]  /*3fcf0*/  PRMT R19, R15, 0x7771, RZ ;  /* 0x000077710f137816 */ /* 0x008fe200000000ff */
[----:B------:R-:W0:Y:S01]  /*3fd00*/  LDCU UR12, c[0x0][0x398] ;  /* 0x00007300ff0c77ac */ /* 0x000e220008000800 */
[----:B------:R2:W-:Y:S01]  /*3fd10*/  @P3 STG.E.U8 desc[UR40][R8.64], R25 ;  /* 0x0000001908003986 */ /* 0x0005e2000c101128 */
[----:B------:R-:W-:Y:S02]  /*3fd20*/  IADD3 R16, P6, PT, R21, R58, RZ ;  /* 0x0000003a15107210 */ /* 0x000fe40007fde0ff */
[----:B-1----:R-:W-:Y:S01]  /*3fd30*/  ISETP.GE.AND P3, PT, R14, UR8, PT ;  /* 0x000000080e007c0c */ /* 0x002fe2000bf66270 */
[----:B------:R-:W1:Y:S01]  /*3fd40*/  LDCU UR8, c[0x0][0x398] ;  /* 0x00007300ff0877ac */ /* 0x000e620008000800 */
[----:B------:R3:W-:Y:S01]  /*3fd50*/  @P5 STG.E.U8 desc[UR40][R12.64], R19 ;  /* 0x000000130c005986 */ /* 0x0007e2000c101128 */
[C---:B------:R-:W-:Y:S01]  /*3fd60*/  IMAD.X R17, R10.reuse, 0x1, R59, P6 ;  /* 0x000000010a117824 */ /* 0x040fe200030e063b */
[----:B------:R-:W-:Y:S01]  /*3fd70*/  PRMT R23, R15, 0x7772, RZ ;  /* 0x000077720f177816 */ /* 0x000fe200000000ff */
[----:B------:R-:W0:Y:S01]  /*3fd80*/  LDCU UR16, c[0x0][0x398] ;  /* 0x00007300ff1077ac */ /* 0x000e220008000800 */
[----:B------:R-:W-:Y:S01]  /*3fd90*/  ISETP.LT.AND P5, PT, R51, UR10, !P1 ;  /* 0x0000000a33007c0c */ /* 0x000fe2000cfa1270 */
[----:B------:R-:W0:Y:S01]  /*3fda0*/  LDCU UR10, c[0x0][0x398] ;  /* 0x00007300ff0a77ac */ /* 0x000e220008000800 */
[C---:B--2---:R-:W-:Y:S01]  /*3fdb0*/  IADD3 R8, P6, PT, R21.reuse, R60, RZ ;  /* 0x0000003c15087210 */ /* 0x044fe20007fde0ff */
[----:B------:R-:W-:Y:S01]  /*3fdc0*/  VIADD R21, R21, UR6 ;  /* 0x0000000615157c36 */ /* 0x000fe20008000000 */
[----:B------:R2:W-:Y:S01]  /*3fdd0*/  @P4 STG.E.U8 desc[UR40][R16.64], R23 ;  /* 0x0000001710004986 */ /* 0x0005e2000c101128 */
[----:B----4-:R-:W-:Y:S01]  /*3fde0*/  ISETP.LT.AND P4, PT, R55, UR14, !P2 ;  /* 0x0000000e37007c0c */ /* 0x010fe2000d781270 */
[----:B------:R-:W-:Y:S01]  /*3fdf0*/  VIADD R14, R49, 0x31 ;  /* 0x00000031310e7836 */ /* 0x000fe20000000000 */
[----:B---3--:R-:W-:Y:S01]  /*3fe00*/  PRMT R19, R15, 0x7773, RZ ;  /* 0x000077730f137816 */ /* 0x008fe200000000ff */
[----:B------:R-:W-:Y:S01]  /*3fe10*/  IMAD.X R9, R10, 0x1, R61, P6 ;  /* 0x000000010a097824 */ /* 0x000fe200030e063d */
[----:B------:R-:W-:Y:S01]  /*3fe20*/  SHF.R.S32.HI R18, RZ, 0x1f, R21 ;  /* 0x0000001fff127819 */ /* 0x000fe20000011415 */
[----:B------:R-:W3:Y:S01]  /*3fe30*/  LDCU UR6, c[0x0][0x398] ;  /* 0x00007300ff0677ac */ /* 0x000ee20008000800 */
[----:B------:R-:W-:-:S02]  /*3fe40*/  IADD3 R12, P6, PT, R21, R3, RZ ;  /* 0x00000003150c7210 */ /* 0x000fc40007fde0ff */
[----:B------:R-:W-:Y:S01]  /*3fe50*/  ISETP.GE.AND P1, PT, R14, UR4, PT ;  /* 0x000000040e007c0c */ /* 0x000fe2000bf26270 */
[----:B------:R4:W-:Y:S01]  /*3fe60*/  @P5 STG.E.U8 desc[UR40][R8.64], R19 ;  /* 0x0000001308005986 */ /* 0x0009e2000c101128 */
[----:B------:R-:W-:Y:S01]  /*3fe70*/  PRMT R25, R11, 0x7770, RZ ;  /* 0x000077700b197816 */ /* 0x000fe200000000ff */
[----:B------:R-:W-:Y:S01]  /*3fe80*/  IMAD.X R13, R18, 0x1, R57, P6 ;  /* 0x00000001120d7824 */ /* 0x000fe200030e0639 */
[----:B------:R-:W3:Y:S01]  /*3fe90*/  LDCU UR4, c[0x0][0x3b8] ;  /* 0x00007700ff0477ac */ /* 0x000ee20008000800 */
[----:B-1----:R-:W-:Y:S02]  /*3fea0*/  ISETP.LT.AND P5, PT, R48, UR8, !P2 ;  /* 0x0000000830007c0c */ /* 0x002fe4000d7a1270 */
[----:B------:R-:W-:Y:S01]  /*3feb0*/  IADD3 R14, P6, PT, R21, R2, RZ ;  /* 0x00000002150e7210 */ /* 0x000fe20007fde0ff */
[----:B------:R-:W1:Y:S01]  /*3fec0*/  LDCU UR8, c[0x0][0x398] ;  /* 0x00007300ff0877ac */ /* 0x000e620008000800 */
[----:B------:R3:W-:Y:S01]  /*3fed0*/  @P4 STG.E.U8 desc[UR40][R12.64], R25 ;  /* 0x000000190c004986 */ /* 0x0007e2000c101128 */
[----:B0-----:R-:W-:-:S02]  /*3fee0*/  ISETP.LT.AND P4, PT, R50, UR10, !P2 ;  /* 0x0000000a32007c0c */ /* 0x001fc4000d781270 */
[C---:B------:R-:W-:Y:S01]  /*3fef0*/  IMAD.X R15, R18.reuse, 0x1, R56, P6 ;  /* 0x00000001120f7824 */ /* 0x040fe200030e0638 */
[----:B------:R-:W-:Y:S01]  /*3ff00*/  IADD3 R10, P6, PT, R21, R58, RZ ;  /* 0x0000003a150a7210 */ /* 0x000fe20007fde0ff */
[----:B------:R-:W0:Y:S01]  /*3ff10*/  LDCU UR10, c[0x0][0x398] ;  /* 0x00007300ff0a77ac */ /* 0x000e220008000800 */
[C---:B--2---:R-:W-:Y:S02]  /*3ff20*/  PRMT R23, R11.reuse, 0x7771, RZ ;  /* 0x000077710b177816 */ /* 0x044fe400000000ff */
[C---:B------:R-:W-:Y:S01]  /*3ff30*/  PRMT R17, R11.reuse, 0x7773, RZ ;  /* 0x000077730b117816 */ /* 0x040fe200000000ff */
[----:B------:R-:W2:Y:S01]  /*3ff40*/  LDCU UR14, c[0x0][0x398] ;  /* 0x00007300ff0e77ac */ /* 0x000ea20008000800 */
[----:B----4-:R-:W-:Y:S01]  /*3ff50*/  PRMT R19, R11, 0x7772, RZ ;  /* 0x000077720b137816 */ /* 0x010fe200000000ff */
[----:B------:R-:W-:Y:S01]  /*3ff60*/  IMAD.X R11, R18, 0x1, R59, P6 ;  /* 0x00000001120b7824 */ /* 0x000fe200030e063b */
[----:B---3--:R-:W-:Y:S01]  /*3ff70*/  ISETP.LT.AND P2, PT, R51, UR6, !P2 ;  /* 0x0000000633007c0c */ /* 0x008fe2000d741270 */
[----:B------:R3:W-:Y:S01]  /*3ff80*/  @P5 STG.E.U8 desc[UR40][R14.64], R23 ;  /* 0x000000170e005986 */ /* 0x0007e2000c101128 */
[C---:B------:R-:W-:Y:S01]  /*3ff90*/  IADD3 R8, P5, PT, R21.reuse, R60, RZ ;  /* 0x0000003c15087210 */ /* 0x040fe20007fbe0ff */
[----:B------:R-:W-:Y:S01]  /*3ffa0*/  VIADD R21, R21, UR4 ;  /* 0x0000000415157c36 */ /* 0x000fe20008000000 */
[----:B------:R-:W-:Y:S01]  /*3ffb0*/  PRMT R25, R46, 0x7770, RZ ;  /* 0x000077702e197816 */ /* 0x000fe200000000ff */
[----:B------:R4:W-:Y:S01]  /*3ffc0*/  @P4 STG.E.U8 desc[UR40][R10.64], R19 ;  /* 0x000000130a004986 */ /* 0x0009e2000c101128 */
[----:B-1----:R-:W-:Y:S01]  /*3ffd0*/  ISETP.LT.AND P4, PT, R55, UR8, !P3 ;  /* 0x0000000837007c0c */ /* 0x002fe2000df81270 */
[----:B------:R-:W-:Y:S01]  /*3ffe0*/  IMAD.X R9, R18, 0x1, R61, P5 ;  /* 0x0000000112097824 */ /* 0x000fe200028e063d */
[----:B------:R-:W-:Y:S01]  /*3fff0*/  SHF.R.S32.HI R16, RZ, 0x1f, R21 ;  /* 0x0000001fff107819 */ /* 0x000fe20000011415 */
[----:B------:R-:W1:Y:S01]  /*40000*/  LDCU UR6, c[0x0][0x3b8] ;  /* 0x00007700ff0677ac */ /* 0x000e620008000800 */
[----:B------:R-:W-:-:S03]  /*40010*/  IADD3 R12, P5, PT, R21, R3, RZ ;  /* 0x00000003150c7210 */ /* 0x000fc60007fbe0ff */
[----:B------:R-:W-:Y:S01]  /*40020*/  @P2 STG.E.U8 desc[UR40][R8.64], R17 ;  /* 0x0000001108002986 */ /* 0x000fe2000c101128 */
[----:B---3--:R-:W-:Y:S01]  /*40030*/  PRMT R23, R46, 0x7771, RZ ;  /* 0x000077712e177816 */ /* 0x008fe200000000ff */
[----:B------:R-:W-:Y:S01]  /*40040*/  IMAD.X R13, R16, 0x1, R57, P5 ;  /* 0x00000001100d7824 */ /* 0x000fe200028e0639 */
[----:B0-----:R-:W-:Y:S01]  /*40050*/  ISETP.LT.AND P2, PT, R48, UR10, !P3 ;  /* 0x0000000a30007c0c */ /* 0x001fe2000df41270 */
[----:B------:R-:W0:Y:S01]  /*40060*/  LDCU UR8, c[0x0][0x39c] ;  /* 0x00007380ff0877ac */ /* 0x000e220008000800 */
[----:B------:R-:W-:Y:S02]  /*40070*/  ISETP.LT.AND P5, PT, R50, UR12, !P3 ;  /* 0x0000000c32007c0c */ /* 0x000fe4000dfa1270 */
[C---:B----4-:R-:W-:Y:S01]  /*40080*/  IADD3 R10, P6, PT, R21.reuse, R2, RZ ;  /* 0x00000002150a7210 */ /* 0x050fe20007fde0ff */
[----:B------:R-:W-:Y:S01]  /*40090*/  @P4 STG.E.U8 desc[UR40][R12.64], R25 ;  /* 0x000000190c004986 */ /* 0x000fe2000c101128 */
[----:B------:R-:W-:Y:S01]  /*400a0*/  IADD3 R14, P4, PT, R21, R58, RZ ;  /* 0x0000003a150e7210 */ /* 0x000fe20007f9e0ff */
[----:B------:R-:W3:Y:S01]  /*400b0*/  LDCU UR10, c[0x0][0x398] ;  /* 0x00007300ff0a77ac */ /* 0x000ee20008000800 */
[----:B------:R-:W-:Y:S01]  /*400c0*/  PRMT R19, R46, 0x7772, RZ ;  /* 0x000077722e137816 */ /* 0x000fe200000000ff */
[----:B------:R-:W-:-:S02]  /*400d0*/  IMAD.X R11, R16, 0x1, R56, P6 ;  /* 0x00000001100b7824 */ /* 0x000fc400030e0638 */
[----:B------:R-:W-:Y:S01]  /*400e0*/  IMAD.X R15, R16, 0x1, R59, P4 ;  /* 0x00000001100f7824 */ /* 0x000fe200020e063b */
[----:B------:R-:W4:Y:S02]  /*400f0*/  LDCU UR12, c[0x0][0x398] ;  /* 0x00007300ff0c77ac */ /* 0x000f240008000800 */
[----:B------:R-:W-:Y:S01]  /*40100*/  @P2 STG.E.U8 desc[UR40][R10.64], R23 ;  /* 0x000000170a002986 */ /* 0x000fe2000c101128 */
[----:B------:R-:W0:Y:S03]  /*40110*/  LDCU UR4, c[0x0][0x3b8] ;  /* 0x00007700ff0477ac */ /* 0x000e260008000800 */
[----:B------:R1:W-:Y:S02]  /*40120*/  @P5 STG.E.U8 desc[UR40][R14.64], R19 ;  /* 0x000000130e005986 */ /* 0x0003e4000c101128 */
[----:B-1----:R-:W-:Y:S02]  /*40130*/  PRMT R15, R46, 0x7773, RZ ;  /* 0x000077732e0f7816 */ /* 0x002fe400000000ff */
[----:B------:R-:W4:Y:S01]  /*40140*/  LDL.LU R46, [R1+0x14] ;  /* 0x00001400012e7983 */ /* 0x000f220000300800 */
[----:B------:R-:W-:Y:S01]  /*40150*/  VIADD R17, R21, UR6 ;  /* 0x0000000615117c36 */ /* 0x000fe20008000000 */
[----:B--2---:R-:W-:Y:S01]  /*40160*/  ISETP.LT.AND P3, PT, R51, UR14, !P3 ;  /* 0x0000000e33007c0c */ /* 0x004fe2000df61270 */
[----:B------:R-:W-:Y:S01]  /*40170*/  VIADD R13, R49, 0x32 ;  /* 0x00000032310d7836 */ /* 0x000fe20000000000 */
[----:B------:R-:W-:Y:S01]  /*40180*/  IADD3 R8, P2, PT, R21, R60, RZ ;  /* 0x0000003c15087210 */ /* 0x000fe20007f5e0ff */
[----:B------:R-:W1:Y:S01]  /*40190*/  LDCU UR6, c[0x0][0x39c] ;  /* 0x00007380ff0677ac */ /* 0x000e620008000800 */
[----:B------:R-:W-:-:S02]  /*401a0*/  ISETP.LT.AND P4, PT, R55, UR16, !P1 ;  /* 0x0000001037007c0c */ /* 0x000fc4000cf81270 */
[----:B------:R-:W-:Y:S01]  /*401b0*/  SHF.R.S32.HI R18, RZ, 0x1f, R17 ;  /* 0x0000001fff127819 */ /* 0x000fe20000011411 */
[----:B------:R-:W-:Y:S01]  /*401c0*/  IMAD.X R9, R16, 0x1, R61, P2 ;  /* 0x0000000110097824 */ /* 0x000fe200010e063d */
[----:B------:R-:W-:Y:S02]  /*401d0*/  IADD3 R12, P5, PT, R17, R3, RZ ;  /* 0x00000003110c7210 */ /* 0x000fe40007fbe0ff */
[----:B---3--:R-:W-:Y:S01]  /*401e0*/  ISETP.LT.AND P6, PT, R48, UR10, !P1 ;  /* 0x0000000a30007c0c */ /* 0x008fe2000cfc1270 */
[----:B------:R-:W2:Y:S01]  /*401f0*/  LDCU UR10, c[0x0][0x398] ;  /* 0x00007300ff0a77ac */ /* 0x000ea20008000800 */
[----:B0-----:R-:W-:Y:S01]  /*40200*/  ISETP.GE.AND P2, PT, R13, UR8, PT ;  /* 0x000000080d007c0c */ /* 0x001fe2000bf46270 */
[----:B------:R-:W-:Y:S01]  /*40210*/  IMAD.X R13, R18, 0x1, R57, P5 ;  /* 0x00000001120d7824 */ /* 0x000fe200028e0639 */
[----:B------:R-:W0:Y:S01]  /*40220*/  LDCU UR8, c[0x0][0x398] ;  /* 0x00007300ff0877ac */ /* 0x000e220008000800 */
[C---:B------:R-:W-:Y:S01]  /*40230*/  PRMT R19, R4.reuse, 0x7770, RZ ;  /* 0x0000777004137816 */ /* 0x040fe200000000ff */
[----:B------:R3:W-:Y:S01]  /*40240*/  @P3 STG.E.U8 desc[UR40][R8.64], R15 ;  /* 0x0000000f08003986 */ /* 0x0007e2000c101128 */
[----:B------:R-:W-:Y:S01]  /*40250*/  IADD3 R10, P3, PT, R17, R2, RZ ;  /* 0x00000002110a7210 */ /* 0x000fe20007f7e0ff */
[----:B------:R-:W-:Y:S01]  /*40260*/  VIADD R14, R49, 0x33 ;  /* 0x00000033310e7836 */ /* 0x000fe20000000000 */
[----:B------:R-:W-:Y:S01]  /*40270*/  PRMT R25, R4, 0x7772, RZ ;  /* 0x0000777204197816 */ /* 0x000fe200000000ff */
[----:B------:R0:W-:Y:S01]  /*40280*/  @P4 STG.E.U8 desc[UR40][R12.64], R19 ;  /* 0x000000130c004986 */ /* 0x0001e2000c101128 */
[----:B----4-:R-:W-:Y:S01]  /*40290*/  ISETP.LT.AND P4, PT, R50, UR12, !P1 ;  /* 0x0000000c32007c0c */ /* 0x010fe2000cf81270 */
[----:B------:R-:W-:Y:S01]  /*402a0*/  IMAD.X R11, R18, 0x1, R56, P3 ;  /* 0x00000001120b7824 */ /* 0x000fe200018e0638 */
[----:B------:R-:W-:Y:S01]  /*402b0*/  PRMT R21, R4, 0x7771, RZ ;  /* 0x0000777104157816 */ /* 0x000fe200000000ff */
[----:B------:R-:W4:Y:S01]  /*402c0*/  LDCU UR14, c[0x0][0x398] ;  /* 0x00007300ff0e77ac */ /* 0x000f220008000800 */
[----:B---3--:R-:W-:-:S03]  /*402d0*/  IADD3 R8, P5, PT, R17, R58, RZ ;  /* 0x0000003a11087210 */ /* 0x008fc60007fbe0ff */
[----:B------:R3:W-:Y:S01]  /*402e0*/  @P6 STG.E.U8 desc[UR40][R10.64], R21 ;  /* 0x000000150a006986 */ /* 0x0007e2000c101128 */
[----:B------:R-:W-:Y:S01]  /*402f0*/  PRMT R23, R4, 0x7773, RZ ;  /* 0x0000777304177816 */ /* 0x000fe200000000ff */
[----:B------:R-:W3:Y:S01]  /*40300*/  LDCU UR12, c[0x0][0x398] ;  /* 0x00007300ff0c77ac */ /* 0x000ee20008000800 */
[----:B0-----:R-:W-:Y:S02]  /*40310*/  VIADD R19, R17, UR4 ;  /* 0x0000000411137c36 */ /* 0x001fe40008000000 */
[----:B------:R-:W-:Y:S01]  /*40320*/  IMAD.X R9, R18, 0x1, R59, P5 ;  /* 0x0000000112097824 */ /* 0x000fe200028e063b */
[----:B------:R-:W-:Y:S01]  /*40330*/  ISETP.LT.AND P1, PT, R51, UR8, !P1 ;  /* 0x0000000833007c0c */ /* 0x000fe2000cf21270 */
[----:B------:R-:W0:Y:S01]  /*40340*/  LDCU UR4, c[0x0][0x3b8] ;  /* 0x00007700ff0477ac */ /* 0x000e220008000800 */
[----:B--2---:R-:W-:Y:S02]  /*40350*/  ISETP.LT.AND P5, PT, R55, UR10, !P2 ;  /* 0x0000000a37007c0c */ /* 0x004fe4000d7a1270 */
[----:B-1----:R-:W-:Y:S01]  /*40360*/  ISETP.GE.AND P3, PT, R14, UR6, PT ;  /* 0x000000060e007c0c */ /* 0x002fe2000bf66270 */
[----:B------:R-:W-:Y:S01]  /*40370*/  @P4 STG.E.U8 desc[UR40][R8.64], R25 ;  /* 0x0000001908004986 */ /* 0x000fe2000c101128 */
[----:B------:R-:W-:Y:S01]  /*40380*/  IADD3 R12, P6, PT, R17, R60, RZ ;  /* 0x0000003c110c7210 */ /* 0x000fe20007fde0ff */
[----:B------:R-:W1:Y:S01]  /*40390*/  LDCU UR6, c[0x0][0x398] ;  /* 0x00007300ff0677ac */ /* 0x000e620008000800 */
[----:B------:R-:W-:-:S02]  /*403a0*/  SHF.R.S32.HI R20, RZ, 0x1f, R19 ;  /* 0x0000001fff147819 */ /* 0x000fc40000011413 */
[----:B------:R-:W-:Y:S01]  /*403b0*/  IADD3 R14, P4, PT, R19, R3, RZ ;  /* 0x00000003130e7210 */ /* 0x000fe20007f9e0ff */
[----:B------:R-:W-:Y:S01]  /*403c0*/  IMAD.X R13, R18, 0x1, R61, P6 ;  /* 0x00000001120d7824 */ /* 0x000fe200030e063d */
[----:B------:R-:W2:Y:S03]  /*403d0*/  LDCU UR8, c[0x0][0x398] ;  /* 0x00007300ff0877ac */ /* 0x000ea60008000800 */
[----:B------:R-:W-:Y:S01]  /*403e0*/  IMAD.X R15, R20, 0x1, R57, P4 ;  /* 0x00000001140f7824 */ /* 0x000fe200020e0639 */
[----:B------:R0:W-:Y:S01]  /*403f0*/  @P1 STG.E.U8 desc[UR40][R12.64], R23 ;  /* 0x000000170c001986 */ /* 0x0001e2000c101128 */
[----:B------:R-:W0:Y:S01]  /*40400*/  LDCU UR10, c[0x0][0x398] ;  /* 0x00007300ff0a77ac */ /* 0x000e220008000800 */
[C---:B---3--:R-:W-:Y:S02]  /*40410*/  PRMT R21, R46.reuse, 0x7770, RZ ;  /* 0x000077702e157816 */ /* 0x048fe400000000ff */
[----:B0-----:R-:W-:-:S03]  /*40420*/  PRMT R23, R46, 0x7771, RZ ;  /* 0x000077712e177816 */ /* 0x001fc600000000ff */
[----:B------:R0:W-:Y:S02]  /*40430*/  @P5 STG.E.U8 desc[UR40][R14.64], R21 ;  /* 0x000000150e005986 */ /* 0x0001e4000c101128 */
[C---:B0-----:R-:W-:Y:S02]  /*40440*/  PRMT R21, R46.reuse, 0x7772, RZ ;  /* 0x000077722e157816 */ /* 0x041fe400000000ff */
[----:B------:R-:W-:Y:S02]  /*40450*/  PRMT R15, R46, 0x7773, RZ ;  /* 0x000077732e0f7816 */ /* 0x000fe400000000ff */
[----:B------:R-:W3:Y:S01]  /*40460*/  LDL.LU R46, [R1+0x18] ;  /* 0x00001800012e7983 */ /* 0x000ee20000300800 */
[----:B----4-:R-:W-:Y:S01]  /*40470*/  ISETP.LT.AND P4, PT, R48, UR14, !P2 ;  /* 0x0000000e30007c0c */ /* 0x010fe2000d781270 */
[----:B------:R-:W0:Y:S01]  /*40480*/  LDCU UR14, c[0x0][0x398] ;  /* 0x00007300ff0e77ac */ /* 0x000e220008000800 */
[----:B------:R-:W-:Y:S02]  /*40490*/  IADD3 R8, P5, PT, R19, R2, RZ ;  /* 0x0000000213087210 */ /* 0x000fe40007fbe0ff */
[----:B-1----:R-:W-:Y:S01]  /*404a0*/  ISETP.LT.AND P1, PT, R50, UR6, !P2 ;  /* 0x0000000632007c0c */ /* 0x002fe2000d721270 */
[----:B------:R-:W1:Y:S01]  /*404b0*/  LDCU UR6, c[0x0][0x39c] ;  /* 0x00007380ff0677ac */ /* 0x000e620008000800 */
[----:B------:R-:W-:Y:S01]  /*404c0*/  ISETP.LT.AND P2, PT, R51, UR12, !P2 ;  /* 0x0000000c33007c0c */ /* 0x000fe2000d741270 */
[----:B------:R-:W-:Y:S01]  /*404d0*/  IMAD.X R9, R20, 0x1, R56, P5 ;  /* 0x0000000114097824 */ /* 0x000fe200028e0638 */
[C---:B------:R-:W-:Y:S01]  /*404e0*/  IADD3 R10, P6, PT, R19.reuse, R58, RZ ;  /* 0x0000003a130a7210 */ /* 0x040fe20007fde0ff */
[----:B------:R-:W4:Y:S01]  /*404f0*/  LDCU UR12, c[0x0][0x398] ;  /* 0x00007300ff0c77ac */ /* 0x000f220008000800 */
[----:B------:R-:W-:-:S03]  /*40500*/  IADD3 R16, P5, PT, R19, R60, RZ ;  /* 0x0000003c13107210 */ /* 0x000fc60007fbe0ff */
[C---:B------:R-:W-:Y:S02]  /*40510*/  IMAD.X R11, R20.reuse, 0x1, R59, P6 ;  /* 0x00000001140b7824 */ /* 0x040fe400030e063b */
[----:B------:R-:W-:Y:S01]  /*40520*/  IMAD.X R17, R20, 0x1, R61, P5 ;  /* 0x0000000114117824 */ /* 0x000fe200028e063d */
[----:B------:R0:W-:Y:S01]  /*40530*/  @P4 STG.E.U8 desc[UR40][R8.64], R23 ;  /* 0x0000001708004986 */ /* 0x0001e2000c101128 */
[----:B------:R-:W-:Y:S01]  /*40540*/  VIADD R19, R19, UR4 ;  /* 0x0000000413137c36 */ /* 0x000fe20008000000 */
[----:B--2---:R-:W-:Y:S01]  /*40550*/  ISETP.LT.AND P5, PT, R55, UR8, !P3 ;  /* 0x0000000837007c0c */ /* 0x004fe2000dfa1270 */
[----:B------:R-:W2:Y:S01]  /*40560*/  LDCU UR8, c[0x0][0x39c] ;  /* 0x00007380ff0877ac */ /* 0x000ea20008000800 */
[----:B------:R1:W-:Y:S01]  /*40570*/  @P1 STG.E.U8 desc[UR40][R10.64], R21 ;  /* 0x000000150a001986 */ /* 0x0003e2000c101128 */
[----:B------:R-:W-:Y:S02]  /*40580*/  ISETP.LT.AND P1, PT, R48, UR10, !P3 ;  /* 0x0000000a30007c0c */ /* 0x000fe4000df21270 */
[----:B------:R-:W-:Y:S01]  /*40590*/  SHF.R.S32.HI R4, RZ, 0x1f, R19 ;  /* 0x0000001fff047819 */ /* 0x000fe20000011413 */
[----:B------:R4:W-:Y:S01]  /*405a0*/  @P2 STG.E.U8 desc[UR40][R16.64], R15 ;  /* 0x0000000f10002986 */ /* 0x0009e2000c101128 */
[----:B------:R-:W-:Y:S01]  /*405b0*/  IADD3 R12, P2, PT, R19, R3, RZ ;  /* 0x00000003130c7210 */ /* 0x000fe20007f5e0ff */
[----:B------:R-:W-:Y:S01]  /*405c0*/  VIADD R14, R49, 0x34 ;  /* 0x00000034310e7836 */ /* 0x000fe20000000000 */
[----:B------:R-:W2:Y:S01]  /*405d0*/  LDCU UR4, c[0x0][0x3b8] ;  /* 0x00007700ff0477ac */ /* 0x000ea20008000800 */
[----:B0-----:R-:W-:-:S02]  /*405e0*/  IADD3 R8, P4, PT, R19, R2, RZ ;  /* 0x0000000213087210 */ /* 0x001fc40007f9e0ff */
[C---:B------:R-:W-:Y:S01]  /*405f0*/  IMAD.X R13, R4.reuse, 0x1, R57, P2 ;  /* 0x00000001040d7824 */ /* 0x040fe200010e0639 */
[----:B------:R-:W0:Y:S01]  /*40600*/  LDCU UR10, c[0x0][0x398] ;  /* 0x00007300ff0a77ac */ /* 0x000e220008000800 */
[C---:B-1----:R-:W-:Y:S01]  /*40610*/  PRMT R21, R5.reuse, 0x7770, RZ ;  /* 0x0000777005157816 */ /* 0x042fe200000000ff */
[----:B------:R-:W-:Y:S01]  /*40620*/  IMAD.X R9, R4, 0x1, R56, P4 ;  /* 0x0000000104097824 */ /* 0x000fe200020e0638 */
[----:B----4-:R-:W-:-:S03]  /*40630*/  PRMT R17, R5, 0x7771, RZ ;  /* 0x0000777105117816 */ /* 0x010fc600000000ff */
[----:B------:R1:W-:Y:S01]  /*40640*/  @P5 STG.E.U8 desc[UR40][R12.64], R21 ;  /* 0x000000150c005986 */ /* 0x0003e2000c101128 */
[----:B------:R-:W-:Y:S01]  /*40650*/  ISETP.LT.AND P4, PT, R50, UR12, !P3 ;  /* 0x0000000c32007c0c */ /* 0x000fe2000df81270 */
[----:B------:R-:W-:Y:S01]  /*40660*/  VIADD R15, R49, 0x35 ;  /* 0x00000035310f7836 */ /* 0x000fe20000000000 */
[----:B------:R-:W-:Y:S01]  /*40670*/  ISETP.LT.AND P3, PT, R51, UR14, !P3 ;  /* 0x0000000e33007c0c */ /* 0x000fe2000df61270 */
[----:B------:R4:W-:Y:S01]  /*40680*/  @P1 STG.E.U8 desc[UR40][R8.64], R17 ;  /* 0x0000001108001986 */ /* 0x0009e2000c101128 */
[----:B------:R-:W-:Y:S01]  /*40690*/  IADD3 R10, P1, PT, R19, R58, RZ ;  /* 0x0000003a130a7210 */ /* 0x000fe20007f3e0ff */
[----:B------:R-:W-:Y:S01]  /*406a0*/  VIADD R16, R49, 0x36 ;  /* 0x0000003631107836 */ /* 0x000fe20000000000 */
[----:B------:R-:W-:Y:S01]  /*406b0*/  ISETP.GE.AND P2, PT, R14, UR6, PT ;  /* 0x000000060e007c0c */ /* 0x000fe2000bf46270 */
[----:B------:R-:W0:Y:S01]  /*406c0*/  LDCU UR6, c[0x0][0x398] ;  /* 0x00007300ff0677ac */ /* 0x000e220008000800 */
[----:B------:R-:W-:Y:S01]  /*406d0*/  IADD3 R14, P5, PT, R19, R60, RZ ;  /* 0x0000003c130e7210 */ /* 0x000fe20007fbe0ff */
[C---:B------:R-:W-:Y:S01]  /*406e0*/  IMAD.X R11, R4.reuse, 0x1, R59, P1 ;  /* 0x00000001040b7824 */ /* 0x040fe200008e063b */
[----:B--2---:R-:W-:Y:S01]  /*406f0*/  ISETP.GE.AND P1, PT, R15, UR8, PT ;  /* 0x000000080f007c0c */ /* 0x004fe2000bf26270 */
[----:B------:R-:W2:Y:S01]  /*40700*/  LDCU UR8, c[0x0][0x398] ;  /* 0x00007300ff0877ac */ /* 0x000ea20008000800 */
[C---:B-1----:R-:W-:Y:S01]  /*40710*/  PRMT R13, R5.reuse, 0x7772, RZ ;  /* 0x00007772050d7816 */ /* 0x042fe200000000ff */
[----:B------:R-:W-:Y:S01]  /*40720*/  IMAD.X R15, R4, 0x1, R61, P5 ;  /* 0x00000001040f7824 */ /* 0x000fe200028e063d */
[----:B----4-:R-:W-:Y:S01]  /*40730*/  PRMT R9, R5, 0x7773, RZ ;  /* 0x0000777305097816 */ /* 0x010fe200000000ff */
[----:B------:R-:W1:Y:S02]  /*40740*/  LDCU UR12, c[0x0][0x398] ;  /* 0x00007300ff0c77ac */ /* 0x000e640008000800 */
[----:B------:R4:W-:Y:S01]  /*40750*/  @P4 STG.E.U8 desc[UR40][R10.64], R13 ;  /* 0x0000000d0a004986 */ /* 0x0009e2000c101128 */
[----:B------:R-:W-:Y:S01]  /*40760*/  PRMT R23, R6, 0x7770, RZ ;  /* 0x0000777006177816 */ /* 0x000fe200000000ff */
[----:B------:R-:W0:Y:S02]  /*40770*/  LDCU UR14, c[0x0][0x398] ;  /* 0x00007300ff0e77ac */ /* 0x000e240008000800 */
[----:B------:R0:W-:Y:S01]  /*40780*/  @P3 STG.E.U8 desc[UR40][R14.64], R9 ;  /* 0x000000090e003986 */ /* 0x0001e2000c101128 */
[----:B---3--:R-:W-:-:S02]  /*40790*/  PRMT R21, R46, 0x7770, RZ ;  /* 0x000077702e157816 */ /* 0x008fc400000000ff */
[C---:B------:R-:W-:Y:S02]  /*407a0*/  PRMT R17, R46.reuse, 0x7771, RZ ;  /* 0x000077712e117816 */ /* 0x040fe400000000ff */
[C---:B----4-:R-:W-:Y:S02]  /*407b0*/  PRMT R13, R46.reuse, 0x7772, RZ ;  /* 0x000077722e0d7816 */ /* 0x050fe400000000ff */
[----:B0-----:R-:W-:Y:S02]  /*407c0*/  PRMT R15, R46, 0x7773, RZ ;  /* 0x000077732e0f7816 */ /* 0x001fe400000000ff */
[----:B------:R-:W3:Y:S01]  /*407d0*/  LDL.LU R46, [R1+0x1c] ;  /* 0x00001c00012e7983 */ /* 0x000ee20000300800 */
[----:B------:R-:W-:Y:S01]  /*407e0*/  VIADD R19, R19, UR4 ;  /* 0x0000000413137c36 */ /* 0x000fe20008000000 */
[----:B------:R-:W-:Y:S01]  /*407f0*/  ISETP.LT.AND P6, PT, R55, UR6, !P2 ;  /* 0x0000000637007c0c */ /* 0x000fe2000d7c1270 */
[----:B------:R-:W0:Y:S03]  /*40800*/  LDCU UR6, c[0x0][0x398] ;  /* 0x00007300ff0677ac */ /* 0x000e260008000800 */
[----:B------:R-:W-:Y:S01]  /*40810*/  SHF.R.S32.HI R12, RZ, 0x1f, R19 ;  /* 0x0000001fff0c7819 */ /* 0x000fe20000011413 */
[----:B------:R-:W4:Y:S01]  /*40820*/  LDCU UR4, c[0x0][0x3b8] ;  /* 0x00007700ff0477ac */ /* 0x000f220008000800 */
[----:B------:R-:W-:-:S02]  /*40830*/  IADD3 R4, P3, PT, R19, R3, RZ ;  /* 0x0000000313047210 */ /* 0x000fc40007f7e0ff */
[----:B------:R-:W-:Y:S01]  /*40840*/  ISETP.LT.AND P5, PT, R48, UR10, !P2 ;  /* 0x0000000a30007c0c */ /* 0x000fe2000d7a1270 */
[----:B------:R-:W1:Y:S02]  /*40850*/  LDCU UR10, c[0x0][0x398] ;  /* 0x00007300ff0a77ac */ /* 0x000e640008000800 */
[----:B------:R-:W-:Y:S01]  /*40860*/  IMAD.X R5, R12, 0x1, R57, P3 ;  /* 0x000000010c057824 */ /* 0x000fe200018e0639 */
[----:B--2---:R-:W-:Y:S01]  /*40870*/  ISETP.LT.AND P4, PT, R50, UR8, !P2 ;  /* 0x0000000832007c0c */ /* 0x004fe2000d781270 */
[----:B------:R-:W2:Y:S01]  /*40880*/  LDCU UR8, c[0x0][0x398] ;  /* 0x00007300ff0877ac */ /* 0x000ea20008000800 */
[C---:B------:R-:W-:Y:S02]  /*40890*/  IADD3 R8, P3, PT, R19.reuse, R2, RZ ;  /* 0x0000000213087210 */ /* 0x040fe40007f7e0ff */
[----:B------:R1:W-:Y:S01]  /*408a0*/  @P6 STG.E.U8 desc[UR40][R4.64], R21 ;  /* 0x0000001504006986 */ /* 0x0003e2000c101128 */
[----:B------:R-:W-:Y:S02]  /*408b0*/  IADD3 R10, P6, PT, R19, R58, RZ ;  /* 0x0000003a130a7210 */ /* 0x000fe40007fde0ff */
[C---:B------:R-:W-:Y:S01]  /*408c0*/  IMAD.X R9, R12.reuse, 0x1, R56, P3 ;  /* 0x000000010c097824 */ /* 0x040fe200018e0638 */
[----:B0-----:R-:W-:Y:S01]  /*408d0*/  ISETP.LT.AND P2, PT, R51, UR6, !P2 ;  /* 0x0000000633007c0c */ /* 0x001fe2000d741270 */
[----:B------:R-:W0:Y:S01]  /*408e0*/  LDCU UR6, c[0x0][0x398] ;  /* 0x00007300ff0677ac */ /* 0x000e220008000800 */
[----:B------:R-:W-:-:S02]  /*408f0*/  IMAD.X R11, R12, 0x1, R59, P6 ;  /* 0x000000010c0b7824 */ /* 0x000fc400030e063b */
[----:B------:R2:W-:Y:S04]  /*40900*/  @P5 STG.E.U8 desc[UR40][R8.64], R17 ;  /* 0x0000001108005986 */ /* 0x0005e8000c101128 */
[----:B------:R0:W-:Y:S01]  /*40910*/  @P4 STG.E.U8 desc[UR40][R10.64], R13 ;  /* 0x0000000d0a004986 */ /* 0x0001e2000c101128 */
[C---:B-1----:R-:W-:Y:S01]  /*40920*/  IADD3 R4, P4, PT, R19.reuse, R60, RZ ;  /* 0x0000003c13047210 */ /* 0x042fe20007f9e0ff */
[----:B----4-:R-:W-:Y:S01]  /*40930*/  VIADD R19, R19, UR4 ;  /* 0x0000000413137c36 */ /* 0x010fe20008000000 */
[----:B------:R-:W-:Y:S01]  /*40940*/  ISETP.LT.AND P6, PT, R55, UR10, !P1 ;  /* 0x0000000a37007c0c */ /* 0x000fe2000cfc1270 */
[----:B------:R-:W1:Y:S01]  /*40950*/  LDCU UR4, c[0x0][0x398] ;  /* 0x00007300ff0477ac */ /* 0x000e620008000800 */
[----:B------:R-:W-:Y:S01]  /*40960*/  ISETP.GE.AND P3, PT, R16, UR5, PT ;  /* 0x0000000510007c0c */ /* 0x000fe2000bf66270 */
[----:B------:R-:W-:Y:S01]  /*40970*/  IMAD.X R5, R12, 0x1, R61, P4 ;  /* 0x000000010c057824 */ /* 0x000fe200020e063d */
[----:B------:R-:W-:Y:S01]  /*40980*/  SHF.R.S32.HI R14, RZ, 0x1f, R19 ;  /* 0x0000001fff0e7819 */ /* 0x000fe20000011413 */
[----:B------:R-:W4:Y:S01]  /*40990*/  LDCU UR5, c[0x0][0x3b8] ;  /* 0x00007700ff0577ac */ /* 0x000f220008000800 */
[----:B--2---:R-:W-:Y:S01]  /*409a0*/  IADD3 R8, P4, PT, R19, R3, RZ ;  /* 0x0000000313087210 */ /* 0x004fe20007f9e0ff */
[----:B------:R-:W2:Y:S04]  /*409b0*/  LDCU UR10, c[0x0][0x398] ;  /* 0x00007300ff0a77ac */ /* 0x000ea80008000800 */
[----:B------:R-:W-:Y:S01]  /*409c0*/  IMAD.X R9, R14, 0x1, R57, P4 ;  /* 0x000000010e097824 */ /* 0x000fe200020e0639 */
[----:B------:R-:W-:Y:S01]  /*409d0*/  ISETP.LT.AND P5, PT, R48, UR8, !P1 ;  /* 0x0000000830007c0c */ /* 0x000fe2000cfa1270 */
[----:B------:R4:W-:Y:S01]  /*409e0*/  @P2 STG.E.U8 desc[UR40][R4.64], R15 ;  /* 0x0000000f04002986 */ /* 0x0009e2000c101128 */
[----:B0-----:R-:W-:Y:S01]  /*409f0*/  ISETP.LT.AND P4, PT, R50, UR6, !P1 ;  /* 0x0000000632007c0c */ /* 0x001fe2000cf81270 */
[----:B------:R-:W-:Y:S01]  /*40a00*/  VIADD R13, R49, 0x37 ;  /* 0x00000037310d7836 */ /* 0x000fe20000000000 */
[C---:B------:R-:W-:Y:S01]  /*40a10*/  IADD3 R10, P2, PT, R19.reuse, R2, RZ ;  /* 0x00000002130a7210 */ /* 0x040fe20007f5e0ff */
[----:B------:R0:W-:Y:S01]  /*40a20*/  @P6 STG.E.U8 desc[UR40][R8.64], R23 ;  /* 0x0000001708006986 */ /* 0x0001e2000c101128 */
[----:B------:R-:W-:Y:S01]  /*40a30*/  IADD3 R12, P6, PT, R19, R58, RZ ;  /* 0x0000003a130c7210 */ /* 0x000fe20007fde0ff */
[----:B------:R-:W0:Y:S01]  /*40a40*/  LDCU UR6, c[0x0][0x398] ;  /* 0x00007300ff0677ac */ /* 0x000e220008000800 */
[----:B------:R-:W-:Y:S01]  /*40a50*/  PRMT R21, R6, 0x7771, RZ ;  /* 0x0000777106157816 */ /* 0x000fe200000000ff */
[C---:B------:R-:W-:Y:S01]  /*40a60*/  IMAD.X R11, R14.reuse, 0x1, R56, P2 ;  /* 0x000000010e0b7824 */ /* 0x040fe200010e0638 */
[----:B------:R-:W-:Y:S01]  /*40a70*/  ISETP.GE.AND P2, PT, R13, UR7, PT ;  /* 0x000000070d007c0c */ /* 0x000fe2000bf46270 */
[----:B------:R-:W-:Y:S01]  /*40a80*/  IMAD.X R13, R14, 0x1, R59, P6 ;  /* 0x000000010e0d7824 */ /* 0x000fe200030e063b */
[----:B------:R-:W-:Y:S01]  /*40a90*/  PRMT R17, R6, 0x7772, RZ ;  /* 0x0000777206117816 */ /* 0x000fe200000000ff */
[----:B------:R-:W0:Y:S01]  /*40aa0*/  LDCU UR7, c[0x0][0x398] ;  /* 0x00007300ff0777ac */ /* 0x000e220008000800 */
[----:B----4-:R-:W-:Y:S01]  /*40ab0*/  VIADD R15, R19, UR5 ;  /* 0x00000005130f7c36 */ /* 0x010fe20008000000 */
[----:B-1----:R-:W-:Y:S01]  /*40ac0*/  ISETP.LT.AND P1, PT, R51, UR4, !P1 ;  /* 0x0000000433007c0c */ /* 0x002fe2000cf21270 */
[----:B------:R-:W-:Y:S01]  /*40ad0*/  @P5 STG.E.U8 desc[UR40][R10.64], R21 ;  /* 0x000000150a005986 */ /* 0x000fe2000c101128 */
[----:B------:R-:W1:Y:S01]  /*40ae0*/  LDCU UR8, c[0x0][0x398] ;  /* 0x00007300ff0877ac */ /* 0x000e620008000800 */
[----:B--2---:R-:W-:-:S02]  /*40af0*/  ISETP.LT.AND P6, PT, R55, UR10, !P3 ;  /* 0x0000000a37007c0c */ /* 0x004fc4000dfc1270 */
[----:B------:R2:W-:Y:S01]  /*40b00*/  @P4 STG.E.U8 desc[UR40][R12.64], R17 ;  /* 0x000000110c004986 */ /* 0x0005e2000c101128 */
[----:B------:R-:W-:Y:S01]  /*40b10*/  IADD3 R4, P4, PT, R19, R60, RZ ;  /* 0x0000003c13047210 */ /* 0x000fe20007f9e0ff */
[----:B------:R-:W4:Y:S01]  /*40b20*/  LDCU UR4, c[0x0][0x3b8] ;  /* 0x00007700ff0477ac */ /* 0x000f220008000800 */
[----:B------:R-:W-:Y:S02]  /*40b30*/  SHF.R.S32.HI R16, RZ, 0x1f, R15 ;  /* 0x0000001fff107819 */ /* 0x000fe4000001140f */
[----:B0-----:R-:W-:Y:S01]  /*40b40*/  IADD3 R8, P5, PT, R15, R3, RZ ;  /* 0x000000030f087210 */ /* 0x001fe20007fbe0ff */
[----:B------:R-:W-:Y:S01]  /*40b50*/  IMAD.X R5, R14, 0x1, R61, P4 ;  /* 0x000000010e057824 */ /* 0x000fe200020e063d */
[----:B------:R-:W-:Y:S01]  /*40b60*/  PRMT R23, R6, 0x7773, RZ ;  /* 0x0000777306177816 */ /* 0x000fe200000000ff */
[----:B------:R-:W0:Y:S02]  /*40b70*/  LDCU UR10, c[0x0][0x398] ;  /* 0x00007300ff0a77ac */ /* 0x000e240008000800 */
[----:B------:R-:W-:-:S02]  /*40b80*/  IMAD.X R9, R16, 0x1, R57, P5 ;  /* 0x0000000110097824 */ /* 0x000fc400028e0639 */
[----:B------:R0:W-:Y:S01]  /*40b90*/  @P1 STG.E.U8 desc[UR40][R4.64], R23 ;  /* 0x0000001704001986 */ /* 0x0001e2000c101128 */
[----:B------:R-:W-:Y:S01]  /*40ba0*/  ISETP.LT.AND P4, PT, R48, UR6, !P3 ;  /* 0x0000000630007c0c */ /* 0x000fe2000df81270 */
[----:B------:R-:W3:Y:S01]  /*40bb0*/  LDCU UR6, c[0x0][0x398] ;  /* 0x00007300ff0677ac */ /* 0x000ee20008000800 */
[----:B------:R-:W-:Y:S02]  /*40bc0*/  ISETP.LT.AND P1, PT, R50, UR7, !P3 ;  /* 0x0000000732007c0c */ /* 0x000fe4000df21270 */
[----:B-1----:R-:W-:Y:S01]  /*40bd0*/  ISETP.LT.AND P3, PT, R51, UR8, !P3 ;  /* 0x0000000833007c0c */ /* 0x002fe2000df61270 */
[----:B------:R-:W1:Y:S01]  /*40be0*/  LDCU UR5, c[0x0][0x3b8] ;  /* 0x00007700ff0577ac */ /* 0x000e620008000800 */
[----:B--2---:R-:W-:Y:S01]  /*40bf0*/  IADD3 R12, P5, PT, R15, R58, RZ ;  /* 0x0000003a0f0c7210 */ /* 0x004fe20007fbe0ff */
[----:B------:R-:W2:Y:S04]  /*40c00*/  LDCU UR7, c[0x0][0x398] ;  /* 0x00007300ff0777ac */ /* 0x000ea80008000800 */
[----:B------:R-:W-:Y:S01]  /*40c10*/  IMAD.X R13, R16, 0x1, R59, P5 ;  /* 0x00000001100d7824 */ /* 0x000fe200028e063b */
[----:B------:R-:W-:Y:S01]  /*40c20*/  ISETP.LT.AND P5, PT, R50, UR14, !P2 ;  /* 0x0000000e32007c0c */ /* 0x000fe2000d7a1270 */
[----:B------:R-:W1:Y:S01]  /*40c30*/  LDCU UR8, c[0x0][0x398] ;  /* 0x00007300ff0877ac */ /* 0x000e620008000800 */
[----:B0-----:R-:W-:Y:S01]  /*40c40*/  PRMT R23, R7, 0x7770, RZ ;  /* 0x0000777007177816 */ /* 0x001fe200000000ff */
[----:B------:R-:W-:-:S02]  /*40c50*/  VIADD R14, R49, 0x38 ;  /* 0x00000038310e7836 */ /* 0x000fc40000000000 */
[----:B------:R-:W-:Y:S01]  /*40c60*/  VIADD R18, R49, 0x3b ;  /* 0x0000003b31127836 */ /* 0x000fe20000000000 */
[----:B---3--:R-:W-:-:S05]  /*40c70*/  PRMT R21, R46, 0x7770, RZ ;  /* 0x000077702e157816 */ /* 0x008fca00000000ff */
[----:B------:R0:W-:Y:S01]  /*40c80*/  @P6 STG.E.U8 desc[UR40][R8.64], R21 ;  /* 0x0000001508006986 */ /* 0x0001e2000c101128 */
[----:B------:R-:W-:-:S05]  /*40c90*/  IADD3 R10, P6, PT, R15, R2, RZ ;  /* 0x000000020f0a7210 */ /* 0x000fca0007fde0ff */
[----:B------:R-:W-:Y:S01]  /*40ca0*/  IMAD.X R11, R16, 0x1, R56, P6 ;  /* 0x00000001100b7824 */ /* 0x000fe200030e0638 */
[C---:B------:R-:W-:Y:S02]  /*40cb0*/  IADD3 R4, P6, PT, R15.reuse, R60, RZ ;  /* 0x0000003c0f047210 */ /* 0x040fe40007fde0ff */
[C---:B------:R-:W-:Y:S02]  /*40cc0*/  PRMT R19, R46.reuse, 0x7772, RZ ;  /* 0x000077722e137816 */ /* 0x040fe400000000ff */
[----:B0-----:R-:W-:Y:S01]  /*40cd0*/  PRMT R21, R46, 0x7771, RZ ;  /* 0x000077712e157816 */ /* 0x001fe200000000ff */
[----:B------:R-:W-:Y:S01]  /*40ce0*/  IMAD.X R5, R16, 0x1, R61, P6 ;  /* 0x0000000110057824 */ /* 0x000fe200030e063d */
[----:B------:R-:W-:Y:S01]  /*40cf0*/  PRMT R17, R46, 0x7773, RZ ;  /* 0x000077732e117816 */ /* 0x000fe200000000ff */
[----:B----4-:R-:W-:Y:S01]  /*40d00*/  VIADD R15, R15, UR4 ;  /* 0x000000040f0f7c36 */ /* 0x010fe20008000000 */
[----:B------:R-:W0:Y:S01]  /*40d10*/  LDCU UR4, c[0x0][0x398] ;  /* 0x00007300ff0477ac */ /* 0x000e220008000800 */
[----:B------:R3:W-:Y:S01]  /*40d20*/  @P4 STG.E.U8 desc[UR40][R10.64], R21 ;  /* 0x000000150a004986 */ /* 0x0007e2000c101128 */
[----:B------:R-:W-:-:S03]  /*40d30*/  ISETP.LT.AND P4, PT, R55, UR10, !P2 ;  /* 0x0000000a37007c0c */ /* 0x000fc6000d781270 */
[----:B------:R-:W-:Y:S01]  /*40d40*/  @P1 STG.E.U8 desc[UR40][R12.64], R19 ;  /* 0x000000130c001986 */ /* 0x000fe2000c101128 */
[----:B------:R-:W-:-:S03]  /*40d50*/  SHF.R.S32.HI R6, RZ, 0x1f, R15 ;  /* 0x0000001fff067819 */ /* 0x000fc6000001140f */
[----:B------:R4:W-:Y:S01]  /*40d60*/  @P3 STG.E.U8 desc[UR40][R4.64], R17 ;  /* 0x0000001104003986 */ /* 0x0009e2000c101128 */
[----:B------:R-:W-:Y:S02]  /*40d70*/  ISETP.LT.AND P3, PT, R48, UR12, !P2 ;  /* 0x0000000c30007c0c */ /* 0x000fe4000d761270 */
[C---:B------:R-:W-:Y:S02]  /*40d80*/  IADD3 R8, P6, PT, R15.reuse, R3, RZ ;  /* 0x000000030f087210 */ /* 0x040fe40007fde0ff */
[----:B---3--:R-:W-:Y:S02]  /*40d90*/  IADD3 R10, P1, PT, R15, R2, RZ ;  /* 0x000000020f0a7210 */ /* 0x008fe40007f3e0ff */
[----:B------:R-:W-:Y:S01]  /*40da0*/  PRMT R21, R7, 0x7771, RZ ;  /* 0x0000777107157816 */ /* 0x000fe200000000ff */
[C---:B------:R-:W-:Y:S02]  /*40db0*/  IMAD.X R9, R6.reuse, 0x1, R57, P6 ;  /* 0x0000000106097824 */ /* 0x040fe400030e0639 */
[----:B------:R-:W-:Y:S01]  /*40dc0*/  IMAD.X R11, R6, 0x1, R56, P1 ;  /* 0x00000001060b7824 */ /* 0x000fe200008e0638 */
[----:B----4-:R-:W-:-:S02]  /*40dd0*/  IADD3 R4, P6, PT, R15, R58, RZ ;  /* 0x0000003a0f047210 */ /* 0x010fc40007fde0ff */
[----:B------:R-:W-:Y:S01]  /*40de0*/  @P4 STG.E.U8 desc[UR40][R8.64], R23 ;  /* 0x0000001708004986 */ /* 0x000fe2000c101128 */
[----:B------:R-:W-:-:S03]  /*40df0*/  PRMT R19, R7, 0x7772, RZ ;  /* 0x0000777207137816 */ /* 0x000fc600000000ff */
[----:B------:R-:W-:Y:S01]  /*40e00*/  @P3 STG.E.U8 desc[UR40][R10.64], R21 ;  /* 0x000000150a003986 */ /* 0x000fe2000c101128 */
[C---:B------:R-:W-:Y:S01]  /*40e10*/  IMAD.X R5, R6.reuse, 0x1, R59, P6 ;  /* 0x0000000106057824 */ /* 0x040fe200030e063b */
[----:B------:R-:W-:Y:S01]  /*40e20*/  ISETP.LT.AND P3, PT, R51, UR6, !P2 ;  /* 0x0000000633007c0c */ /* 0x000fe2000d761270 */
[C---:B-1----:R-:W-:Y:S01]  /*40e30*/  VIADD R17, R15.reuse, UR5 ;  /* 0x000000050f117c36 */ /* 0x042fe20008000000 */
[----:B------:R-:W-:Y:S01]  /*40e40*/  IADD3 R12, P2, PT, R15, R60, RZ ;  /* 0x0000003c0f0c7210 */ /* 0x000fe20007f5e0ff */
[----:B------:R-:W1:Y:S01]  /*40e50*/  LDCU UR5, c[0x0][0x398] ;  /* 0x00007300ff0577ac */ /* 0x000e620008000800 */
[----:B------:R3:W-:Y:S03]  /*40e60*/  @P5 STG.E.U8 desc[UR40][R4.64], R19 ;  /* 0x0000001304005986 */ /* 0x0007e6000c101128 */
[----:B------:R-:W-:Y:S01]  /*40e70*/  IMAD.X R13, R6, 0x1, R61, P2 ;  /* 0x00000001060d7824 */ /* 0x000fe200010e063d */
[----:B------:R-:W-:Y:S01]  /*40e80*/  ISETP.GE.AND P1, PT, R14, UR11, PT ;  /* 0x0000000b0e007c0c */ /* 0x000fe2000bf26270 */
[----:B------:R-:W4:Y:S01]  /*40e90*/  LDCU UR6, c[0x0][0x398] ;  /* 0x00007300ff0677ac */ /* 0x000f220008000800 */
[----:B---3--:R-:W-:-:S02]  /*40ea0*/  PRMT R19, R7, 0x7773, RZ ;  /* 0x0000777307137816 */ /* 0x008fc400000000ff */
[----:B------:R-:W3:Y:S01]  /*40eb0*/  LDS.128 R4, [R0] ;  /* 0x0000000000047984 */ /* 0x000ee20000000c00 */
[----:B0-----:R-:W-:Y:S01]  /*40ec0*/  ISETP.LT.AND P5, PT, R55, UR4, !P1 ;  /* 0x0000000437007c0c */ /* 0x001fe2000cfa1270 */
[----:B------:R-:W0:Y:S01]  /*40ed0*/  LDCU UR4, c[0x0][0x3b8] ;  /* 0x00007700ff0477ac */ /* 0x000e220008000800 */
[----:B------:R-:W-:Y:S02]  /*40ee0*/  SHF.R.S32.HI R16, RZ, 0x1f, R17 ;  /* 0x0000001fff107819 */ /* 0x000fe40000011411 */
[C---:B------:R-:W-:Y:S02]  /*40ef0*/  IADD3 R8, P6, PT, R17.reuse, R3, RZ ;  /* 0x0000000311087210 */ /* 0x040fe40007fde0ff */
[----:B--2---:R-:W-:Y:S01]  /*40f00*/  ISETP.LT.AND P4, PT, R48, UR7, !P1 ;  /* 0x0000000730007c0c */ /* 0x004fe2000cf81270 */
[----:B------:R2:W-:Y:S02]  /*40f10*/  @P3 STG.E.U8 desc[UR40][R12.64], R19 ;  /* 0x000000130c003986 */ /* 0x0005e4000c101128 */
[----:B------:R-:W-:Y:S01]  /*40f20*/  IMAD.X R9, R16, 0x1, R57, P6 ;  /* 0x0000000110097824 */ /* 0x000fe200030e0639 */
[----:B------:R-:W-:Y:S01]  /*40f30*/  IADD3 R10, P6, PT, R17, R2, RZ ;  /* 0x00000002110a7210 */ /* 0x000fe20007fde0ff */
[----:B------:R-:W3:Y:S01]  /*40f40*/  LDCU UR7, c[0x0][0x398] ;  /* 0x00007300ff0777ac */ /* 0x000ee20008000800 */
[----:B------:R-:W-:Y:S01]  /*40f50*/  ISETP.LT.AND P3, PT, R50, UR8, !P1 ;  /* 0x0000000832007c0c */ /* 0x000fe2000cf61270 */
[----:B------:R-:W-:Y:S01]  /*40f60*/  VIADD R14, R49, 0x39 ;  /* 0x00000039310e7836 */ /* 0x000fe20000000000 */
[----:B------:R-:W-:Y:S01]  /*40f70*/  PRMT R21, R52, 0x7770, RZ ;  /* 0x0000777034157816 */ /* 0x000fe200000000ff */
[----:B------:R-:W3:Y:S01]  /*40f80*/  LDCU UR8, c[0x0][0x398] ;  /* 0x00007300ff0877ac */ /* 0x000ee20008000800 */
[----:B------:R-:W-:Y:S01]  /*40f90*/  IMAD.X R11, R16, 0x1, R56, P6 ;  /* 0x00000001100b7824 */ /* 0x000fe200030e0638 */
[----:B------:R-:W-:-:S02]  /*40fa0*/  PRMT R23, R52, 0x7771, RZ ;  /* 0x0000777134177816 */ /* 0x000fc400000000ff */
[----:B------:R-:W-:Y:S01]  /*40fb0*/  ISETP.GE.AND P2, PT, R14, UR9, PT ;  /* 0x000000090e007c0c */ /* 0x000fe2000bf46270 */
[----:B------:R4:W-:Y:S01]  /*40fc0*/  @P5 STG.E.U8 desc[UR40][R8.64], R21 ;  /* 0x0000001508005986 */ /* 0x0009e2000c101128 */
[----:B-1----:R-:W-:Y:S01]  /*40fd0*/  ISETP.LT.AND P1, PT, R51, UR5, !P1 ;  /* 0x0000000533007c0c */ /* 0x002fe2000cf21270 */
[----:B------:R-:W1:Y:S01]  /*40fe0*/  LDCU UR5, c[0x0][0x3b8] ;  /* 0x00007700ff0577ac */ /* 0x000e620008000800 */
[C---:B------:R-:W-:Y:S01]  /*40ff0*/  IADD3 R14, P5, PT, R17.reuse, R58, RZ ;  /* 0x0000003a110e7210 */ /* 0x040fe20007fbe0ff */
[----:B------:R1:W-:Y:S01]  /*41000*/  @P4 STG.E.U8 desc[UR40][R10.64], R23 ;  /* 0x000000170a004986 */ /* 0x0003e2000c101128 */
[C---:B--2---:R-:W-:Y:S01]  /*41010*/  IADD3 R12, P4, PT, R17.reuse, R60, RZ ;  /* 0x0000003c110c7210 */ /* 0x044fe20007f9e0ff */
[----:B------:R-:W2:Y:S01]  /*41020*/  LDCU UR9, c[0x0][0x398] ;  /* 0x00007300ff0977ac */ /* 0x000ea20008000800 */
[----:B0-----:R-:W-:Y:S02]  /*41030*/  VIADD R17, R17, UR4 ;  /* 0x0000000411117c36 */ /* 0x001fe40008000000 */
[----:B------:R-:W-:Y:S01]  /*41040*/  IMAD.X R15, R16, 0x1, R59, P5 ;  /* 0x00000001100f7824 */ /* 0x000fe200028e063b */
[----:B------:R-:W0:Y:S01]  /*41050*/  LDCU UR4, c[0x0][0x398] ;  /* 0x00007300ff0477ac */ /* 0x000e220008000800 */
[----:B----4-:R-:W-:Y:S01]  /*41060*/  PRMT R21, R52, 0x7772, RZ ;  /* 0x0000777234157816 */ /* 0x010fe200000000ff */
[----:B------:R-:W-:Y:S01]  /*41070*/  IMAD.X R13, R16, 0x1, R61, P4 ;  /* 0x00000001100d7824 */ /* 0x000fe200020e063d */
[----:B------:R-:W-:-:S02]  /*41080*/  PRMT R19, R52, 0x7773, RZ ;  /* 0x0000777334137816 */ /* 0x000fc400000000ff */
[----:B------:R-:W-:Y:S01]  /*41090*/  ISETP.LT.AND P4, PT, R55, UR6, !P2 ;  /* 0x0000000637007c0c */ /* 0x000fe2000d781270 */
[----:B------:R-:W-:Y:S01]  /*410a0*/  @P3 STG.E.U8 desc[UR40][R14.64], R21 ;  /* 0x000000150e003986 */ /* 0x000fe2000c101128 */
[----:B------:R-:W-:Y:S02]  /*410b0*/  SHF.R.S32.HI R0, RZ, 0x1f, R17 ;  /* 0x0000001fff007819 */ /* 0x000fe40000011411 */
[----:B------:R-:W-:Y:S01]  /*410c0*/  IADD3 R8, P6, PT, R17, R3, RZ ;  /* 0x0000000311087210 */ /* 0x000fe20007fde0ff */
[----:B------:R4:W-:Y:S01]  /*410d0*/  @P1 STG.E.U8 desc[UR40][R12.64], R19 ;  /* 0x000000130c001986 */ /* 0x0009e2000c101128 */
[----:B---3--:R-:W-:Y:S02]  /*410e0*/  ISETP.LT.AND P3, PT, R48, UR7, !P2 ;  /* 0x0000000730007c0c */ /* 0x008fe4000d761270 */
[----:B------:R-:W-:Y:S01]  /*410f0*/  ISETP.LT.AND P5, PT, R50, UR8, !P2 ;  /* 0x0000000832007c0c */ /* 0x000fe2000d7a1270 */
[----:B------:R-:W-:Y:S01]  /*41100*/  VIADD R16, R49, 0x3a ;  /* 0x0000003a31107836 */ /* 0x000fe20000000000 */
[----:B-1----:R-:W-:Y:S01]  /*41110*/  IADD3 R10, P1, PT, R17, R2, RZ ;  /* 0x00000002110a7210 */ /* 0x002fe20007f3e0ff */
[----:B------:R-:W-:Y:S01]  /*41120*/  IMAD.X R9, R0, 0x1, R57, P6 ;  /* 0x0000000100097824 */ /* 0x000fe200030e0639 */
[----:B------:R-:W1:Y:S01]  /*41130*/  LDCU UR6, c[0x0][0x398] ;  /* 0x00007300ff0677ac */ /* 0x000e620008000800 */
[----:B------:R-:W-:-:S02]  /*41140*/  PRMT R25, R4, 0x7770, RZ ;  /* 0x0000777004197816 */ /* 0x000fc400000000ff */
[----:B------:R-:W-:Y:S01]  /*41150*/  PRMT R23, R4, 0x7771, RZ ;  /* 0x0000777104177816 */ /* 0x000fe200000000ff */
[----:B------:R-:W3:Y:S01]  /*41160*/  LDCU UR7, c[0x0][0x398] ;  /* 0x00007300ff0777ac */ /* 0x000ee20008000800 */
[C---:B----4-:R-:W-:Y:S01]  /*41170*/  IADD3 R12, P6, PT, R17.reuse, R58, RZ ;  /* 0x0000003a110c7210 */ /* 0x050fe20007fde0ff */
[----:B------:R-:W-:Y:S01]  /*41180*/  IMAD.X R11, R0, 0x1, R56, P1 ;  /* 0x00000001000b7824 */ /* 0x000fe200008e0638 */
[----:B------:R-:W-:Y:S01]  /*41190*/  ISETP.GE.AND P1, PT, R16, UR13, PT ;  /* 0x0000000d10007c0c */ /* 0x000fe2000bf26270 */
[----:B------:R-:W-:Y:S01]  /*411a0*/  VIADD R19, R17, UR5 ;  /* 0x0000000511137c36 */ /* 0x000fe20008000000 */
[----:B------:R-:W4:Y:S01]  /*411b0*/  LDCU UR5, c[0x0][0x398] ;  /* 0x00007300ff0577ac */ /* 0x000f220008000800 */
[----:B------:R-:W-:Y:S01]  /*411c0*/  IMAD.X R13, R0, 0x1, R59, P6 ;  /* 0x00000001000d7824 */ /* 0x000fe200030e063b */
[----:B------:R-:W-:Y:S01]  /*411d0*/  PRMT R21, R4, 0x7772, RZ ;  /* 0x0000777204157816 */ /* 0x000fe200000000ff */
[----:B------:R1:W-:Y:S01]  /*411e0*/  @P4 STG.E.U8 desc[UR40][R8.64], R25 ;  /* 0x0000001908004986 */ /* 0x0003e2000c101128 */
[----:B--2---:R-:W-:Y:S01]  /*411f0*/  ISETP.LT.AND P2, PT, R51, UR9, !P2 ;  /* 0x0000000933007c0c */ /* 0x004fe2000d741270 */
[----:B------:R-:W2:Y:S01]  /*41200*/  LDCU UR8, c[0x0][0x398] ;  /* 0x00007300ff0877ac */ /* 0x000ea20008000800 */
[----:B0-----:R-:W-:Y:S01]  /*41210*/  ISETP.LT.AND P4, PT, R55, UR4, !P1 ;  /* 0x0000000437007c0c */ /* 0x001fe2000cf81270 */
[----:B------:R-:W-:Y:S01]  /*41220*/  @P3 STG.E.U8 desc[UR40][R10.64], R23 ;  /* 0x000000170a003986 */ /* 0x000fe2000c101128 */
[----:B------:R-:W-:Y:S01]  /*41230*/  IADD3 R14, P3, PT, R17, R60, RZ ;  /* 0x0000003c110e7210 */ /* 0x000fe20007f7e0ff */
[----:B------:R-:W0:Y:S01]  /*41240*/  LDCU UR4, c[0x0][0x3b8] ;  /* 0x00007700ff0477ac */ /* 0x000e220008000800 */
[----:B------:R-:W-:Y:S01]  /*41250*/  SHF.R.S32.HI R16, RZ, 0x1f, R19 ;  /* 0x0000001fff107819 */ /* 0x000fe20000011413 */
[----:B------:R2:W-:Y:S01]  /*41260*/  @P5 STG.E.U8 desc[UR40][R12.64], R21 ;  /* 0x000000150c005986 */ /* 0x0005e2000c101128 */
[----:B------:R-:W0:Y:S01]  /*41270*/  LDCU UR9, c[0x0][0x398] ;  /* 0x00007300ff0977ac */ /* 0x000e220008000800 */
[----:B-1----:R-:W-:Y:S01]  /*41280*/  IADD3 R8, P5, PT, R19, R3, RZ ;  /* 0x0000000313087210 */ /* 0x002fe20007fbe0ff */
[----:B------:R-:W-:Y:S01]  /*41290*/  IMAD.X R15, R0, 0x1, R61, P3 ;  /* 0x00000001000f7824 */ /* 0x000fe200018e063d */
[----:B------:R-:W-:-:S03]  /*412a0*/  PRMT R17, R53, 0x7770, RZ ;  /* 0x0000777035117816 */ /* 0x000fc600000000ff */
[----:B------:R-:W-:Y:S01]  /*412b0*/  IMAD.X R9, R16, 0x1, R57, P5 ;  /* 0x0000000110097824 */ /* 0x000fe200028e0639 */
[----:B--2---:R-:W-:Y:S02]  /*412c0*/  PRMT R21, R4, 0x7773, RZ ;  /* 0x0000777304157816 */ /* 0x004fe400000000ff */
[----:B------:R-:W-:Y:S01]  /*412d0*/  ISETP.LT.AND P5, PT, R48, UR6, !P1 ;  /* 0x0000000630007c0c */ /* 0x000fe2000cfa1270 */
[----:B------:R-:W1:Y:S02]  /*412e0*/  LDCU UR6, c[0x0][0x398] ;  /* 0x00007300ff0677ac */ /* 0x000e640008000800 */
[----:B------:R2:W-:Y:S01]  /*412f0*/  @P2 STG.E.U8 desc[UR40][R14.64], R21 ;  /* 0x000000150e002986 */ /* 0x0005e2000c101128 */
[----:B------:R-:W-:-:S03]  /*41300*/  IADD3 R10, P2, PT, R19, R2, RZ ;  /* 0x00000002130a7210 */ /* 0x000fc60007f5e0ff */
[----:B------:R0:W-:Y:S01]  /*41310*/  @P4 STG.E.U8 desc[UR40][R8.64], R17 ;  /* 0x0000001108004986 */ /* 0x0001e2000c101128 */
[----:B----4-:R-:W-:Y:S01]  /*41320*/  ISETP.LT.AND P4, PT, R50, UR5, !P1 ;  /* 0x0000000532007c0c */ /* 0x010fe2000cf81270 */
[----:B------:R-:W4:Y:S01]  /*41330*/  LDCU UR5, c[0x0][0x398] ;  /* 0x00007300ff0577ac */ /* 0x000f220008000800 */
[C---:B------:R-:W-:Y:S01]  /*41340*/  IMAD.X R11, R16.reuse, 0x1, R56, P2 ;  /* 0x00000001100b7824 */ /* 0x040fe200010e0638 */
[----:B------:R-:W-:Y:S02]  /*41350*/  IADD3 R12, P6, PT, R19, R58, RZ ;  /* 0x0000003a130c7210 */ /* 0x000fe40007fde0ff */
[----:B--2---:R-:W-:Y:S02]  /*41360*/  PRMT R21, R53, 0x7771, RZ ;  /* 0x0000777135157816 */ /* 0x004fe400000000ff */
[----:B---3--:R-:W-:Y:S01]  /*41370*/  ISETP.LT.AND P1, PT, R51, UR7, !P1 ;  /* 0x0000000733007c0c */ /* 0x008fe2000cf21270 */
[----:B------:R-:W-:Y:S01]  /*41380*/  IMAD.X R13, R16, 0x1, R59, P6 ;  /* 0x00000001100d7824 */ /* 0x000fe200030e063b */
[----:B0-----:R-:W-:Y:S01]  /*41390*/  PRMT R17, R53, 0x7772, RZ ;  /* 0x0000777235117816 */ /* 0x001fe200000000ff */
[----:B------:R0:W-:Y:S01]  /*413a0*/  @P5 STG.E.U8 desc[UR40][R10.64], R21 ;  /* 0x000000150a005986 */ /* 0x0001e2000c101128 */
[C---:B------:R-:W-:Y:S01]  /*413b0*/  IADD3 R8, P5, PT, R19.reuse, R60, RZ ;  /* 0x0000003c13087210 */ /* 0x040fe20007fbe0ff */
[----:B------:R-:W-:Y:S01]  /*413c0*/  VIADD R15, R19, UR4 ;  /* 0x00000004130f7c36 */ /* 0x000fe20008000000 */
[----:B------:R-:W-:Y:S01]  /*413d0*/  ISETP.GE.AND P3, PT, R18, UR21, PT ;  /* 0x0000001512007c0c */ /* 0x000fe2000bf66270 */
[----:B------:R-:W-:Y:S01]  /*413e0*/  VIADD R0, R49, 0x3c ;  /* 0x0000003c31007836 */ /* 0x000fe20000000000 */
[----:B------:R-:W2:Y:S01]  /*413f0*/  LDCU UR4, c[0x0][0x3b8] ;  /* 0x00007700ff0477ac */ /* 0x000ea20008000800 */
[----:B------:R-:W-:Y:S01]  /*41400*/  IMAD.X R9, R16, 0x1, R61, P5 ;  /* 0x0000000110097824 */ /* 0x000fe200028e063d */
[----:B------:R-:W-:Y:S01]  /*41410*/  PRMT R53, R53, 0x7773, RZ ;  /* 0x0000777335357816 */ /* 0x000fe200000000ff */
[----:B------:R3:W-:Y:S01]  /*41420*/  @P4 STG.E.U8 desc[UR40][R12.64], R17 ;  /* 0x000000110c004986 */ /* 0x0007e2000c101128 */
[----:B------:R-:W2:Y:S01]  /*41430*/  LDCU UR7, c[0x0][0x398] ;  /* 0x00007300ff0777ac */ /* 0x000ea20008000800 */
[----:B-1----:R-:W-:-:S02]  /*41440*/  ISETP.LT.AND P4, PT, R55, UR6, !P3 ;  /* 0x0000000637007c0c */ /* 0x002fc4000df81270 */
[----:B----4-:R-:W-:Y:S01]  /*41450*/  ISETP.LT.AND P5, PT, R48, UR5, !P3 ;  /* 0x0000000530007c0c */ /* 0x010fe2000dfa1270 */
[----:B------:R1:W-:Y:S01]  /*41460*/  @P1 STG.E.U8 desc[UR40][R8.64], R53 ;  /* 0x0000003508001986 */ /* 0x0003e2000c101128 */
[----:B------:R-:W-:Y:S01]  /*41470*/  ISETP.GE.AND P2, PT, R0, UR15, PT ;  /* 0x0000000f00007c0c */ /* 0x000fe2000bf46270 */
[----:B------:R-:W4:Y:S01]  /*41480*/  LDCU UR5, c[0x0][0x398] ;  /* 0x00007300ff0577ac */ /* 0x000f220008000800 */
[----:B------:R-:W-:Y:S02]  /*41490*/  SHF.R.S32.HI R0, RZ, 0x1f, R15 ;  /* 0x0000001fff007819 */ /* 0x000fe4000001140f */
[C---:B0-----:R-:W-:Y:S01]  /*414a0*/  IADD3 R10, P6, PT, R15.reuse, R3, RZ ;  /* 0x000000030f0a7210 */ /* 0x041fe20007fde0ff */
[----:B------:R-:W0:Y:S01]  /*414b0*/  LDCU UR6, c[0x0][0x398] ;  /* 0x00007300ff0677ac */ /* 0x000e220008000800 */
[----:B---3--:R-:W-:Y:S02]  /*414c0*/  IADD3 R12, P1, PT, R15, R2, RZ ;  /* 0x000000020f0c7210 */ /* 0x008fe40007f3e0ff */
[C---:B------:R-:W-:Y:S01]  /*414d0*/  PRMT R21, R5.reuse, 0x7770, RZ ;  /* 0x0000777005157816 */ /* 0x040fe200000000ff */
[C---:B------:R-:W-:Y:S01]  /*414e0*/  IMAD.X R11, R0.reuse, 0x1, R57, P6 ;  /* 0x00000001000b7824 */ /* 0x040fe200030e0639 */
[----:B------:R-:W-:Y:S01]  /*414f0*/  PRMT R19, R5, 0x7771, RZ ;  /* 0x0000777105137816 */ /* 0x000fe200000000ff */
[----:B------:R-:W-:Y:S01]  /*41500*/  IMAD.X R13, R0, 0x1, R56, P1 ;  /* 0x00000001000d7824 */ /* 0x000fe200008e0638 */
[----:B-1----:R-:W-:-:S02]  /*41510*/  IADD3 R8, P6, PT, R15, R58, RZ ;  /* 0x0000003a0f087210 */ /* 0x002fc40007fde0ff */
[----:B------:R1:W-:Y:S01]  /*41520*/  @P4 STG.E.U8 desc[UR40][R10.64], R21 ;  /* 0x000000150a004986 */ /* 0x0003e2000c101128 */
[----:B--2---:R-:W-:Y:S01]  /*41530*/  VIADD R17, R15, UR4 ;  /* 0x000000040f117c36 */ /* 0x004fe20008000000 */
[----:B------:R-:W-:Y:S01]  /*41540*/  ISETP.LT.AND P1, PT, R51, UR7, !P3 ;  /* 0x0000000733007c0c */ /* 0x000fe2000df21270 */
[----:B------:R-:W-:Y:S01]  /*41550*/  IMAD.X R9, R0, 0x1, R59, P6 ;  /* 0x0000000100097824 */ /* 0x000fe200030e063b */
[----:B------:R2:W-:Y:S01]  /*41560*/  @P5 STG.E.U8 desc[UR40][R12.64], R19 ;  /* 0x000000130c005986 */ /* 0x0005e2000c101128 */
[----:B------:R-:W-:Y:S01]  /*41570*/  ISETP.LT.AND P5, PT, R50, UR8, !P3 ;  /* 0x0000000832007c0c */ /* 0x000fe2000dfa1270 */
[----:B------:R-:W3:Y:S01]  /*41580*/  LDCU UR8, c[0x0][0x398] ;  /* 0x00007300ff0877ac */ /* 0x000ee20008000800 */
[----:B------:R-:W-:Y:S02]  /*41590*/  ISETP.LT.AND P4, PT, R55, UR9, !P2 ;  /* 0x0000000937007c0c */ /* 0x000fe4000d781270 */
[----:B------:R-:W-:Y:S01]  /*415a0*/  IADD3 R14, P3, PT, R15, R60, RZ ;  /* 0x0000003c0f0e7210 */ /* 0x000fe20007f7e0ff */
[----:B------:R-:W0:Y:S01]  /*415b0*/  LDCU UR4, c[0x0][0x3b8] ;  /* 0x00007700ff0477ac */ /* 0x000e220008000800 */
[----:B------:R-:W-:-:S02]  /*415c0*/  SHF.R.S32.HI R16, RZ, 0x1f, R17 ;  /* 0x0000001fff107819 */ /* 0x000fc40000011411 */
[----:B------:R-:W-:Y:S01]  /*415d0*/  IADD3 R4, P6, PT, R17, R3, RZ ;  /* 0x0000000311047210 */ /* 0x000fe20007fde0ff */
[----:B------:R-:W-:Y:S01]  /*415e0*/  IMAD.X R15, R0, 0x1, R61, P3 ;  /* 0x00000001000f7824 */ /* 0x000fe200018e063d */
[----:B-1----:R-:W-:Y:S01]  /*415f0*/  PRMT R21, R5, 0x7772, RZ ;  /* 0x0000777205157816 */ /* 0x002fe200000000ff */
[----:B------:R-:W-:Y:S01]  /*41600*/  VIADD R18, R49, 0x3d ;  /* 0x0000003d31127836 */ /* 0x000fe20000000000 */
[----:B--2---:R-:W-:Y:S01]  /*41610*/  PRMT R13, R5, 0x7773, RZ ;  /* 0x00007773050d7816 */ /* 0x004fe200000000ff */
[----:B------:R-:W-:Y:S01]  /*41620*/  IMAD.X R5, R16, 0x1, R57, P6 ;  /* 0x0000000110057824 */ /* 0x000fe200030e0639 */
[----:B------:R-:W-:Y:S01]  /*41630*/  PRMT R19, R54, 0x7770, RZ ;  /* 0x0000777036137816 */ /* 0x000fe200000000ff */
[----:B------:R1:W-:Y:S01]  /*41640*/  @P5 STG.E.U8 desc[UR40][R8.64], R21 ;  /* 0x0000001508005986 */ /* 0x0003e2000c101128 */
[----:B------:R-:W2:Y:S03]  /*41650*/  LDCU UR7, c[0x0][0x398] ;  /* 0x00007300ff0777ac */ /* 0x000ea60008000800 */
[----:B------:R-:W-:Y:S01]  /*41660*/  @P1 STG.E.U8 desc[UR40][R14.64], R13 ;  /* 0x0000000d0e001986 */ /* 0x000fe2000c101128 */
[----:B----4-:R-:W-:Y:S01]  /*41670*/  ISETP.LT.AND P1, PT, R48, UR5, !P2 ;  /* 0x0000000530007c0c */ /* 0x010fe2000d721270 */
[----:B------:R-:W4:Y:S02]  /*41680*/  LDCU UR5, c[0x0][0x398] ;  /* 0x00007300ff0577ac */ /* 0x000f240008000800 */
[----:B------:R2:W-:Y:S01]  /*41690*/  @P4 STG.E.U8 desc[UR40][R4.64], R19 ;  /* 0x0000001304004986 */ /* 0x0005e2000c101128 */
[----:B0-----:R-:W-:Y:S01]  /*416a0*/  ISETP.LT.AND P4, PT, R50, UR6, !P2 ;  /* 0x0000000632007c0c */ /* 0x001fe2000d781270 */
[----:B------:R-:W0:Y:S01]  /*416b0*/  LDCU UR6, c[0x0][0x398] ;  /* 0x00007300ff0677ac */ /* 0x000e220008000800 */
[----:B------:R-:W-:-:S02]  /*416c0*/  IADD3 R10, P5, PT, R17, R2, RZ ;  /* 0x00000002110a7210 */ /* 0x000fc40007fbe0ff */
[----:B---3--:R-:W-:Y:S01]  /*416d0*/  ISETP.LT.AND P2, PT, R51, UR8, !P2 ;  /* 0x0000000833007c0c */ /* 0x008fe2000d741270 */
[----:B------:R-:W3:Y:S02]  /*416e0*/  LDCU UR8, c[0x0][0x398] ;  /* 0x00007300ff0877ac */ /* 0x000ee40008000800 */
[----:B------:R-:W-:Y:S01]  /*416f0*/  IMAD.X R11, R16, 0x1, R56, P5 ;  /* 0x00000001100b7824 */ /* 0x000fe200028e0638 */
[C---:B-1----:R-:W-:Y:S01]  /*41700*/  IADD3 R8, P5, PT, R17.reuse, R58, RZ ;  /* 0x0000003a11087210 */ /* 0x042fe20007fbe0ff */
[----:B------:R-:W1:Y:S01]  /*41710*/  LDCU UR9, c[0x0][0x398] ;  /* 0x00007300ff0977ac */ /* 0x000e620008000800 */
[----:B------:R-:W-:Y:S02]  /*41720*/  IADD3 R12, P6, PT, R17, R60, RZ ;  /* 0x0000003c110c7210 */ /* 0x000fe40007fde0ff */
[----:B------:R-:W-:Y:S01]  /*41730*/  PRMT R21, R54, 0x7771, RZ ;  /* 0x0000777136157816 */ /* 0x000fe200000000ff */
[----:B------:R-:W-:Y:S01]  /*41740*/  IMAD.X R9, R16, 0x1, R59, P5 ;  /* 0x0000000110097824 */ /* 0x000fe200028e063b */
[----:B--2---:R-:W-:-:S02]  /*41750*/  PRMT R19, R54, 0x7772, RZ ;  /* 0x0000777236137816 */ /* 0x004fc400000000ff */
[----:B------:R-:W-:Y:S01]  /*41760*/  ISETP.GE.AND P3, PT, R18, UR19, PT ;  /* 0x0000001312007c0c */ /* 0x000fe2000bf66270 */
[----:B------:R-:W-:Y:S01]  /*41770*/  IMAD.X R13, R16, 0x1, R61, P6 ;  /* 0x00000001100d7824 */ /* 0x000fe200030e063d */
[----:B------:R-:W-:Y:S01]  /*41780*/  PRMT R15, R54, 0x7773, RZ ;  /* 0x00007773360f7816 */ /* 0x000fe200000000ff */
[----:B------:R-:W-:Y:S01]  /*41790*/  VIADD R17, R17, UR4 ;  /* 0x0000000411117c36 */ /* 0x000fe20008000000 */
[----:B------:R-:W-:Y:S01]  /*417a0*/  @P1 STG.E.U8 desc[UR40][R10.64], R21 ;  /* 0x000000150a001986 */ /* 0x000fe2000c101128 */
[----:B----4-:R-:W-:Y:S01]  /*417b0*/  ISETP.LT.AND P5, PT, R55, UR5, !P3 ;  /* 0x0000000537007c0c */ /* 0x010fe2000dfa1270 */
[----:B------:R-:W2:Y:S02]  /*417c0*/  LDCU UR4, c[0x0][0x3b8] ;  /* 0x00007700ff0477ac */ /* 0x000ea40008000800 */
[----:B------:R4:W-:Y:S01]  /*417d0*/  @P4 STG.E.U8 desc[UR40][R8.64], R19 ;  /* 0x0000001308004986 */ /* 0x0009e2000c101128 */
[----:B0-----:R-:W-:Y:S01]  /*417e0*/  ISETP.LT.AND P4, PT, R48, UR6, !P3 ;  /* 0x0000000630007c0c */ /* 0x001fe2000df81270 */
[----:B------:R-:W0:Y:S01]  /*417f0*/  LDCU UR6, c[0x0][0x398] ;  /* 0x00007300ff0677ac */ /* 0x000e220008000800 */
[----:B------:R-:W-:Y:S01]  /*41800*/  SHF.R.S32.HI R0, RZ, 0x1f, R17 ;  /* 0x0000001fff007819 */ /* 0x000fe20000011411 */
[----:B------:R1:W-:Y:S01]  /*41810*/  @P2 STG.E.U8 desc[UR40][R12.64], R15 ;  /* 0x0000000f0c002986 */ /* 0x0003e2000c101128 */
[C---:B------:R-:W-:Y:S01]  /*41820*/  IADD3 R4, P1, PT, R17.reuse, R3, RZ ;  /* 0x0000000311047210 */ /* 0x040fe20007f3e0ff */
[----:B------:R-:W0:Y:S01]  /*41830*/  LDCU UR5, c[0x0][0x398] ;  /* 0x00007300ff0577ac */ /* 0x000e220008000800 */
[----:B----4-:R-:W-:-:S03]  /*41840*/  IADD3 R8, P2, PT, R17, R2, RZ ;  /* 0x0000000211087210 */ /* 0x010fc60007f5e0ff */
[----:B------:R-:W-:Y:S01]  /*41850*/  IMAD.X R5, R0, 0x1, R57, P1 ;  /* 0x0000000100057824 */ /* 0x000fe200008e0639 */
[C---:B------:R-:W-:Y:S01]  /*41860*/  PRMT R21, R6.reuse, 0x7771, RZ ;  /* 0x0000777106157816 */ /* 0x040fe200000000ff */
[----:B------:R-:W-:Y:S01]  /*41870*/  VIADD R10, R49, 0x3e ;  /* 0x0000003e310a7836 */ /* 0x000fe20000000000 */
[----:B-1----:R-:W-:Y:S01]  /*41880*/  PRMT R15, R6, 0x7770, RZ ;  /* 0x00007770060f7816 */ /* 0x002fe200000000ff */
[----:B------:R-:W-:-:S03]  /*41890*/  IMAD.X R9, R0, 0x1, R56, P2 ;  /* 0x0000000100097824 */ /* 0x000fc600010e0638 */
[----:B------:R-:W-:Y:S01]  /*418a0*/  ISETP.GE.AND P1, PT, R10, UR17, PT ;  /* 0x000000110a007c0c */ /* 0x000fe2000bf26270 */
[----:B------:R1:W-:Y:S04]  /*418b0*/  @P5 STG.E.U8 desc[UR40][R4.64], R15 ;  /* 0x0000000f04005986 */ /* 0x0003e8000c101128 */
[----:B------:R4:W-:Y:S01]  /*418c0*/  @P4 STG.E.U8 desc[UR40][R8.64], R21 ;  /* 0x0000001508004986 */ /* 0x0009e2000c101128 */
[----:B------:R-:W-:Y:S02]  /*418d0*/  IADD3 R10, P4, PT, R17, R58, RZ ;  /* 0x0000003a110a7210 */ /* 0x000fe40007f9e0ff */
[C---:B0-----:R-:W-:Y:S01]  /*418e0*/  ISETP.LT.AND P5, PT, R55.reuse, UR6, !P1 ;  /* 0x0000000637007c0c */ /* 0x041fe2000cfa1270 */
[----:B------:R-:W0:Y:S02]  /*418f0*/  LDCU UR6, c[0x0][0x398] ;  /* 0x00007300ff0677ac */ /* 0x000e240008000800 */
[----:B------:R-:W-:Y:S01]  /*41900*/  IMAD.X R11, R0, 0x1, R59, P4 ;  /* 0x00000001000b7824 */ /* 0x000fe200020e063b */
[----:B---3--:R-:W-:Y:S01]  /*41910*/  ISETP.LT.AND P4, PT, R55, UR8, !P0 ;  /* 0x0000000837007c0c */ /* 0x008fe2000c781270 */
[----:B------:R-:W3:Y:S01]  /*41920*/  LDCU UR8, c[0x0][0x398] ;  /* 0x00007300ff0877ac */ /* 0x000ee20008000800 */
[----:B------:R-:W3:Y:S01]  /*41930*/  LDL.LU R55, [R1+0x1750] ;  /* 0x0017500001377983 */ /* 0x000ee20000300800 */
[----:B------:R-:W-:Y:S01]  /*41940*/  ISETP.LT.AND P2, PT, R50, UR7, !P3 ;  /* 0x0000000732007c0c */ /* 0x000fe2000df41270 */
[----:B------:R-:W0:Y:S01]  /*41950*/  LDCU UR7, c[0x0][0x398] ;  /* 0x00007300ff0777ac */ /* 0x000e220008000800 */
[C---:B------:R-:W-:Y:S01]  /*41960*/  IADD3 R12, P6, PT, R17.reuse, R60, RZ ;  /* 0x0000003c110c7210 */ /* 0x040fe20007fde0ff */
[----:B--2---:R-:W-:Y:S01]  /*41970*/  VIADD R17, R17, UR4 ;  /* 0x0000000411117c36 */ /* 0x004fe20008000000 */
[----:B------:R-:W-:Y:S01]  /*41980*/  ISETP.LT.AND P3, PT, R51, UR5, !P3 ;  /* 0x0000000533007c0c */ /* 0x000fe2000df61270 */
[----:B------:R-:W2:Y:S01]  /*41990*/  LDCU UR5, c[0x0][0x3b8] ;  /* 0x00007700ff0577ac */ /* 0x000ea20008000800 */
[----:B------:R-:W-:Y:S01]  /*419a0*/  PRMT R19, R6, 0x7772, RZ ;  /* 0x0000777206137816 */ /* 0x000fe200000000ff */
[----:B------:R-:W-:Y:S01]  /*419b0*/  IMAD.X R13, R0, 0x1, R61, P6 ;  /* 0x00000001000d7824 */ /* 0x000fe200030e063d */
[----:B------:R-:W-:Y:S01]  /*419c0*/  SHF.R.S32.HI R0, RZ, 0x1f, R17 ;  /* 0x0000001fff007819 */ /* 0x000fe20000011411 */
[----:B------:R-:W3:Y:S01]  /*419d0*/  LDCU UR4, c[0x0][0x398] ;  /* 0x00007300ff0477ac */ /* 0x000ee20008000800 */
[----:B-1----:R-:W-:-:S03]  /*419e0*/  IADD3 R4, P6, PT, R17, R3, RZ ;  /* 0x0000000311047210 */ /* 0x002fc60007fde0ff */
[----:B------:R2:W-:Y:S02]  /*419f0*/  @P2 STG.E.U8 desc[UR40][R10.64], R19 ;  /* 0x000000130a002986 */ /* 0x0005e4000c101128 */
[----:B------:R-:W-:Y:S01]  /*41a00*/  IMAD.X R5, R0, 0x1, R57, P6 ;  /* 0x0000000100057824 */ /* 0x000fe200030e0639 */
[C---:B----4-:R-:W-:Y:S02]  /*41a10*/  IADD3 R8, P6, PT, R17.reuse, R2, RZ ;  /* 0x0000000211087210 */ /* 0x050fe40007fde0ff */
[----:B0-----:R-:W-:Y:S01]  /*41a20*/  ISETP.LT.AND P2, PT, R48, UR7, !P1 ;  /* 0x0000000730007c0c */ /* 0x001fe2000cf41270 */
[----:B------:R-:W0:Y:S01]  /*41a30*/  LDCU UR7, c[0x0][0x398] ;  /* 0x00007300ff0777ac */ /* 0x000e220008000800 */
[----:B------:R-:W-:Y:S01]  /*41a40*/  PRMT R15, R6, 0x7773, RZ ;  /* 0x00007773060f7816 */ /* 0x000fe200000000ff */
[----:B------:R-:W-:Y:S02]  /*41a50*/  IMAD.X R9, R0, 0x1, R56, P6 ;  /* 0x0000000100097824 */ /* 0x000fe400030e0638 */
[----:B--2---:R-:W-:-:S02]  /*41a60*/  VIADD R19, R17, UR5 ;  /* 0x0000000511137c36 */ /* 0x004fc40008000000 */
[----:B------:R1:W-:Y:S03]  /*41a70*/  @P3 STG.E.U8 desc[UR40][R12.64], R15 ;  /* 0x0000000f0c003986 */ /* 0x0003e6000c101128 */
[----:B------:R-:W-:Y:S02]  /*41a80*/  IADD3 R14, P6, PT, R19, R3, RZ ;  /* 0x00000003130e7210 */ /* 0x000fe40007fde0ff */
[----:B------:R-:W-:Y:S02]  /*41a90*/  SHF.R.S32.HI R6, RZ, 0x1f, R19 ;  /* 0x0000001fff067819 */ /* 0x000fe40000011413 */
[----:B------:R-:W-:-:S03]  /*41aa0*/  ISETP.LT.AND P3, PT, R48, UR9, !P0 ;  /* 0x0000000930007c0c */ /* 0x000fc6000c761270 */
[----:B-1----:R-:W-:Y:S01]  /*41ab0*/  IMAD.X R15, R6, 0x1, R57, P6 ;  /* 0x00000001060f7824 */ /* 0x002fe200030e0639 */
[C---:B---3--:R-:W-:Y:S02]  /*41ac0*/  PRMT R23, R55.reuse, 0x7770, RZ ;  /* 0x0000777037177816 */ /* 0x048fe400000000ff */
[----:B------:R-:W-:-:S03]  /*41ad0*/  PRMT R21, R55, 0x7771, RZ ;  /* 0x0000777137157816 */ /* 0x000fc600000000ff */
[----:B------:R1:W-:Y:S01]  /*41ae0*/  @P5 STG.E.U8 desc[UR40][R4.64], R23 ;  /* 0x0000001704005986 */ /* 0x0003e2000c101128 */
[----:B------:R-:W-:-:S03]  /*41af0*/  IADD3 R12, P5, PT, R17, R60, RZ ;  /* 0x0000003c110c7210 */ /* 0x000fc60007fbe0ff */
[----:B------:R2:W-:Y:S01]  /*41b00*/  @P2 STG.E.U8 desc[UR40][R8.64], R21 ;  /* 0x0000001508002986 */ /* 0x0005e2000c101128 */
[----:B------:R-:W-:Y:S01]  /*41b10*/  IADD3 R10, P2, PT, R17, R58, RZ ;  /* 0x0000003a110a7210 */ /* 0x000fe20007f5e0ff */
[----:B------:R-:W-:Y:S01]  /*41b20*/  IMAD.X R13, R0, 0x1, R61, P5 ;  /* 0x00000001000d7824 */ /* 0x000fe200028e063d */
[----:B------:R-:W-:-:S03]  /*41b30*/  ISETP.LT.AND P5, PT, R50, UR4, !P1 ;  /* 0x0000000432007c0c */ /* 0x000fc6000cfa1270 */
[--C-:B------:R-:W-:Y:S01]  /*41b40*/  IMAD.X R11, R0, 0x1, R59.reuse, P2 ;  /* 0x00000001000b7824 */ /* 0x100fe200010e063b */
[----:B------:R-:W-:Y:S02]  /*41b50*/  IADD3 R2, P2, PT, R19, R2, RZ ;  /* 0x0000000213027210 */ /* 0x000fe40007f5e0ff */
[----:B------:R-:W-:Y:S02]  /*41b60*/  ISETP.LT.AND P1, PT, R51, UR6, !P1 ;  /* 0x0000000633007c0c */ /* 0x000fe4000cf21270 */
[----:B------:R-:W-:Y:S01]  /*41b70*/  IADD3 R58, P6, PT, R19, R58, RZ ;  /* 0x0000003a133a7210 */ /* 0x000fe20007fde0ff */
[----:B------:R-:W-:Y:S01]  /*41b80*/  IMAD.X R3, R6, 0x1, R56, P2 ;  /* 0x0000000106037824 */ /* 0x000fe200010e0638 */
[----:B------:R-:W-:Y:S02]  /*41b90*/  ISETP.LT.AND P2, PT, R50, UR8, !P0 ;  /* 0x0000000832007c0c */ /* 0x000fe4000c741270 */
[----:B0-----:R-:W-:Y:S01]  /*41ba0*/  ISETP.LT.AND P0, PT, R51, UR7, !P0 ;  /* 0x0000000733007c0c */ /* 0x001fe2000c701270 */
[----:B------:R-:W-:Y:S01]  /*41bb0*/  IMAD.X R59, R6, 0x1, R59, P6 ;  /* 0x00000001063b7824 */ /* 0x000fe200030e063b */
[----:B-1----:R-:W-:-:S02]  /*41bc0*/  PRMT R5, R55, 0x7773, RZ ;  /* 0x0000777337057816 */ /* 0x002fc400000000ff */
[----:B------:R-:W-:Y:S02]  /*41bd0*/  IADD3 R60, P6, PT, R19, R60, RZ ;  /* 0x0000003c133c7210 */ /* 0x000fe40007fde0ff */
[----:B------:R-:W-:Y:S02]  /*41be0*/  PRMT R55, R55, 0x7772, RZ ;  /* 0x0000777237377816 */ /* 0x000fe400000000ff */
[C---:B--2---:R-:W-:Y:S02]  /*41bf0*/  PRMT R9, R7.reuse, 0x7773, RZ ;  /* 0x0000777307097816 */ /* 0x044fe400000000ff */
[C---:B------:R-:W-:Y:S02]  /*41c00*/  PRMT R17, R7.reuse, 0x7772, RZ ;  /* 0x0000777207117816 */ /* 0x040fe400000000ff */
[C---:B------:R-:W-:Y:S02]  /*41c10*/  PRMT R19, R7.reuse, 0x7771, RZ ;  /* 0x0000777107137816 */ /* 0x040fe400000000ff */
[----:B------:R-:W-:Y:S01]  /*41c20*/  PRMT R7, R7, 0x7770, RZ ;  /* 0x0000777007077816 */ /* 0x000fe200000000ff */
[----:B------:R0:W-:Y:S04]  /*41c30*/  @P5 STG.E.U8 desc[UR40][R10.64], R55 ;  /* 0x000000370a005986 */ /* 0x0001e8000c101128 */
[----:B------:R0:W-:Y:S04]  /*41c40*/  @P1 STG.E.U8 desc[UR40][R12.64], R5 ;  /* 0x000000050c001986 */ /* 0x0001e8000c101128 */
[----:B------:R0:W-:Y:S04]  /*41c50*/  @P4 STG.E.U8 desc[UR40][R14.64], R7 ;  /* 0x000000070e004986 */ /* 0x0001e8000c101128 */
[----:B------:R0:W-:Y:S01]  /*41c60*/  @P3 STG.E.U8 desc[UR40][R2.64], R19 ;  /* 0x0000001302003986 */ /* 0x0001e2000c101128 */
[----:B------:R-:W-:-:S03]  /*41c70*/  IMAD.X R61, R6, 0x1, R61, P6 ;  /* 0x00000001063d7824 */ /* 0x000fc600030e063d */
[----:B------:R0:W-:Y:S01]  /*41c80*/  @P2 STG.E.U8 desc[UR40][R58.64], R17 ;  /* 0x000000113a002986 */ /* 0x0001e2000c101128 */
[----:B------:R-:W-:Y:S05]  /*41c90*/  @!P0 EXIT ;  /* 0x000000000000894d */ /* 0x000fea0003800000 */
[----:B------:R-:W-:Y:S01]  /*41ca0*/  STG.E.U8 desc[UR40][R60.64], R9 ;  /* 0x000000093c007986 */ /* 0x000fe2000c101128 */
[----:B------:R-:W-:Y:S05]  /*41cb0*/  EXIT ;  /* 0x000000000000794d */ /* 0x000fea0003800000 */
.L_x_2:
[----:B------:R-:W-:-:S00]  /*41cc0*/  BRA `(.L_x_2) ;  /* 0xfffffffc00fc7947 */ /* 0x000fc0000383ffff */
[----:B------:R-:W-:-:S00]  /*41cd0*/  NOP ;  /* 0x0000000000007918 */ /* 0x000fc00000000000 */
        /* <DEDUP_REMOVED lines=10> */
.L_x_3:


//--------------------- .nv.shared.matmul_kernel  --------------------------
	.section	.nv.shared.matmul_kernel,"aw",@nobits
	.sectionflags	@""
	.align	16
	.zero		1024


//--------------------- .nv.shared.reserved.0     --------------------------
	.section	.nv.shared.reserved.0,"aw",@nobits
	.weak		__nv_reservedSMEM_offset_0_alias
	.size		__nv_reservedSMEM_offset_0_alias, 0, 64
	.other		__nv_reservedSMEM_offset_0_alias,@"STO_CUDA_RESERVED_SHARED STV_DEFAULT"
__nv_reservedSMEM_offset_0_alias:
	.zero		0
	.zero		64


//--------------------- .nv.constant0.matmul_kernel --------------------------
	.section	.nv.constant0.matmul_kernel,"a",@progbits
	.sectionflags	@""
	.align	4
.nv.constant0.matmul_kernel:
	.zero		976


//--------------------- SYMBOLS --------------------------

	.type		.nv.reservedSmem.offset0,@object
	.size		.nv.reservedSmem.offset0,0x4
	.type		.nv.reservedSmem.cap,@object
	.size		.nv.reservedSmem.cap,0x4
